def attn_fwd(
    Q,
    K,
    V,
    Out,
    Lse,
    sm_scale,
    stride_qz,
    stride_qh,
    stride_qm,
    stride_qk,
    stride_kz,
    stride_kh,
    stride_kn,
    stride_kk,
    stride_vz,
    stride_vh,
    stride_vn,
    stride_vk,
    stride_oz,
    stride_oh,
    stride_om,
    stride_ok,
    seqlen_q,
    seqlen_k,
    BLOCK_M: tl.constexpr,
    BLOCK_N: tl.constexpr,
    HEAD_DIM: tl.constexpr,
    CAUSAL: tl.constexpr,
):
    start_m = tl.program_id(0)
    off_hz = tl.program_id(1)
    q_off = off_hz * stride_qh
    k_off = off_hz * stride_kh
    v_off = off_hz * stride_vh
    offs_m = start_m * BLOCK_M + tl.arange(0, BLOCK_M)
    offs_d = tl.arange(0, HEAD_DIM)
    offs_n = tl.arange(0, BLOCK_N)
    q_ptrs = Q + q_off + offs_m[:, None] * stride_qm + offs_d[None, :] * stride_qk
    k_ptrs = K + k_off + offs_d[:, None] * stride_kk + offs_n[None, :] * stride_kn
    v_ptrs = V + v_off + offs_n[:, None] * stride_vn + offs_d[None, :] * stride_vk
    m_i = tl.full([BLOCK_M], float("-inf"), dtype=tl.float32)
    l_i = tl.zeros([BLOCK_M], dtype=tl.float32) + 1.0
    acc = tl.zeros([BLOCK_M, HEAD_DIM], dtype=tl.float32)
    q = tl.load(q_ptrs)
    acc, l_i, m_i = _attn_fwd_inner(
        acc,
        l_i,
        m_i,
        q,
        k_ptrs,
        v_ptrs,
        sm_scale,
        stride_kn,
        stride_vn,
        start_m,
        seqlen_k,
        BLOCK_M,
        BLOCK_N,
        HEAD_DIM,
        CAUSAL,
    )
    acc = acc / l_i[:, None]
    lse = m_i + tl.math.log2(l_i) / 1.4426950408889634
    o_ptrs = (
        Out
        + off_hz * stride_oh
        + offs_m[:, None] * stride_om
        + offs_d[None, :] * stride_ok
    )
    tl.store(o_ptrs, acc.to(Out.dtype.element_ty))
    tl.store(Lse + off_hz * seqlen_q + offs_m, lse)

# config = {"BLOCK_M": 128, "BLOCK_N": 64, "HEAD_DIM": 128, "arch": "sm_100", "causal": false, "dtype": "fp16", "num_stages": 2, "num_warps": 4}
# arch = sm_100


// ===== COMPILED SASS (sm_100a) =====

	.target	sm_100a

	.elftype	@"ET_EXEC"


//--------------------- .note.nv.tkinfo           --------------------------
	.section	.note.nv.tkinfo,"",@"SHT_NOTE"
	.sectionflags	@"SHF_NOTE_NV_TKINFO"
	.tkinfo
        /*0018*/ 	.word	0x00000081
        /*0030*/ 	.string	""
        /*0030*/ 	.string	"ptxas-blackwell"
        /*0030*/ 	.string	"Cuda compilation tools, release 12.9, V12.9.86"
        /*0030*/ 	.string	"Build cuda_12.9.r12.9/compiler.36037853_0"
        /*0030*/ 	.string	"-v  -suppress-debug-info  -lineinfo  -arch sm_100a "



//--------------------- .note.nv.cuver            --------------------------
	.section	.note.nv.cuver,"",@"SHT_NOTE"
	.sectionflags	@"SHF_NOTE_NV_CUVER"
        /*0018*/ 	.short	0x0001
        /*001a*/ 	.short	0x0064
        /*001c*/ 	.short	0x0001
        /*001e*/ 	.short	0x0000
        /*0020*/ 	.short	0x0001
        /*0022*/ 	.short	0x0000


//--------------------- .nv.info                  --------------------------
	.section	.nv.info,"",@"SHT_CUDA_INFO"
	.align	4


	//----- nvinfo : EIATTR_REGCOUNT
	.align		4
        /*0000*/ 	.byte	0x04, 0x2f
        /*0002*/ 	.short	(.L_5 - .L_4)
	.align		4
.L_4:
        /*0004*/ 	.word	index@(attn_fwd)
        /*0008*/ 	.word	0x000000ff


	//----- nvinfo : EIATTR_FRAME_SIZE
	.align		4
.L_5:
        /*000c*/ 	.byte	0x04, 0x11
        /*000e*/ 	.short	(.L_7 - .L_6)
	.align		4
.L_6:
        /*0010*/ 	.word	index@($__internal_2_$__cuda_sm10x_tcgen05_guardrail_trap_unallocated_columns_being_dealloced)
        /*0014*/ 	.word	0x000002a0


	//----- nvinfo : EIATTR_FRAME_SIZE
	.align		4
.L_7:
        /*0018*/ 	.byte	0x04, 0x11
        /*001a*/ 	.short	(.L_9 - .L_8)
	.align		4
.L_8:
        /*001c*/ 	.word	index@($__internal_1_$__cuda_sm10x_tcgen05_guardrail_trap_phase_invalid_during_alloc)
        /*0020*/ 	.word	0x000002a0


	//----- nvinfo : EIATTR_FRAME_SIZE
	.align		4
.L_9:
        /*0024*/ 	.byte	0x04, 0x11
        /*0026*/ 	.short	(.L_11 - .L_10)
	.align		4
.L_10:
        /*0028*/ 	.word	index@($__internal_0_$__cuda_sm10x_tcgen05_guardrail_trap_col_being_dealloced_not_returned_by_alloc)
        /*002c*/ 	.word	0x000002a0


	//----- nvinfo : EIATTR_FRAME_SIZE
	.align		4
.L_11:
        /*0030*/ 	.byte	0x04, 0x11
        /*0032*/ 	.short	(.L_13 - .L_12)
	.align		4
.L_12:
        /*0034*/ 	.word	index@(attn_fwd)
        /*0038*/ 	.word	0x000002a0


	//----- nvinfo : EIATTR_MIN_STACK_SIZE
	.align		4
.L_13:
        /*003c*/ 	.byte	0x04, 0x12
        /*003e*/ 	.short	(.L_15 - .L_14)
	.align		4
.L_14:
        /*0040*/ 	.word	index@(attn_fwd)
        /*0044*/ 	.word	0x000002a0
.L_15:


//--------------------- .nv.info.attn_fwd         --------------------------
	.section	.nv.info.attn_fwd,"",@"SHT_CUDA_INFO"
	.sectionflags	@""
	.align	4


	//----- nvinfo : EIATTR_CUDA_API_VERSION
	.align		4
        /*0000*/ 	.byte	0x04, 0x37
        /*0002*/ 	.short	(.L_17 - .L_16)
.L_16:
        /*0004*/ 	.word	0x00000081


	//----- nvinfo : EIATTR_KPARAM_INFO
	.align		4
.L_17:
        /*0008*/ 	.byte	0x04, 0x17
        /*000a*/ 	.short	(.L_19 - .L_18)
.L_18:
        /*000c*/ 	.word	0x00000000
        /*0010*/ 	.short	0x0019
        /*0012*/ 	.short	0x0080
        /*0014*/ 	.byte	0x00, 0xf4, 0x21, 0x00


	//----- nvinfo : EIATTR_KPARAM_INFO
	.align		4
.L_19:
        /*0018*/ 	.byte	0x04, 0x17
        /*001a*/ 	.short	(.L_21 - .L_20)
.L_20:
        /*001c*/ 	.word	0x00000000
        /*0020*/ 	.short	0x0018
        /*0022*/ 	.short	0x0078
        /*0024*/ 	.byte	0x00, 0xf4, 0x21, 0x00


	//----- nvinfo : EIATTR_KPARAM_INFO
	.align		4
.L_21:
        /*0028*/ 	.byte	0x04, 0x17
        /*002a*/ 	.short	(.L_23 - .L_22)
.L_22:
        /*002c*/ 	.word	0x00000000
        /*0030*/ 	.short	0x0017
        /*0032*/ 	.short	0x0070
        /*0034*/ 	.byte	0x00, 0xf0, 0x11, 0x00


	//----- nvinfo : EIATTR_KPARAM_INFO
	.align		4
.L_23:
        /*0038*/ 	.byte	0x04, 0x17
        /*003a*/ 	.short	(.L_25 - .L_24)
.L_24:
        /*003c*/ 	.word	0x00000000
        /*0040*/ 	.short	0x0016
        /*0042*/ 	.short	0x006c
        /*0044*/ 	.byte	0x00, 0xf0, 0x11, 0x00


	//----- nvinfo : EIATTR_KPARAM_INFO
	.align		4
.L_25:
        /*0048*/ 	.byte	0x04, 0x17
        /*004a*/ 	.short	(.L_27 - .L_26)
.L_26:
        /*004c*/ 	.word	0x00000000
        /*0050*/ 	.short	0x0015
        /*0052*/ 	.short	0x0068
        /*0054*/ 	.byte	0x00, 0xf0, 0x11, 0x00


	//----- nvinfo : EIATTR_KPARAM_INFO
	.align		4
.L_27:
        /*0058*/ 	.byte	0x04, 0x17
        /*005a*/ 	.short	(.L_29 - .L_28)
.L_28:
        /*005c*/ 	.word	0x00000000
        /*0060*/ 	.short	0x0014
        /*0062*/ 	.short	0x0064
        /*0064*/ 	.byte	0x00, 0xf0, 0x11, 0x00


	//----- nvinfo : EIATTR_KPARAM_INFO
	.align		4
.L_29:
        /*0068*/ 	.byte	0x04, 0x17
        /*006a*/ 	.short	(.L_31 - .L_30)
.L_30:
        /*006c*/ 	.word	0x00000000
        /*0070*/ 	.short	0x0013
        /*0072*/ 	.short	0x0060
        /*0074*/ 	.byte	0x00, 0xf0, 0x11, 0x00


	//----- nvinfo : EIATTR_KPARAM_INFO
	.align		4
.L_31:
        /*0078*/ 	.byte	0x04, 0x17
        /*007a*/ 	.short	(.L_33 - .L_32)
.L_32:
        /*007c*/ 	.word	0x00000000
        /*0080*/ 	.short	0x0012
        /*0082*/ 	.short	0x005c
        /*0084*/ 	.byte	0x00, 0xf0, 0x11, 0x00


	//----- nvinfo : EIATTR_KPARAM_INFO
	.align		4
.L_33:
        /*0088*/ 	.byte	0x04, 0x17
        /*008a*/ 	.short	(.L_35 - .L_34)
.L_34:
        /*008c*/ 	.word	0x00000000
        /*0090*/ 	.short	0x0011
        /*0092*/ 	.short	0x0058
        /*0094*/ 	.byte	0x00, 0xf0, 0x11, 0x00


	//----- nvinfo : EIATTR_KPARAM_INFO
	.align		4
.L_35:
        /*0098*/ 	.byte	0x04, 0x17
        /*009a*/ 	.short	(.L_37 - .L_36)
.L_36:
        /*009c*/ 	.word	0x00000000
        /*00a0*/ 	.short	0x0010
        /*00a2*/ 	.short	0x0054
        /*00a4*/ 	.byte	0x00, 0xf0, 0x11, 0x00


	//----- nvinfo : EIATTR_KPARAM_INFO
	.align		4
.L_37:
        /*00a8*/ 	.byte	0x04, 0x17
        /*00aa*/ 	.short	(.L_39 - .L_38)
.L_38:
        /*00ac*/ 	.word	0x00000000
        /*00b0*/ 	.short	0x000f
        /*00b2*/ 	.short	0x0050
        /*00b4*/ 	.byte	0x00, 0xf0, 0x11, 0x00


	//----- nvinfo : EIATTR_KPARAM_INFO
	.align		4
.L_39:
        /*00b8*/ 	.byte	0x04, 0x17
        /*00ba*/ 	.short	(.L_41 - .L_40)
.L_40:
        /*00bc*/ 	.word	0x00000000
        /*00c0*/ 	.short	0x000e
        /*00c2*/ 	.short	0x004c
        /*00c4*/ 	.byte	0x00, 0xf0, 0x11, 0x00


	//----- nvinfo : EIATTR_KPARAM_INFO
	.align		4
.L_41:
        /*00c8*/ 	.byte	0x04, 0x17
        /*00ca*/ 	.short	(.L_43 - .L_42)
.L_42:
        /*00cc*/ 	.word	0x00000000
        /*00d0*/ 	.short	0x000d
        /*00d2*/ 	.short	0x0048
        /*00d4*/ 	.byte	0x00, 0xf0, 0x11, 0x00


	//----- nvinfo : EIATTR_KPARAM_INFO
	.align		4
.L_43:
        /*00d8*/ 	.byte	0x04, 0x17
        /*00da*/ 	.short	(.L_45 - .L_44)
.L_44:
        /*00dc*/ 	.word	0x00000000
        /*00e0*/ 	.short	0x000c
        /*00e2*/ 	.short	0x0044
        /*00e4*/ 	.byte	0x00, 0xf0, 0x11, 0x00


	//----- nvinfo : EIATTR_KPARAM_INFO
	.align		4
.L_45:
        /*00e8*/ 	.byte	0x04, 0x17
        /*00ea*/ 	.short	(.L_47 - .L_46)
.L_46:
        /*00ec*/ 	.word	0x00000000
        /*00f0*/ 	.short	0x000b
        /*00f2*/ 	.short	0x0040
        /*00f4*/ 	.byte	0x00, 0xf0, 0x11, 0x00


	//----- nvinfo : EIATTR_KPARAM_INFO
	.align		4
.L_47:
        /*00f8*/ 	.byte	0x04, 0x17
        /*00fa*/ 	.short	(.L_49 - .L_48)
.L_48:
        /*00fc*/ 	.word	0x00000000
        /*0100*/ 	.short	0x000a
        /*0102*/ 	.short	0x003c
        /*0104*/ 	.byte	0x00, 0xf0, 0x11, 0x00


	//----- nvinfo : EIATTR_KPARAM_INFO
	.align		4
.L_49:
        /*0108*/ 	.byte	0x04, 0x17
        /*010a*/ 	.short	(.L_51 - .L_50)
.L_50:
        /*010c*/ 	.word	0x00000000
        /*0110*/ 	.short	0x0009
        /*0112*/ 	.short	0x0038
        /*0114*/ 	.byte	0x00, 0xf0, 0x11, 0x00


	//----- nvinfo : EIATTR_KPARAM_INFO
	.align		4
.L_51:
        /*0118*/ 	.byte	0x04, 0x17
        /*011a*/ 	.short	(.L_53 - .L_52)
.L_52:
        /*011c*/ 	.word	0x00000000
        /*0120*/ 	.short	0x0008
        /*0122*/ 	.short	0x0034
        /*0124*/ 	.byte	0x00, 0xf0, 0x11, 0x00


	//----- nvinfo : EIATTR_KPARAM_INFO
	.align		4
.L_53:
        /*0128*/ 	.byte	0x04, 0x17
        /*012a*/ 	.short	(.L_55 - .L_54)
.L_54:
        /*012c*/ 	.word	0x00000000
        /*0130*/ 	.short	0x0007
        /*0132*/ 	.short	0x0030
        /*0134*/ 	.byte	0x00, 0xf0, 0x11, 0x00


	//----- nvinfo : EIATTR_KPARAM_INFO
	.align		4
.L_55:
        /*0138*/ 	.byte	0x04, 0x17
        /*013a*/ 	.short	(.L_57 - .L_56)
.L_56:
        /*013c*/ 	.word	0x00000000
        /*0140*/ 	.short	0x0006
        /*0142*/ 	.short	0x002c
        /*0144*/ 	.byte	0x00, 0xf0, 0x11, 0x00


	//----- nvinfo : EIATTR_KPARAM_INFO
	.align		4
.L_57:
        /*0148*/ 	.byte	0x04, 0x17
        /*014a*/ 	.short	(.L_59 - .L_58)
.L_58:
        /*014c*/ 	.word	0x00000000
        /*0150*/ 	.short	0x0005
        /*0152*/ 	.short	0x0028
        /*0154*/ 	.byte	0x00, 0xf0, 0x11, 0x00


	//----- nvinfo : EIATTR_KPARAM_INFO
	.align		4
.L_59:
        /*0158*/ 	.byte	0x04, 0x17
        /*015a*/ 	.short	(.L_61 - .L_60)
.L_60:
        /*015c*/ 	.word	0x00000000
        /*0160*/ 	.short	0x0004
        /*0162*/ 	.short	0x0020
        /*0164*/ 	.byte	0x00, 0xf4, 0x21, 0x00


	//----- nvinfo : EIATTR_KPARAM_INFO
	.align		4
.L_61:
        /*0168*/ 	.byte	0x04, 0x17
        /*016a*/ 	.short	(.L_63 - .L_62)
.L_62:
        /*016c*/ 	.word	0x00000000
        /*0170*/ 	.short	0x0003
        /*0172*/ 	.short	0x0018
        /*0174*/ 	.byte	0x00, 0xf4, 0x21, 0x00


	//----- nvinfo : EIATTR_KPARAM_INFO
	.align		4
.L_63:
        /*0178*/ 	.byte	0x04, 0x17
        /*017a*/ 	.short	(.L_65 - .L_64)
.L_64:
        /*017c*/ 	.word	0x00000000
        /*0180*/ 	.short	0x0002
        /*0182*/ 	.short	0x0010
        /*0184*/ 	.byte	0x00, 0xf4, 0x21, 0x00


	//----- nvinfo : EIATTR_KPARAM_INFO
	.align		4
.L_65:
        /*0188*/ 	.byte	0x04, 0x17
        /*018a*/ 	.short	(.L_67 - .L_66)
.L_66:
        /*018c*/ 	.word	0x00000000
        /*0190*/ 	.short	0x0001
        /*0192*/ 	.short	0x0008
        /*0194*/ 	.byte	0x00, 0xf4, 0x21, 0x00


	//----- nvinfo : EIATTR_KPARAM_INFO
	.align		4
.L_67:
        /*0198*/ 	.byte	0x04, 0x17
        /*019a*/ 	.short	(.L_69 - .L_68)
.L_68:
        /*019c*/ 	.word	0x00000000
        /*01a0*/ 	.short	0x0000
        /*01a2*/ 	.short	0x0000
        /*01a4*/ 	.byte	0x00, 0xf4, 0x21, 0x00


	//----- nvinfo : EIATTR_AT_ENTRY_FRAGMENTS
	.align		4
.L_69:
        /*01a8*/ 	.byte	0x04, 0x4f
        /*01aa*/ 	.short	(.L_71 - .L_70)


	//   ....[0]....
.L_70:
        /*01ac*/ 	.word	0x00000004


	//----- nvinfo : EIATTR_RESERVED_SMEM_USED
	.align		4
.L_71:
        /*01b0*/ 	.byte	0x01, 0x41
	.zero		2


	//----- nvinfo : EIATTR_SPARSE_MMA_MASK
	.align		4
        /*01b4*/ 	.byte	0x03, 0x50
        /*01b6*/ 	.short	0x0000


	//----- nvinfo : EIATTR_TCGEN05_1CTA_USED
	.align		4
        /*01b8*/ 	.byte	0x01, 0x51
	.zero		2


	//----- nvinfo : EIATTR_MAXREG_COUNT
	.align		4
        /*01bc*/ 	.byte	0x03, 0x1b
        /*01be*/ 	.short	0x00ff


	//----- nvinfo : EIATTR_NUM_BARRIERS
	.align		4
        /*01c0*/ 	.byte	0x02, 0x4c
        /*01c2*/ 	.byte	0x01
	.zero		1


	//----- nvinfo : EIATTR_ANNOTATIONS
	.align		4
        /*01c4*/ 	.byte	0x04, 0x55
        /*01c6*/ 	.short	(.L_73 - .L_72)


	//   ....[0]....
.L_72:
        /*01c8*/ 	.word	0x00000001
        /*01cc*/ 	.byte	0xc0, 0x10, 0x00, 0x00, 0x01, 0x00, 0x00, 0x00, 0xf0, 0x10, 0x00, 0x00, 0x01, 0x00, 0x00, 0x00
        /* <DEDUP_REMOVED lines=99> */
        /*080c*/ 	.byte	0x00, 0xc1, 0x00, 0x00, 0x01, 0x00, 0x00, 0x00, 0x10, 0xc1, 0x00, 0x00


	//----- nvinfo : EIATTR_INT_WARP_WIDE_INSTR_OFFSETS
	.align		4
.L_73:
        /*0818*/ 	.byte	0x04, 0x31
        /*081a*/ 	.short	(.L_75 - .L_74)


	//   ....[0]....
.L_74:
        /*081c*/ 	.word	0x00002d30


	//   ....[1]....
        /*0820*/ 	.word	0x00002d40


	//   ....[2]....
        /*0824*/ 	.word	0x00004f60


	//   ....[3]....
        /*0828*/ 	.word	0x00005b80


	//   ....[4]....
        /*082c*/ 	.word	0x0000b760


	//   ....[5]....
        /*0830*/ 	.word	0x00013580


	//   ....[6]....
        /*0834*/ 	.word	0x000135d0


	//----- nvinfo : EIATTR_COOP_GROUP_MASK_REGIDS
	.align		4
.L_75:
        /*0838*/ 	.byte	0x04, 0x29
        /*083a*/ 	.short	(.L_77 - .L_76)


	//   ....[0]....
.L_76:
        /*083c*/ 	.word	0xffffffff


	//   ....[1]....
        /*0840*/ 	.word	0xffffffff


	//   ....[2]....
        /*0844*/ 	.word	0xffffffff


	//   ....[3]....
        /*0848*/ 	.word	0xffffffff


	//----- nvinfo : EIATTR_COOP_GROUP_INSTR_OFFSETS
	.align		4
.L_77:
        /*084c*/ 	.byte	0x04, 0x28
        /*084e*/ 	.short	(.L_79 - .L_78)


	//   ....[0]....
.L_78:
        /*0850*/ 	.word	0x00000060


	//   ....[1]....
        /*0854*/ 	.word	0x00000320


	//   ....[2]....
        /*0858*/ 	.word	0x00013410


	//   ....[3]....
        /*085c*/ 	.word	0x00013680


	//----- nvinfo : EIATTR_VRC_CTA_INIT_COUNT
	.align		4
.L_79:
        /*0860*/ 	.byte	0x02, 0x4a
        /*0862*/ 	.byte	0x80
	.zero		1


	//----- nvinfo : EIATTR_MBARRIER_INSTR_OFFSETS
	.align		4
        /*0864*/ 	.byte	0x04, 0x39
        /*0866*/ 	.short	(.L_81 - .L_80)


	//   ....[0]....
.L_80:
        /*0868*/ 	.word	0x00003ce0
        /*086c*/ 	.word	0x000000ff
        /*0870*/ 	.word	0x00000000
        /*0874*/ 	.short	0x0100
        /*0876*/ 	.byte	0x0c
	.zero		1


	//   ....[1]....
        /*0878*/ 	.word	0x00005010
        /*087c*/ 	.word	0x000000ff
        /*0880*/ 	.word	0x00014008
        /*0884*/ 	.short	0x0100
        /*0886*/ 	.byte	0x08
	.zero		1


	//   ....[2]....
        /*0888*/ 	.word	0x00005e70
        /*088c*/ 	.word	0x000000ff
        /*0890*/ 	.word	0x0000c000
        /*0894*/ 	.short	0x0100
        /*0896*/ 	.byte	0x08
	.zero		1


	//   ....[3]....
        /*0898*/ 	.word	0x00006220
        /*089c*/ 	.word	0x000000ff
        /*08a0*/ 	.word	0x0000c000
        /*08a4*/ 	.short	0x010a
        /*08a6*/ 	.byte	0x08
	.zero		1


	//   ....[4]....
        /*08a8*/ 	.word	0x00007350
        /*08ac*/ 	.word	0x000000ff
        /*08b0*/ 	.word	0x0000c000
        /*08b4*/ 	.short	0x0108
        /*08b6*/ 	.byte	0x08
	.zero		1


	//   ....[5]....
        /*08b8*/ 	.word	0x0000b8c0
        /*08bc*/ 	.word	0x000000ff
        /*08c0*/ 	.word	0x00014010
        /*08c4*/ 	.short	0x0100
        /*08c6*/ 	.byte	0x08
	.zero		1


	//   ....[6]....
        /*08c8*/ 	.word	0x0000bae0
        /*08cc*/ 	.word	0x000000ff
        /*08d0*/ 	.word	0x00014010
        /*08d4*/ 	.short	0x010a
        /*08d6*/ 	.byte	0x08
	.zero		1


	//   ....[7]....
        /*08d8*/ 	.word	0x0000bb50
        /*08dc*/ 	.word	0x000000ff
        /*08e0*/ 	.word	0x00014010
        /*08e4*/ 	.short	0x0108
        /*08e6*/ 	.byte	0x08
	.zero		1


	//   ....[8]....
        /*08e8*/ 	.word	0x0000bbc0
        /*08ec*/ 	.word	0x000000ff
        /*08f0*/ 	.word	0x00000000
        /*08f4*/ 	.short	0x010a
        /*08f6*/ 	.byte	0x0c
	.zero		1


	//   ....[9]....
        /*08f8*/ 	.word	0x0000ed20
        /*08fc*/ 	.word	0x000000ff
        /*0900*/ 	.word	0x00000000
        /*0904*/ 	.short	0x010a
        /*0906*/ 	.byte	0x0c
	.zero		1


	//   ....[10]....
        /*0908*/ 	.word	0x0000ee50
        /*090c*/ 	.word	0x000000ff
        /*0910*/ 	.word	0x00014000
        /*0914*/ 	.short	0x0108
        /*0916*/ 	.byte	0x08
	.zero		1


	//   ....[11]....
        /*0918*/ 	.word	0x0000f9b0
        /*091c*/ 	.word	0x000000ff
        /*0920*/ 	.word	0x00014008
        /*0924*/ 	.short	0x0108
        /*0926*/ 	.byte	0x08
	.zero		1


	//   ....[12]....
        /*0928*/ 	.word	0x000136a0
        /*092c*/ 	.word	0x000000ff
        /*0930*/ 	.word	0x0000c000
        /*0934*/ 	.short	0x010a
        /*0936*/ 	.byte	0x08
	.zero		1


	//   ....[13]....
        /*0938*/ 	.word	0x000136d0
        /*093c*/ 	.word	0x000000ff
        /*0940*/ 	.word	0x00014010
        /*0944*/ 	.short	0x010a
        /*0946*/ 	.byte	0x08
	.zero		1


	//   ....[14]....
        /*0948*/ 	.word	0x00013700
        /*094c*/ 	.word	0x000000ff
        /*0950*/ 	.word	0x00000000
        /*0954*/ 	.short	0x010a
        /*0956*/ 	.byte	0x0c
	.zero		1


	//   ....[15]....
        /*0958*/ 	.word	0x00013730
        /*095c*/ 	.word	0x000000ff
        /*0960*/ 	.word	0x00000000
        /*0964*/ 	.short	0x010a
        /*0966*/ 	.byte	0x0c
	.zero		1


	//----- nvinfo : EIATTR_NUM_MBARRIERS
	.align		4
.L_81:
        /*0968*/ 	.byte	0x03, 0x38
        /*096a*/ 	.short	0xffff


	//----- nvinfo : EIATTR_EXIT_INSTR_OFFSETS
	.align		4
        /*096c*/ 	.byte	0x04, 0x1c
        /*096e*/ 	.short	(.L_83 - .L_82)


	//   ....[0]....
.L_82:
        /*0970*/ 	.word	0x00013690


	//----- nvinfo : EIATTR_REQNTID
	.align		4
.L_83:
        /*0974*/ 	.byte	0x04, 0x10
        /*0976*/ 	.short	(.L_85 - .L_84)
.L_84:
        /*0978*/ 	.word	0x00000080
        /*097c*/ 	.word	0x00000001
        /*0980*/ 	.word	0x00000001


	//----- nvinfo : EIATTR_CRS_STACK_SIZE
	.align		4
.L_85:
        /*0984*/ 	.byte	0x04, 0x1e
        /*0986*/ 	.short	(.L_87 - .L_86)
.L_86:
        /*0988*/ 	.word	0x00000000


	//----- nvinfo : EIATTR_CBANK_PARAM_SIZE
	.align		4
.L_87:
        /*098c*/ 	.byte	0x03, 0x19
        /*098e*/ 	.short	0x0088


	//----- nvinfo : EIATTR_PARAM_CBANK
	.align		4
        /*0990*/ 	.byte	0x04, 0x0a
        /*0992*/ 	.short	(.L_89 - .L_88)
	.align		4
.L_88:
        /*0994*/ 	.word	index@(.nv.constant0.attn_fwd)
        /*0998*/ 	.short	0x0380
        /*099a*/ 	.short	0x0088


	//----- nvinfo : EIATTR_SW_WAR
	.align		4
.L_89:
        /*099c*/ 	.byte	0x04, 0x36
        /*099e*/ 	.short	(.L_91 - .L_90)
.L_90:
        /*09a0*/ 	.word	0x00000008
.L_91:


//--------------------- .nv.compat                --------------------------
	.section	.nv.compat,"",@"SHT_CUDA_COMPAT_INFO"
	.align	4
        /*0000*/ 	.byte	0x02, 0x02, 0x02, 0x00, 0x02, 0x05, 0x05, 0x00, 0x02, 0x03, 0x00, 0x00, 0x02, 0x06, 0x01, 0x00


//--------------------- .nv.callgraph             --------------------------
	.section	.nv.callgraph,"",@"SHT_CUDA_CALLGRAPH"
	.align	4
	.sectionentsize	8
	.align		4
        /*0000*/ 	.word	0x00000000
	.align		4
        /*0004*/ 	.word	0xffffffff
	.align		4
        /*0008*/ 	.word	0x00000000
	.align		4
        /*000c*/ 	.word	0xfffffffe
	.align		4
        /*0010*/ 	.word	0x00000000
	.align		4
        /*0014*/ 	.word	0xfffffffd
	.align		4
        /*0018*/ 	.word	0x00000000
	.align		4
        /*001c*/ 	.word	0xfffffffc


//--------------------- .nv.constant4             --------------------------
	.section	.nv.constant4,"a",@progbits
	.align	8
	.align		8
.nv.constant4:
        /*0000*/ 	.dword	_$_str


//--------------------- .text.attn_fwd            --------------------------
	.section	.text.attn_fwd,"ax",@progbits
	.align	128
        .global         attn_fwd
        .type           attn_fwd,@function
        .size           attn_fwd,(.L_x_28 - attn_fwd)
        .other          attn_fwd,@"STO_CUDA_ENTRY STV_DEFAULT"
attn_fwd:
.text.attn_fwd:
[----:B------:R-:W0:Y:S01]  /*0000*/  LDC R1, c[0x0][0x37c] ;  /* 0x0000df00ff017b82 */ /* 0x000e220000000800 */
[----:B------:R-:W1:Y:S01]  /*0010*/  S2R R0, SR_TID.X ;  /* 0x0000000000007919 */ /* 0x000e620000002100 */
[----:B0-----:R-:W-:Y:S02]  /*0020*/  IADD3 R1, PT, PT, R1, -0x2a0, RZ ;  /* 0xfffffd6001017810 */ /* 0x001fe40007ffe0ff */
[----:B-1----:R-:W-:-:S13]  /*0030*/  ISETP.GE.U32.AND P0, PT, R0, 0x20, PT ;  /* 0x000000200000780c */ /* 0x002fda0003f06070 */
[----:B------:R-:W-:Y:S05]  /*0040*/  @P0 BRA `(.L_x_0) ;  /* 0x0000000000b80947 */ /* 0x000fea0003800000 */
[----:B------:R-:W0:Y:S01]  /*0050*/  S2UR UR6, SR_CgaCtaId ;  /* 0x00000000000679c3 */ /* 0x000e220000008800 */
[----:B------:R-:W-:Y:S01]  /*0060*/  NOP ;  /* 0x0000000000007918 */ /* 0x000fe20000000000 */
[----:B------:R-:W-:Y:S02]  /*0070*/  UMOV UR4, 0x40 ;  /* 0x0000004000047882 */ /* 0x000fe40000000000 */
[----:B0-----:R-:W-:-:S09]  /*0080*/  ULEA UR4, UR6, UR4, 0x18 ;  /* 0x0000000406047291 */ /* 0x001fd2000f8ec0ff */
[----:B------:R-:W0:Y:S01]  /*0090*/  LDS.U8 R0, [UR4] ;  /* 0x00000004ff007984 */ /* 0x000e220008000000 */
[----:B------:R-:W-:Y:S02]  /*00a0*/  UMOV UR4, 0x400 ;  /* 0x0000040000047882 */ /* 0x000fe40000000000 */
[----:B------:R-:W-:Y:S01]  /*00b0*/  ULEA UR4, UR6, UR4, 0x18 ;  /* 0x0000000406047291 */ /* 0x000fe2000f8ec0ff */
[----:B0-----:R-:W-:-:S13]  /*00c0*/  ISETP.NE.AND P1, PT, R0, RZ, PT ;  /* 0x000000ff0000720c */ /* 0x001fda0003f25270 */
[----:B------:R-:W-:Y:S05]  /*00d0*/  @P1 BRA `(.L_x_1) ;  /* 0x00000000007c1947 */ /* 0x000fea0003800000 */
[----:B------:R-:W-:-:S13]  /*00e0*/  ELECT P1, URZ, PT ;  /* 0x0000000000ff782f */ /* 0x000fda0003820000 */
[----:B------:R-:W-:Y:S05]  /*00f0*/  @!P1 BRA `(.L_x_2) ;  /* 0x0000000000849947 */ /* 0x000fea0003800000 */
[----:B------:R-:W-:Y:S01]  /*0100*/  UMOV UR5, 0x8 ;  /* 0x0000000800057882 */ /* 0x000fe20000000000 */
[----:B------:R-:W-:Y:S01]  /*0110*/  HFMA2 R4, -RZ, RZ, 0, 5.9604644775390625e-08 ;  /* 0x00000001ff047431 */ /* 0x000fe200000001ff */
[----:B------:R-:W-:-:S03]  /*0120*/  MOV R5, 0xff ;  /* 0x000000ff00057802 */ /* 0x000fc60000000f00 */
[----:B------:R-:W-:Y:S04]  /*0130*/  DEPBAR.LE SB0, 0x36 ;  /* 0x00008d800000791a */ /* 0x000fe80000000000 */
[----:B------:R-:W0:Y:S02]  /*0140*/  UTCATOMSWS.FIND_AND_SET.ALIGN UP0, UR5, UR5 ;  /* 0x00000005000575e3 */ /* 0x000e240008000800 */
[----:B0-----:R-:W-:-:S04]  /*0150*/  PLOP3.LUT P1, PT, PT, PT, UP0, 0x80, 0x8 ;  /* 0x000000000008781c */ /* 0x001fc80003f2f008 */
[----:B------:R-:W-:-:S04]  /*0160*/  SEL R0, RZ, 0xffffffff, !P1 ;  /* 0xffffffffff007807 */ /* 0x000fc80004800000 */
[----:B------:R-:W-:Y:S02]  /*0170*/  ISETP.NE.AND P1, PT, R0, RZ, PT ;  /* 0x000000ff0000720c */ /* 0x000fe40003f25270 */
[----:B------:R-:W-:-:S11]  /*0180*/  MOV R0, UR5 ;  /* 0x0000000500007c02 */ /* 0x000fd60008000f00 */
[----:B------:R-:W-:Y:S05]  /*0190*/  @P1 BRA `(.L_x_3) ;  /* 0x0000000000241947 */ /* 0x000fea0003800000 */
.L_x_4:
[----:B------:R-:W-:Y:S05]  /*01a0*/  NANOSLEEP 0x64 ;  /* 0x000000640000795d */ /* 0x000fea0003800000 */
[----:B------:R-:W-:-:S05]  /*01b0*/  UMOV UR5, 0x8 ;  /* 0x0000000800057882 */ /* 0x000fca0000000000 */
[----:B------:R-:W-:Y:S04]  /*01c0*/  DEPBAR.LE SB0, 0x36 ;  /* 0x00008d800000791a */ /* 0x000fe80000000000 */
[----:B------:R-:W0:Y:S02]  /*01d0*/  UTCATOMSWS.FIND_AND_SET.ALIGN UP0, UR5, UR5 ;  /* 0x00000005000575e3 */ /* 0x000e240008000800 */
[----:B0-----:R-:W-:-:S04]  /*01e0*/  PLOP3.LUT P1, PT, PT, PT, UP0, 0x80, 0x8 ;  /* 0x000000000008781c */ /* 0x001fc80003f2f008 */
[----:B------:R-:W-:-:S04]  /*01f0*/  SEL R0, RZ, 0xffffffff, !P1 ;  /* 0xffffffffff007807 */ /* 0x000fc80004800000 */
[----:B------:R-:W-:Y:S02]  /*0200*/  ISETP.NE.AND P1, PT, R0, RZ, PT ;  /* 0x000000ff0000720c */ /* 0x000fe40003f25270 */
[----:B------:R-:W-:-:S11]  /*0210*/  MOV R0, UR5 ;  /* 0x0000000500007c02 */ /* 0x000fd60008000f00 */
[----:B------:R-:W-:Y:S05]  /*0220*/  @!P1 BRA `(.L_x_4) ;  /* 0xfffffffc00dc9947 */ /* 0x000fea000383ffff */
.L_x_3:
[----:B------:R-:W-:Y:S01]  /*0230*/  IADD3 R3, PT, PT, R0, 0x10, RZ ;  /* 0x0000001000037810 */ /* 0x000fe20007ffe0ff */
[----:B------:R-:W-:Y:S01]  /*0240*/  UMOV UR5, 0x50 ;  /* 0x0000005000057882 */ /* 0x000fe20000000000 */
[----:B------:R-:W-:Y:S01]  /*0250*/  SHF.L.U32 R2, R5, R0, RZ ;  /* 0x0000000005027219 */ /* 0x000fe200000006ff */
[----:B------:R-:W-:Y:S01]  /*0260*/  ULEA UR5, UR6, UR5, 0x18 ;  /* 0x0000000506057291 */ /* 0x000fe2000f8ec0ff */
[----:B------:R-:W-:Y:S02]  /*0270*/  SHF.L.U32 R3, R4, R3, RZ ;  /* 0x0000000304037219 */ /* 0x000fe400000006ff */
[----:B------:R-:W-:Y:S02]  /*0280*/  SHF.L.U32 R0, R0, 0x5, RZ ;  /* 0x0000000500007819 */ /* 0x000fe400000006ff */
[----:B------:R-:W-:-:S05]  /*0290*/  LOP3.LUT R2, R3, R2, RZ, 0xfc, !PT ;  /* 0x0000000203027212 */ /* 0x000fca00078efcff */
[----:B------:R0:W-:Y:S04]  /*02a0*/  ATOMS.OR RZ, [UR5], R2 ;  /* 0x00000002ffff798c */ /* 0x0001e8000b000005 */
[----:B------:R0:W-:Y:S01]  /*02b0*/  STS [UR4], R0 ;  /* 0x00000000ff007988 */ /* 0x0001e20008000804 */
[----:B------:R-:W-:Y:S05]  /*02c0*/  BRA `(.L_x_2) ;  /* 0x0000000000107947 */ /* 0x000fea0003800000 */
.L_x_1:
[----:B------:R-:W-:Y:S02]  /*02d0*/  MOV R0, 0xffffffff ;  /* 0xffffffff00007802 */ /* 0x000fe40000000f00 */
[----:B------:R-:W-:-:S03]  /*02e0*/  MOV R2, 0x310 ;  /* 0x0000031000027802 */ /* 0x000fc60000000f00 */
[----:B------:R0:W-:Y:S04]  /*02f0*/  STS [UR4], R0 ;  /* 0x00000000ff007988 */ /* 0x0001e80008000804 */
[----:B0-----:R-:W-:Y:S05]  /*0300*/  CALL.REL.NOINC `($__internal_1_$__cuda_sm10x_tcgen05_guardrail_trap_phase_invalid_during_alloc) ;  /* 0x0000013400207944 */ /* 0x001fea0003c00000 */
.L_x_2:
[----:B------:R-:W-:Y:S05]  /*0310*/  WARPSYNC.ALL ;  /* 0x0000000000007948 */ /* 0x000fea0003800000 */
[----:B------:R-:W-:Y:S01]  /*0320*/  NOP ;  /* 0x0000000000007918 */ /* 0x000fe20000000000 */
.L_x_0:
[----:B0-----:R-:W0:Y:S01]  /*0330*/  S2R R2, SR_TID.X ;  /* 0x0000000000027919 */ /* 0x001e220000002100 */
[----:B------:R-:W1:Y:S01]  /*0340*/  S2UR UR7, SR_CTAID.Y ;  /* 0x00000000000779c3 */ /* 0x000e620000002600 */
[----:B------:R-:W1:Y:S01]  /*0350*/  LDCU.64 UR8, c[0x0][0x3b0] ;  /* 0x00007600ff0877ac */ /* 0x000e620008000a00 */
[----:B------:R-:W2:Y:S01]  /*0360*/  S2R R0, SR_CTAID.X ;  /* 0x0000000000007919 */ /* 0x000ea20000002500 */
[----:B------:R-:W3:Y:S05]  /*0370*/  LDCU.64 UR4, c[0x0][0x3b0] ;  /* 0x00007600ff0477ac */ /* 0x000eea0008000a00 */
[----:B------:R-:W4:Y:S01]  /*0380*/  S2UR UR6, SR_CgaCtaId ;  /* 0x00000000000679c3 */ /* 0x000f220000008800 */
[----:B------:R-:W0:Y:S07]  /*0390*/  LDCU.64 UR14, c[0x0][0x358] ;  /* 0x00006b00ff0e77ac */ /* 0x000e2e0008000a00 */
[----:B------:R-:W2:Y:S01]  /*03a0*/  LDC.64 R6, c[0x0][0x380] ;  /* 0x0000e000ff067b82 */ /* 0x000ea20000000a00 */
[----:B-1----:R-:W-:-:S07]  /*03b0*/  UIMAD UR10, UR7, UR8, URZ ;  /* 0x00000008070a72a4 */ /* 0x002fce000f8e02ff */
[----:B------:R-:W1:Y:S01]  /*03c0*/  LDC.64 R250, c[0x0][0x380] ;  /* 0x0000e000fffa7b82 */ /* 0x000e620000000a00 */
[----:B---3--:R-:W-:Y:S01]  /*03d0*/  UIMAD UR4, UR7, UR4, URZ ;  /* 0x00000004070472a4 */ /* 0x008fe2000f8e02ff */
[----:B------:R-:W-:Y:S01]  /*03e0*/  UMOV UR8, 0x400 ;  /* 0x0000040000087882 */ /* 0x000fe20000000000 */
[----:B------:R-:W-:Y:S01]  /*03f0*/  USHF.L.U32 UR11, UR10, 0x1, URZ ;  /* 0x000000010a0b7899 */ /* 0x000fe200080006ff */
[----:B0-----:R-:W-:Y:S01]  /*0400*/  LOP3.LUT R2, R2, 0x7f, RZ, 0xc0, !PT ;  /* 0x0000007f02027812 */ /* 0x001fe200078ec0ff */
[----:B----4-:R-:W-:-:S03]  /*0410*/  ULEA UR8, UR6, UR8, 0x18 ;  /* 0x0000000806087291 */ /* 0x010fc6000f8ec0ff */
[----:B------:R-:W-:Y:S01]  /*0420*/  BAR.SYNC.DEFER_BLOCKING 0x0 ;  /* 0x0000000000007b1d */ /* 0x000fe20000010000 */
[----:B--2---:R-:W-:-:S07]  /*0430*/  LEA R2, R0, R2, 0x7 ;  /* 0x0000000200027211 */ /* 0x004fce00078e38ff */
[----:B------:R-:W0:Y:S01]  /*0440*/  LDC R0, c[0x0][0x3b8] ;  /* 0x0000ee00ff007b82 */ /* 0x000e220000000800 */
[C---:B------:R-:W-:Y:S01]  /*0450*/  IMAD R4, R2.reuse, UR9, RZ ;  /* 0x0000000902047c24 */ /* 0x040fe2000f8e02ff */
[----:B------:R-:W-:Y:S01]  /*0460*/  USHF.L.U32 UR9, UR4, 0x1, URZ ;  /* 0x0000000104097899 */ /* 0x000fe200080006ff */
[----:B------:R-:W-:Y:S01]  /*0470*/  IMAD R3, R2, UR5, RZ ;  /* 0x0000000502037c24 */ /* 0x000fe2000f8e02ff */
[----:B------:R-:W-:Y:S02]  /*0480*/  UIMAD.WIDE UR4, UR4, 0x2, URZ ;  /* 0x00000002040478a5 */ /* 0x000fe4000f8e02ff */
[----:B------:R-:W-:-:S04]  /*0490*/  SHF.L.U32 R5, R4, 0x1, RZ ;  /* 0x0000000104057819 */ /* 0x000fc800000006ff */
[----:B------:R-:W-:Y:S01]  /*04a0*/  IADD3 R2, P4, P3, R5, UR11, R6 ;  /* 0x0000000b05027c10 */ /* 0x000fe2000fb9e006 */
[----:B------:R-:W-:Y:S01]  /*04b0*/  UIMAD.WIDE UR10, UR10, 0x2, URZ ;  /* 0x000000020a0a78a5 */ /* 0x000fe2000f8e02ff */
[----:B------:R-:W-:Y:S01]  /*04c0*/  IMAD.HI R6, R4, 0x2, RZ ;  /* 0x0000000204067827 */ /* 0x000fe200078e02ff */
[C---:B------:R-:W-:Y:S02]  /*04d0*/  SHF.L.U32 R5, R3.reuse, 0x1, RZ ;  /* 0x0000000103057819 */ /* 0x040fe400000006ff */
[----:B------:R-:W2:Y:S01]  /*04e0*/  LDCU UR4, c[0x0][0x3c8] ;  /* 0x00007900ff0477ac */ /* 0x000ea20008000800 */
[----:B------:R-:W-:Y:S01]  /*04f0*/  IMAD.HI R4, R3, 0x2, RZ ;  /* 0x0000000203047827 */ /* 0x000fe200078e02ff */
[----:B------:R-:W-:Y:S01]  /*0500*/  IADD3.X R3, PT, PT, R6, UR11, R7, P4, P3 ;  /* 0x0000000b06037c10 */ /* 0x000fe2000a7e6407 */
[----:B------:R-:W3:Y:S01]  /*0510*/  LDS R252, [UR8] ;  /* 0x00000008fffc7984 */ /* 0x000ee20008000800 */
[----:B-1----:R-:W-:Y:S01]  /*0520*/  IADD3 R250, P1, P2, R5, UR9, R250 ;  /* 0x0000000905fa7c10 */ /* 0x002fe2000fa3e0fa */
[----:B------:R-:W-:Y:S03]  /*0530*/  BAR.SYNC.DEFER_BLOCKING 0x0 ;  /* 0x0000000000007b1d */ /* 0x000fe60000010000 */
[----:B------:R-:W-:Y:S01]  /*0540*/  IADD3.X R251, PT, PT, R4, UR5, R251, P1, P2 ;  /* 0x0000000504fb7c10 */ /* 0x000fe20008fe44fb */
[C---:B0-----:R-:W-:Y:S01]  /*0550*/  IMAD R11, R0.reuse, 0xb0, RZ ;  /* 0x000000b0000b7824 */ /* 0x041fe200078e02ff */
[C---:B------:R-:W-:Y:S01]  /*0560*/  SHF.L.U32 R14, R0.reuse, 0x3, RZ ;  /* 0x00000003000e7819 */ /* 0x040fe200000006ff */
[----:B------:R0:W4:Y:S01]  /*0570*/  LDG.E.U16 R2, desc[UR14][R2.64] ;  /* 0x0000000e02027981 */ /* 0x000122000c1e1500 */
[C---:B------:R-:W-:Y:S01]  /*0580*/  IMAD R7, R0.reuse, 0x90, RZ ;  /* 0x0000009000077824 */ /* 0x040fe200078e02ff */
[CC--:B------:R-:W-:Y:S01]  /*0590*/  LEA R6, P5, R0.reuse, R250.reuse, 0x4 ;  /* 0x000000fa00067211 */ /* 0x0c0fe200078a20ff */
[C---:B------:R-:W-:Y:S01]  /*05a0*/  IMAD R13, R0.reuse, 0xc0, RZ ;  /* 0x000000c0000d7824 */ /* 0x040fe200078e02ff */
[C---:B------:R-:W-:Y:S01]  /*05b0*/  SHF.L.U32 R16, R0.reuse, 0x4, RZ ;  /* 0x0000000400107819 */ /* 0x040fe200000006ff */
[C---:B------:R-:W-:Y:S01]  /*05c0*/  IMAD R5, R0.reuse, 0xa, RZ ;  /* 0x0000000a00057824 */ /* 0x040fe200078e02ff */
[CC--:B------:R-:W-:Y:S01]  /*05d0*/  LEA R10, P4, R0.reuse, R250.reuse, 0x5 ;  /* 0x000000fa000a7211 */ /* 0x0c0fe200078828ff */
[C---:B------:R-:W-:Y:S01]  /*05e0*/  IMAD R9, R0.reuse, 0x14, RZ ;  /* 0x0000001400097824 */ /* 0x040fe200078e02ff */
[C---:B------:R-:W-:Y:S01]  /*05f0*/  SHF.L.U32 R18, R0.reuse, 0x5, RZ ;  /* 0x0000000500127819 */ /* 0x040fe200000006ff */
[C---:B------:R-:W-:Y:S01]  /*0600*/  IMAD R56, R0.reuse, 0x48, RZ ;  /* 0x0000004800387824 */ /* 0x040fe200078e02ff */
[CC--:B------:R-:W-:Y:S01]  /*0610*/  LEA R12, P1, R0.reuse, R250.reuse, 0x6 ;  /* 0x000000fa000c7211 */ /* 0x0c0fe200078230ff */
[C---:B0-----:R-:W-:Y:S01]  /*0620*/  IMAD R3, R0.reuse, 0xa0, RZ ;  /* 0x000000a000037824 */ /* 0x041fe200078e02ff */
[C---:B------:R-:W-:Y:S01]  /*0630*/  SHF.L.U32 R20, R0.reuse, 0x6, RZ ;  /* 0x0000000600147819 */ /* 0x040fe200000006ff */
[C---:B------:R-:W-:Y:S01]  /*0640*/  IMAD R17, R0.reuse, 0x28, RZ ;  /* 0x0000002800117824 */ /* 0x040fe200078e02ff */
[-C--:B------:R-:W-:Y:S01]  /*0650*/  IADD3 R8, P3, PT, R11, R250.reuse, RZ ;  /* 0x000000fa0b087210 */ /* 0x080fe20007f7e0ff */
[----:B------:R-:W-:Y:S01]  /*0660*/  IMAD R31, R0, 0x50, RZ ;  /* 0x00000050001f7824 */ /* 0x000fe200078e02ff */
[-C--:B------:R-:W-:Y:S01]  /*0670*/  LEA.HI.X.SX32 R11, R16, R251.reuse, 0x1, P4 ;  /* 0x000000fb100b7211 */ /* 0x080fe200020f0eff */
[C---:B------:R-:W-:Y:S01]  /*0680*/  IMAD R23, R0.reuse, 0xd0, RZ ;  /* 0x000000d000177824 */ /* 0x040fe200078e02ff */
[----:B------:R-:W-:Y:S01]  /*0690*/  IADD3 R16, P4, PT, R13, R250, RZ ;  /* 0x000000fa0d107210 */ /* 0x000fe20007f9e0ff */
[----:B------:R-:W-:Y:S01]  /*06a0*/  IMAD R25, R0, 0xe0, RZ ;  /* 0x000000e000197824 */ /* 0x000fe200078e02ff */
[-C--:B------:R-:W-:Y:S01]  /*06b0*/  LEA.HI.X.SX32 R13, R18, R251.reuse, 0x1, P1 ;  /* 0x000000fb120d7211 */ /* 0x080fe200008f0eff */
[C---:B------:R-:W-:Y:S01]  /*06c0*/  IMAD R27, R0.reuse, 0x30, RZ ;  /* 0x00000030001b7824 */ /* 0x040fe200078e02ff */
[C---:B------:R-:W-:Y:S01]  /*06d0*/  LEA R24, R0.reuse, R0, 0x2 ;  /* 0x0000000000187211 */ /* 0x040fe200078e10ff */
[C---:B------:R-:W-:Y:S01]  /*06e0*/  IMAD R35, R0.reuse, 0x60, RZ ;  /* 0x0000006000237824 */ /* 0x040fe200078e02ff */
[-C--:B------:R-:W-:Y:S01]  /*06f0*/  IADD3 R18, P1, PT, R5, R250.reuse, RZ ;  /* 0x000000fa05127210 */ /* 0x080fe20007f3e0ff */
[C---:B------:R-:W-:Y:S01]  /*0700*/  IMAD R122, R0.reuse, 0x18, RZ ;  /* 0x00000018007a7824 */ /* 0x040fe200078e02ff */
[-C--:B------:R-:W-:Y:S01]  /*0710*/  IADD3 R4, P6, PT, R3, R250.reuse, RZ ;  /* 0x000000fa03047210 */ /* 0x080fe20007fde0ff */
[----:B------:R-:W-:Y:S01]  /*0720*/  IMAD R33, R0, 0x82, RZ ;  /* 0x0000008200217824 */ /* 0x000fe200078e02ff */
[----:B------:R-:W-:Y:S01]  /*0730*/  LEA.HI.X.SX32 R19, R24, R251, 0x1, P1 ;  /* 0x000000fb18137211 */ /* 0x000fe200008f0eff */
[C---:B------:R-:W-:Y:S01]  /*0740*/  IMAD R29, R0.reuse, 0x38, RZ ;  /* 0x00000038001d7824 */ /* 0x040fe200078e02ff */
[----:B------:R-:W-:Y:S01]  /*0750*/  IADD3 R24, P1, PT, R31, R250, RZ ;  /* 0x000000fa1f187210 */ /* 0x000fe20007f3e0ff */
[C---:B------:R-:W-:Y:S01]  /*0760*/  IMAD R37, R0.reuse, 0x70, RZ ;  /* 0x0000007000257824 */ /* 0x040fe200078e02ff */
[CC--:B------:R-:W-:Y:S01]  /*0770*/  LEA R68, R0.reuse, R0.reuse, 0x4 ;  /* 0x0000000000447211 */ /* 0x0c0fe200078e20ff */
[C---:B------:R-:W-:Y:S01]  /*0780*/  IMAD R124, R0.reuse, 0x58, RZ ;  /* 0x00000058007c7824 */ /* 0x040fe200078e02ff */
[C---:B------:R-:W-:Y:S01]  /*0790*/  SHF.L.U32 R90, R0.reuse, 0x1, RZ ;  /* 0x00000001005a7819 */ /* 0x040fe200000006ff */
[C---:B------:R-:W-:Y:S01]  /*07a0*/  IMAD R39, R0.reuse, 0xf0, RZ ;  /* 0x000000f000277824 */ /* 0x040fe200078e02ff */
[CC--:B------:R-:W-:Y:S01]  /*07b0*/  LEA R52, R0.reuse, R0.reuse, 0x6 ;  /* 0x0000000000347211 */ /* 0x0c0fe200078e30ff */
[C---:B------:R-:W-:Y:S01]  /*07c0*/  IMAD R170, R0.reuse, 0x1c, RZ ;  /* 0x0000001c00aa7824 */ /* 0x040fe200078e02ff */
[CC--:B------:R-:W-:Y:S01]  /*07d0*/  LEA R66, R0.reuse, R0.reuse, 0x3 ;  /* 0x0000000000427211 */ /* 0x0c0fe200078e18ff */
[C---:B------:R-:W-:Y:S01]  /*07e0*/  IMAD R45, R0.reuse, 0xa2, RZ ;  /* 0x000000a2002d7824 */ /* 0x040fe200078e02ff */
[CC--:B------:R-:W-:Y:S01]  /*07f0*/  LEA R72, R0.reuse, R0.reuse, 0x5 ;  /* 0x0000000000487211 */ /* 0x0c0fe200078e28ff */
[C---:B------:R-:W-:Y:S01]  /*0800*/  IMAD R47, R0.reuse, 0xb2, RZ ;  /* 0x000000b2002f7824 */ /* 0x040fe200078e02ff */
[CC--:B------:R-:W-:Y:S01]  /*0810*/  LEA R132, R0.reuse, R0.reuse, 0x1 ;  /* 0x0000000000847211 */ /* 0x0c0fe200078e08ff */
[C---:B------:R-:W-:Y:S01]  /*0820*/  IMAD R142, R0.reuse, 0x78, RZ ;  /* 0x00000078008e7824 */ /* 0x040fe200078e02ff */
[C---:B------:R-:W-:Y:S01]  /*0830*/  SHF.L.U32 R160, R0.reuse, 0x2, RZ ;  /* 0x0000000200a07819 */ /* 0x040fe200000006ff */
[C---:B------:R-:W-:Y:S01]  /*0840*/  IMAD R51, R0.reuse, 0xc2, RZ ;  /* 0x000000c200337824 */ /* 0x040fe200078e02ff */
[CC--:B------:R-:W-:Y:S01]  /*0850*/  LEA R179, R0.reuse, -R0.reuse, 0x3 ;  /* 0x8000000000b37211 */ /* 0x0c0fe200078e18ff */
[C---:B------:R-:W-:Y:S01]  /*0860*/  IMAD R53, R0.reuse, 0xd2, RZ ;  /* 0x000000d200357824 */ /* 0x040fe200078e02ff */
[CC--:B------:R-:W-:Y:S01]  /*0870*/  LEA R185, R0.reuse, -R0.reuse, 0x7 ;  /* 0x8000000000b97211 */ /* 0x0c0fe200078e38ff */
[C---:B------:R-:W-:Y:S01]  /*0880*/  IMAD R49, R0.reuse, 0x68, RZ ;  /* 0x0000006800317824 */ /* 0x040fe200078e02ff */
[CC--:B------:R-:W-:Y:S01]  /*0890*/  LEA R195, R0.reuse, -R0.reuse, 0x4 ;  /* 0x8000000000c37211 */ /* 0x0c0fe200078e20ff */
[C---:B------:R-:W-:Y:S01]  /*08a0*/  IMAD R58, R0.reuse, 0x51, RZ ;  /* 0x00000051003a7824 */ /* 0x040fe200078e02ff */
[CC--:B------:R-:W-:Y:S01]  /*08b0*/  LEA R209, R0.reuse, -R0.reuse, 0x5 ;  /* 0x8000000000d17211 */ /* 0x0c0fe200078e28ff */
[C---:B------:R-:W-:Y:S01]  /*08c0*/  IMAD R60, R0.reuse, 0x59, RZ ;  /* 0x00000059003c7824 */ /* 0x040fe200078e02ff */
[C---:B------:R-:W-:Y:S01]  /*08d0*/  LEA R237, R0.reuse, -R0, 0x6 ;  /* 0x8000000000ed7211 */ /* 0x040fe200078e30ff */
[C---:B------:R-:W-:Y:S01]  /*08e0*/  IMAD R43, R0.reuse, 0x92, RZ ;  /* 0x00000092002b7824 */ /* 0x040fe200078e02ff */
[----:B------:R0:W5:Y:S01]  /*08f0*/  LDG.E.U16 R18, desc[UR14][R18.64] ;  /* 0x0000000e12127981 */ /* 0x000162000c1e1500 */
[----:B------:R-:W-:-:S02]  /*0900*/  IMAD R62, R0, 0x61, RZ ;  /* 0x00000061003e7824 */ /* 0x000fc400078e02ff */
[C---:B------:R-:W-:Y:S01]  /*0910*/  IMAD R82, R0.reuse, 0x69, RZ ;  /* 0x0000006900527824 */ /* 0x040fe200078e02ff */
[----:B------:R-:W5:Y:S01]  /*0920*/  LDG.E.U16 R12, desc[UR14][R12.64] ;  /* 0x0000000e0c0c7981 */ /* 0x000f62000c1e1500 */
[C---:B------:R-:W-:Y:S02]  /*0930*/  IMAD R101, R0.reuse, 0x22, RZ ;  /* 0x0000002200657824 */ /* 0x040fe400078e02ff */
[C---:B------:R-:W-:Y:S01]  /*0940*/  IMAD R54, R0.reuse, 0x49, RZ ;  /* 0x0000004900367824 */ /* 0x040fe200078e02ff */
[----:B------:R-:W5:Y:S01]  /*0950*/  LDG.E.U16 R10, desc[UR14][R10.64] ;  /* 0x0000000e0a0a7981 */ /* 0x000f62000c1e1500 */
[C---:B------:R-:W-:Y:S02]  /*0960*/  IMAD R63, R0.reuse, 0xf2, RZ ;  /* 0x000000f2003f7824 */ /* 0x040fe400078e02ff */
[C---:B------:R-:W-:Y:S02]  /*0970*/  IMAD R85, R0.reuse, 0x52, RZ ;  /* 0x0000005200557824 */ /* 0x040fe400078e02ff */
[----:B------:R-:W-:-:S02]  /*0980*/  IMAD R78, R0, 0x29, RZ ;  /* 0x00000029004e7824 */ /* 0x000fc400078e02ff */
[C---:B------:R-:W-:Y:S02]  /*0990*/  IMAD R80, R0.reuse, 0x79, RZ ;  /* 0x0000007900507824 */ /* 0x040fe400078e02ff */
[C---:B------:R-:W-:Y:S02]  /*09a0*/  IMAD R81, R0.reuse, 0xa4, RZ ;  /* 0x000000a400517824 */ /* 0x040fe400078e02ff */
[C---:B------:R-:W-:Y:S02]  /*09b0*/  IMAD R61, R0.reuse, 0xe2, RZ ;  /* 0x000000e2003d7824 */ /* 0x040fe400078e02ff */
        /* <DEDUP_REMOVED lines=111> */
[C---:B------:R-:W-:Y:S01]  /*10b0*/  IMAD R220, R0.reuse, 0xbc, RZ ;  /* 0x000000bc00dc7824 */ /* 0x040fe200078e02ff */
[----:B----4-:R1:W-:Y:S01]  /*10c0*/  STL [R1+0x10], R2 ;  /* 0x0000100201007387 */ /* 0x0103e20000100800 */
[C---:B------:R-:W-:Y:S02]  /*10d0*/  IMAD R213, R0.reuse, 0x7d, RZ ;  /* 0x0000007d00d57824 */ /* 0x040fe400078e02ff */
[C---:B------:R-:W-:Y:S01]  /*10e0*/  IMAD R235, R0.reuse, 0x37, RZ ;  /* 0x0000003700eb7824 */ /* 0x040fe200078e02ff */
[----:B------:R4:W-:Y:S01]  /*10f0*/  STL.64 [R1+0x250], R80 ;  /* 0x0002505001007387 */ /* 0x0009e20000100a00 */
[C---:B------:R-:W-:Y:S02]  /*1100*/  IMAD R224, R0.reuse, 0xcc, RZ ;  /* 0x000000cc00e07824 */ /* 0x040fe400078e02ff */
[C---:B------:R-:W-:Y:S02]  /*1110*/  IMAD R226, R0.reuse, 0xdc, RZ ;  /* 0x000000dc00e27824 */ /* 0x040fe400078e02ff */
[C---:B------:R-:W-:Y:S01]  /*1120*/  IMAD R230, R0.reuse, 0xec, RZ ;  /* 0x000000ec00e67824 */ /* 0x040fe200078e02ff */
[-C--:B-1----:R-:W-:Y:S01]  /*1130*/  IADD3 R2, P2, PT, R7, R250.reuse, RZ ;  /* 0x000000fa07027210 */ /* 0x082fe20007f5e0ff */
[----:B------:R-:W-:Y:S01]  /*1140*/  IMAD R233, R0, 0x7e, RZ ;  /* 0x0000007e00e97824 */ /* 0x000fe200078e02ff */
[-C--:B------:R-:W-:Y:S01]  /*1150*/  LEA.HI.X.SX32 R7, R14, R251.reuse, 0x1, P5 ;  /* 0x000000fb0e077211 */ /* 0x080fe200028f0eff */
[C---:B------:R-:W-:Y:S01]  /*1160*/  IMAD R232, R0.reuse, 0xfc, RZ ;  /* 0x000000fc00e87824 */ /* 0x040fe200078e02ff */
[CC--:B------:R-:W-:Y:S01]  /*1170*/  LEA R14, P5, R0.reuse, R250.reuse, 0x7 ;  /* 0x000000fa000e7211 */ /* 0x0c0fe200078a38ff */
[----:B------:R-:W-:Y:S01]  /*1180*/  IMAD R236, R0, 0x8e, RZ ;  /* 0x0000008e00ec7824 */ /* 0x000fe200078e02ff */
[-C--:B------:R-:W-:Y:S01]  /*1190*/  LEA.HI.X.SX32 R3, R56, R251.reuse, 0x1, P2 ;  /* 0x000000fb38037211 */ /* 0x080fe200010f0eff */
[----:B------:R-:W-:Y:S01]  /*11a0*/  IMAD R243, R0, 0x47, RZ ;  /* 0x0000004700f37824 */ /* 0x000fe200078e02ff */
[-C--:B------:R-:W-:Y:S01]  /*11b0*/  LEA.HI.X.SX32 R15, R20, R251.reuse, 0x1, P5 ;  /* 0x000000fb140f7211 */ /* 0x080fe200028f0eff */
[C---:B------:R-:W-:Y:S01]  /*11c0*/  IMAD R238, R0.reuse, 0x9e, RZ ;  /* 0x0000009e00ee7824 */ /* 0x040fe200078e02ff */
[-C--:B------:R-:W-:Y:S01]  /*11d0*/  IADD3 R20, P5, PT, R9, R250.reuse, RZ ;  /* 0x000000fa09147210 */ /* 0x080fe20007fbe0ff */
[----:B------:R-:W5:Y:S01]  /*11e0*/  LDG.E.U16 R2, desc[UR14][R2.64] ;  /* 0x0000000e02027981 */ /* 0x000f62000c1e1500 */
[-C--:B------:R-:W-:Y:S01]  /*11f0*/  IADD3 R22, P2, PT, R17, R250.reuse, RZ ;  /* 0x000000fa11167210 */ /* 0x080fe20007f5e0ff */
[C---:B------:R-:W-:Y:S01]  /*1200*/  IMAD R242, R0.reuse, 0xae, RZ ;  /* 0x000000ae00f27824 */ /* 0x040fe200078e02ff */
[-C--:B------:R-:W-:Y:S01]  /*1210*/  LEA.HI.X.SX32 R21, R5, R251.reuse, 0x1, P5 ;  /* 0x000000fb05157211 */ /* 0x080fe200028f0eff */
[C---:B------:R-:W-:Y:S01]  /*1220*/  IMAD R244, R0.reuse, 0xbe, RZ ;  /* 0x000000be00f47824 */ /* 0x040fe200078e02ff */
[-C--:B------:R-:W-:Y:S01]  /*1230*/  IADD3 R26, P5, PT, R23, R250.reuse, RZ ;  /* 0x000000fa171a7210 */ /* 0x080fe20007fbe0ff */
[C---:B------:R-:W-:Y:S01]  /*1240*/  IMAD R246, R0.reuse, 0xce, RZ ;  /* 0x000000ce00f67824 */ /* 0x040fe200078e02ff */
[-C--:B------:R-:W-:Y:S01]  /*1250*/  LEA.HI.X.SX32 R23, R9, R251.reuse, 0x1, P2 ;  /* 0x000000fb09177211 */ /* 0x080fe200010f0eff */
[C---:B------:R-:W-:Y:S01]  /*1260*/  IMAD R248, R0.reuse, 0xde, RZ ;  /* 0x000000de00f87824 */ /* 0x040fe200078e02ff */
[-C--:B------:R-:W-:Y:S01]  /*1270*/  IADD3 R28, P2, PT, R25, R250.reuse, RZ ;  /* 0x000000fa191c7210 */ /* 0x080fe20007f5e0ff */
[C---:B------:R-:W-:Y:S01]  /*1280*/  IMAD R239, R0.reuse, 0xee, RZ ;  /* 0x000000ee00ef7824 */ /* 0x040fe200078e02ff */
[-C--:B------:R-:W-:Y:S01]  /*1290*/  LEA.HI.X.SX32 R25, R17, R251.reuse, 0x1, P1 ;  /* 0x000000fb11197211 */ /* 0x080fe200008f0eff */
[----:B------:R-:W-:Y:S01]  /*12a0*/  IMAD R249, R0, 0x6f, RZ ;  /* 0x0000006f00f97824 */ /* 0x000fe200078e02ff */
[----:B------:R-:W-:Y:S01]  /*12b0*/  IADD3 R30, P1, PT, R27, R250, RZ ;  /* 0x000000fa1b1e7210 */ /* 0x000fe20007f3e0ff */
[----:B------:R-:W5:Y:S01]  /*12c0*/  LDG.E.U16 R6, desc[UR14][R6.64] ;  /* 0x0000000e06067981 */ /* 0x000f62000c1e1500 */
[----:B------:R-:W-:-:S02]  /*12d0*/  LEA.HI.X.SX32 R5, R31, R251, 0x1, P6 ;  /* 0x000000fb1f057211 */ /* 0x000fc400030f0eff */
[-C--:B------:R-:W-:Y:S01]  /*12e0*/  IADD3 R32, P6, PT, R35, R250.reuse, RZ ;  /* 0x000000fa23207210 */ /* 0x080fe20007fde0ff */
[----:B0-----:R-:W0:Y:S01]  /*12f0*/  S2R R19, SR_TID.X ;  /* 0x0000000000137919 */ /* 0x001e220000002100 */
[-C--:B------:R-:W-:Y:S02]  /*1300*/  LEA.HI.X.SX32 R31, R122, R251.reuse, 0x1, P1 ;  /* 0x000000fb7a1f7211 */ /* 0x080fe400008f0eff */
[-C--:B------:R-:W-:Y:S01]  /*1310*/  IADD3 R36, P1, PT, R33, R250.reuse, RZ ;  /* 0x000000fa21247210 */ /* 0x080fe20007f3e0ff */
[----:B------:R-:W5:Y:S01]  /*1320*/  LDG.E.U16 R4, desc[UR14][R4.64] ;  /* 0x0000000e04047981 */ /* 0x000f62000c1e1500 */
[-C--:B------:R-:W-:Y:S02]  /*1330*/  LEA.HI.X.SX32 R33, R27, R251.reuse, 0x1, P6 ;  /* 0x000000fb1b217211 */ /* 0x080fe400030f0eff */
[----:B------:R-:W-:Y:S01]  /*1340*/  LEA.HI.X.SX32 R17, R35, R251, 0x1, P4 ;  /* 0x000000fb23117211 */ /* 0x000fe200020f0eff */
[----:B------:R0:W5:Y:S01]  /*1350*/  LDG.E.U16 R14, desc[UR14][R14.64] ;  /* 0x0000000e0e0e7981 */ /* 0x000162000c1e1500 */
[----:B------:R-:W-:-:S02]  /*1360*/  IADD3 R38, P6, PT, R29, R250, RZ ;  /* 0x000000fa1d267210 */ /* 0x000fc40007fde0ff */
[-C--:B------:R-:W-:Y:S01]  /*1370*/  IADD3 R40, P4, PT, R37, R250.reuse, RZ ;  /* 0x000000fa25287210 */ /* 0x080fe20007f9e0ff */
[----:B------:R-:W5:Y:S01]  /*1380*/  LDG.E.U16 R20, desc[UR14][R20.64] ;  /* 0x0000000e14147981 */ /* 0x000f62000c1e1500 */
[-C--:B------:R-:W-:Y:S02]  /*1390*/  LEA.HI.X.SX32 R9, R124, R251.reuse, 0x1, P3 ;  /* 0x000000fb7c097211 */ /* 0x080fe400018f0eff */
[-C--:B------:R-:W-:Y:S01]  /*13a0*/  IADD3 R34, P3, PT, R39, R250.reuse, RZ ;  /* 0x000000fa27227210 */ /* 0x080fe20007f7e0ff */
[----:B------:R-:W5:Y:S01]  /*13b0*/  LDG.E.U16 R22, desc[UR14][R22.64] ;  /* 0x0000000e16167981 */ /* 0x000f62000c1e1500 */
[-C--:B------:R-:W-:Y:S02]  /*13c0*/  LEA.HI.X.SX32 R39, R170, R251.reuse, 0x1, P6 ;  /* 0x000000fbaa277211 */ /* 0x080fe400030f0eff */
[----:B------:R-:W-:Y:S01]  /*13d0*/  LEA.HI.X.SX32 R41, R29, R251, 0x1, P4 ;  /* 0x000000fb1d297211 */ /* 0x000fe200020f0eff */
[----:B------:R-:W5:Y:S01]  /*13e0*/  LDG.E.U16 R8, desc[UR14][R8.64] ;  /* 0x0000000e08087981 */ /* 0x000f62000c1e1500 */
[----:B------:R-:W-:-:S02]  /*13f0*/  IADD3 R44, P6, PT, R45, R250, RZ ;  /* 0x000000fa2d2c7210 */ /* 0x000fc40007fde0ff */
[-C--:B------:R-:W-:Y:S01]  /*1400*/  IADD3 R46, P4, PT, R47, R250.reuse, RZ ;  /* 0x000000fa2f2e7210 */ /* 0x080fe20007f9e0ff */
[----:B------:R-:W5:Y:S01]  /*1410*/  LDG.E.U16 R24, desc[UR14][R24.64] ;  /* 0x0000000e18187981 */ /* 0x000f62000c1e1500 */
[-C--:B------:R-:W-:Y:S02]  /*1420*/  LEA.HI.X.SX32 R29, R37, R251.reuse, 0x1, P2 ;  /* 0x000000fb251d7211 */ /* 0x080fe400010f0eff */
[-C--:B------:R-:W-:Y:S01]  /*1430*/  LEA.HI.X.SX32 R35, R142, R251.reuse, 0x1, P3 ;  /* 0x000000fb8e237211 */ /* 0x080fe200018f0eff */
[----:B------:R-:W5:Y:S01]  /*1440*/  LDG.E.U16 R30, desc[UR14][R30.64] ;  /* 0x0000000e1e1e7981 */ /* 0x000f62000c1e1500 */
[-C--:B------:R-:W-:Y:S02]  /*1450*/  IADD3 R48, P2, PT, R51, R250.reuse, RZ ;  /* 0x000000fa33307210 */ /* 0x080fe40007f5e0ff */
[----:B------:R-:W-:Y:S01]  /*1460*/  IADD3 R50, P3, PT, R53, R250, RZ ;  /* 0x000000fa35327210 */ /* 0x000fe20007f7e0ff */
[----:B------:R-:W5:Y:S01]  /*1470*/  LDG.E.U16 R32, desc[UR14][R32.64] ;  /* 0x0000000e20207981 */ /* 0x000f62000c1e1500 */
[----:B------:R-:W-:-:S02]  /*1480*/  LEA.HI.X.SX32 R27, R49, R251, 0x1, P5 ;  /* 0x000000fb311b7211 */ /* 0x000fc400028f0eff */
[-C--:B------:R-:W-:Y:S01]  /*1490*/  LEA.HI.X.SX32 R45, R58, R251.reuse, 0x1, P6 ;  /* 0x000000fb3a2d7211 */ /* 0x080fe200030f0eff */
[----:B------:R-:W5:Y:S01]  /*14a0*/  LDG.E.U16 R16, desc[UR14][R16.64] ;  /* 0x0000000e10107981 */ /* 0x000f62000c1e1500 */
[-C--:B------:R-:W-:Y:S02]  /*14b0*/  LEA.HI.X.SX32 R47, R60, R251.reuse, 0x1, P4 ;  /* 0x000000fb3c2f7211 */ /* 0x080fe400020f0eff */
[-C--:B------:R-:W-:Y:S01]  /*14c0*/  IADD3 R42, P5, PT, R43, R250.reuse, RZ ;  /* 0x000000fa2b2a7210 */ /* 0x080fe20007fbe0ff */
[----:B------:R-:W5:Y:S01]  /*14d0*/  LDG.E.U16 R26, desc[UR14][R26.64] ;  /* 0x0000000e1a1a7981 */ /* 0x000f62000c1e1500 */
[----:B------:R-:W-:Y:S02]  /*14e0*/  IADD3 R58, P4, PT, R49, R250, RZ ;  /* 0x000000fa313a7210 */ /* 0x000fe40007f9e0ff */
[-C--:B------:R-:W-:Y:S01]  /*14f0*/  LEA.HI.X.SX32 R49, R62, R251.reuse, 0x1, P2 ;  /* 0x000000fb3e317211 */ /* 0x080fe200010f0eff */
[----:B------:R-:W5:Y:S01]  /*1500*/  LDG.E.U16 R38, desc[UR14][R38.64] ;  /* 0x0000000e26267981 */ /* 0x000f62000c1e1500 */
[----:B------:R-:W-:-:S02]  /*1510*/  LEA.HI.X.SX32 R51, R82, R251, 0x1, P3 ;  /* 0x000000fb52337211 */ /* 0x000fc400018f0eff */
[-C--:B------:R-:W-:Y:S01]  /*1520*/  IADD3 R62, P3, PT, R101, R250.reuse, RZ ;  /* 0x000000fa653e7210 */ /* 0x080fe20007f7e0ff */
[----:B------:R-:W5:Y:S01]  /*1530*/  LDG.E.U16 R40, desc[UR14][R40.64] ;  /* 0x0000000e28287981 */ /* 0x000f62000c1e1500 */
[-C--:B------:R-:W-:Y:S02]  /*1540*/  LEA.HI.X.SX32 R43, R54, R251.reuse, 0x1, P5 ;  /* 0x000000fb362b7211 */ /* 0x080fe400028f0eff */
[-C--:B------:R-:W-:Y:S01]  /*1550*/  IADD3 R54, P5, PT, R63, R250.reuse, RZ ;  /* 0x000000fa3f367210 */ /* 0x080fe20007fbe0ff */
[----:B------:R-:W5:Y:S01]  /*1560*/  LDG.E.U16 R28, desc[UR14][R28.64] ;  /* 0x0000000e1c1c7981 */ /* 0x000f62000c1e1500 */
[-C--:B------:R-:W-:Y:S02]  /*1570*/  LEA.HI.X.SX32 R63, R68, R251.reuse, 0x1, P3 ;  /* 0x000000fb443f7211 */ /* 0x080fe400018f0eff */
[----:B------:R-:W-:Y:S01]  /*1580*/  IADD3 R68, P3, PT, R85, R250, RZ ;  /* 0x000000fa55447210 */ /* 0x000fe20007f7e0ff */
[----:B------:R-:W5:Y:S01]  /*1590*/  LDG.E.U16 R34, desc[UR14][R34.64] ;  /* 0x0000000e22227981 */ /* 0x000f62000c1e1500 */
[----:B------:R-:W-:-:S02]  /*15a0*/  LEA.HI.X.SX32 R37, R52, R251, 0x1, P1 ;  /* 0x000000fb34257211 */ /* 0x000fc400008f0eff */
[-C--:B------:R-:W-:Y:S01]  /*15b0*/  LEA.HI.X.SX32 R69, R78, R251.reuse, 0x1, P3 ;  /* 0x000000fb4e457211 */ /* 0x080fe200018f0eff */
[----:B------:R-:W5:Y:S01]  /*15c0*/  LDG.E.U16 R42, desc[UR14][R42.64] ;  /* 0x0000000e2a2a7981 */ /* 0x000f62000c1e1500 */
[-C--:B----4-:R-:W-:Y:S02]  /*15d0*/  IADD3 R80, P3, PT, R90, R250.reuse, RZ ;  /* 0x000000fa5a507210 */ /* 0x090fe40007f7e0ff */
[-C--:B------:R-:W-:Y:S01]  /*15e0*/  IADD3 R52, P1, PT, R61, R250.reuse, RZ ;  /* 0x000000fa3d347210 */ /* 0x080fe20007f3e0ff */
[----:B------:R-:W5:Y:S01]  /*15f0*/  LDG.E.U16 R36, desc[UR14][R36.64] ;  /* 0x0000000e24247981 */ /* 0x000f62000c1e1500 */
[-C--:B------:R-:W-:Y:S02]  /*1600*/  LEA.HI.X.SX32 R81, R0, R251.reuse, 0x1, P3 ;  /* 0x000000fb00517211 */ /* 0x080fe400018f0eff */
[----:B------:R-:W-:Y:S01]  /*1610*/  IADD3 R60, P2, PT, R77, R250, RZ ;  /* 0x000000fa4d3c7210 */ /* 0x000fe20007f5e0ff */
[----:B------:R-:W5:Y:S01]  /*1620*/  LDG.E.U16 R44, desc[UR14][R44.64] ;  /* 0x0000000e2c2c7981 */ /* 0x000f62000c1e1500 */
[----:B------:R-:W-:-:S02]  /*1630*/  LEA.HI.X.SX32 R53, R64, R251, 0x1, P1 ;  /* 0x000000fb40357211 */ /* 0x000fc400008f0eff */
[-C--:B------:R-:W-:Y:S01]  /*1640*/  IADD3 R64, P1, PT, R95, R250.reuse, RZ ;  /* 0x000000fa5f407210 */ /* 0x080fe20007f3e0ff */
[----:B------:R1:W-:Y:S01]  /*1650*/  STL.64 [R1+0x8], R80 ;  /* 0x0000085001007387 */ /* 0x0003e20000100a00 */
[-C--:B------:R-:W-:Y:S02]  /*1660*/  LEA.HI.X.SX32 R61, R66, R251.reuse, 0x1, P2 ;  /* 0x000000fb423d7211 */ /* 0x080fe400010f0eff */
[-C--:B------:R-:W-:Y:S01]  /*1670*/  IADD3 R66, P2, PT, R75, R250.reuse, RZ ;  /* 0x000000fa4b427210 */ /* 0x080fe20007f5e0ff */
[----:B------:R-:W5:Y:S01]  /*1680*/  LDG.E.U16 R46, desc[UR14][R46.64] ;  /* 0x0000000e2e2e7981 */ /* 0x000f62000c1e1500 */
[-C--:B------:R-:W-:Y:S02]  /*1690*/  LEA.HI.X.SX32 R65, R70, R251.reuse, 0x1, P1 ;  /* 0x000000fb46417211 */ /* 0x080fe400008f0eff */
[----:B------:R-:W-:Y:S01]  /*16a0*/  IADD3 R70, P1, PT, R89, R250, RZ ;  /* 0x000000fa59467210 */ /* 0x000fe20007f3e0ff */
[----:B------:R-:W5:Y:S01]  /*16b0*/  LDG.E.U16 R48, desc[UR14][R48.64] ;  /* 0x0000000e30307981 */ /* 0x000f62000c1e1500 */
[----:B------:R-:W-:-:S02]  /*16c0*/  LEA.HI.X.SX32 R67, R72, R251, 0x1, P2 ;  /* 0x000000fb48437211 */ /* 0x000fc400010f0eff */
[-C--:B------:R-:W-:Y:S01]  /*16d0*/  IADD3 R72, P2, PT, R93, R250.reuse, RZ ;  /* 0x000000fa5d487210 */ /* 0x080fe20007f5e0ff */
[----:B-1----:R-:W4:Y:S01]  /*16e0*/  LDL.LU.64 R80, [R1+0x250] ;  /* 0x0002500001507983 */ /* 0x002f220000300a00 */
[-C--:B------:R-:W-:Y:S02]  /*16f0*/  IADD3 R56, P6, PT, R56, R250.reuse, RZ ;  /* 0x000000fa38387210 */ /* 0x080fe40007fde0ff */
[-C--:B------:R-:W-:Y:S01]  /*1700*/  LEA.HI.X.SX32 R71, R74, R251.reuse, 0x1, P1 ;  /* 0x000000fb4a477211 */ /* 0x080fe200008f0eff */
[----:B------:R-:W5:Y:S01]  /*1710*/  LDG.E.U16 R50, desc[UR14][R50.64] ;  /* 0x0000000e32327981 */ /* 0x000f62000c1e1500 */
[-C--:B------:R-:W-:Y:S02]  /*1720*/  IADD3 R78, P3, PT, R55, R250.reuse, RZ ;  /* 0x000000fa374e7210 */ /* 0x080fe40007f7e0ff */
[----:B------:R-:W-:Y:S01]  /*1730*/  IADD3 R74, P1, PT, R73, R250, RZ ;  /* 0x000000fa494a7210 */ /* 0x000fe20007f3e0ff */
[----:B------:R-:W5:Y:S01]  /*1740*/  LDG.E.U16 R52, desc[UR14][R52.64] ;  /* 0x0000000e34347981 */ /* 0x000f62000c1e1500 */
[----:B------:R-:W-:-:S02]  /*1750*/  LEA.HI.X.SX32 R73, R76, R251, 0x1, P2 ;  /* 0x000000fb4c497211 */ /* 0x000fc400010f0eff */
[C---:B------:R-:W-:Y:S01]  /*1760*/  IADD3 R76, P2, PT, R57.reuse, R250, RZ ;  /* 0x000000fa394c7210 */ /* 0x040fe20007f5e0ff */
[----:B------:R-:W5:Y:S01]  /*1770*/  LDG.E.U16 R60, desc[UR14][R60.64] ;  /* 0x0000000e3c3c7981 */ /* 0x000f62000c1e1500 */
[-C--:B------:R-:W-:Y:S02]  /*1780*/  LEA.HI.X.SX32 R57, R57, R251.reuse, 0x1, P6 ;  /* 0x000000fb39397211 */ /* 0x080fe400030f0eff */
[-C--:B------:R-:W-:Y:S01]  /*1790*/  LEA.HI.X.SX32 R75, R75, R251.reuse, 0x1, P1 ;  /* 0x000000fb4b4b7211 */ /* 0x080fe200008f0eff */
[----:B------:R-:W5:Y:S01]  /*17a0*/  LDG.E.U16 R62, desc[UR14][R62.64] ;  /* 0x0000000e3e3e7981 */ /* 0x000f62000c1e1500 */
[----:B0-----:R-:W-:Y:S02]  /*17b0*/  SHF.R.U32.HI R15, RZ, 0x5, R19 ;  /* 0x00000005ff0f7819 */ /* 0x001fe40000011613 */
[----:B---3--:R-:W-:Y:S01]  /*17c0*/  R2UR UR9, R252 ;  /* 0x00000000fc0972ca */ /* 0x008fe200000e0000 */
[----:B------:R-:W5:Y:S04]  /*17d0*/  LDG.E.U16 R64, desc[UR14][R64.64] ;  /* 0x0000000e40407981 */ /* 0x000f68000c1e1500 */
[----:B------:R-:W5:Y:S04]  /*17e0*/  LDG.E.U16 R66, desc[UR14][R66.64] ;  /* 0x0000000e42427981 */ /* 0x000f68000c1e1500 */
[----:B------:R-:W5:Y:S04]  /*17f0*/  LDG.E.U16 R68, desc[UR14][R68.64] ;  /* 0x0000000e44447981 */ /* 0x000f68000c1e1500 */
[----:B------:R-:W5:Y:S04]  /*1800*/  LDG.E.U16 R70, desc[UR14][R70.64] ;  /* 0x0000000e46467981 */ /* 0x000f68000c1e1500 */
[----:B------:R-:W5:Y:S01]  /*1810*/  LDG.E.U16 R72, desc[UR14][R72.64] ;  /* 0x0000000e48487981 */ /* 0x000f62000c1e1500 */
[----:B----4-:R-:W-:-:S03]  /*1820*/  LEA.HI.X.SX32 R55, R80, R251, 0x1, P5 ;  /* 0x000000fb50377211 */ /* 0x010fc600028f0eff */
[----:B------:R-:W5:Y:S01]  /*1830*/  LDG.E.U16 R56, desc[UR14][R56.64] ;  /* 0x0000000e38387981 */ /* 0x000f62000c1e1500 */
[-C--:B------:R-:W-:Y:S02]  /*1840*/  IADD3 R80, P5, PT, R83, R250.reuse, RZ ;  /* 0x000000fa53507210 */ /* 0x080fe40007fbe0ff */
[-C--:B------:R-:W-:Y:S01]  /*1850*/  IADD3 R84, P6, PT, R81, R250.reuse, RZ ;  /* 0x000000fa51547210 */ /* 0x080fe20007fde0ff */
[----:B------:R0:W-:Y:S01]  /*1860*/  STL.64 [R1+0x248], R54 ;  /* 0x0002483601007387 */ /* 0x0001e20000100a00 */
[-C--:B------:R-:W-:Y:S02]  /*1870*/  LEA.HI.X.SX32 R81, R86, R251.reuse, 0x1, P5 ;  /* 0x000000fb56517211 */ /* 0x080fe400028f0eff */
[----:B------:R-:W-:Y:S02]  /*1880*/  LEA.HI.X.SX32 R77, R77, R251, 0x1, P2 ;  /* 0x000000fb4d4d7211 */ /* 0x000fe400010f0eff */
[----:B0-----:R-:W-:-:S03]  /*1890*/  LEA R54, P5, R0, R250, 0x2 ;  /* 0x000000fa00367211 */ /* 0x001fc600078a10ff */
[----:B------:R-:W5:Y:S01]  /*18a0*/  LDG.E.U16 R76, desc[UR14][R76.64] ;  /* 0x0000000e4c4c7981 */ /* 0x000f62000c1e1500 */
[----:B------:R-:W-:-:S03]  /*18b0*/  LEA.HI.X.SX32 R55, R90, R251, 0x1, P5 ;  /* 0x000000fb5a377211 */ /* 0x000fc600028f0eff */
[----:B------:R-:W5:Y:S04]  /*18c0*/  LDG.E.U16 R80, desc[UR14][R80.64] ;  /* 0x0000000e50507981 */ /* 0x000f68000c1e1500 */
[----:B------:R0:W-:Y:S04]  /*18d0*/  STL.64 [R1], R54 ;  /* 0x0000003601007387 */ /* 0x0001e80000100a00 */
[----:B0-----:R-:W3:Y:S04]  /*18e0*/  LDL.LU.64 R54, [R1+0x8] ;  /* 0x0000080001367983 */ /* 0x001ee80000300a00 */
[----:B------:R0:W-:Y:S04]  /*18f0*/  STL.64 [R1+0x240], R74 ;  /* 0x0002404a01007387 */ /* 0x0001e80000100a00 */
[----:B0-----:R-:W4:Y:S01]  /*1900*/  LDL.LU.64 R74, [R1] ;  /* 0x00000000014a7983 */ /* 0x001f220000300a00 */
[----:B------:R-:W-:-:S02]  /*1910*/  IADD3 R82, P2, PT, R59, R250, RZ ;  /* 0x000000fa3b527210 */ /* 0x000fc40007f5e0ff */
[-C--:B------:R-:W-:Y:S02]  /*1920*/  LEA.HI.X.SX32 R59, R59, R251.reuse, 0x1, P4 ;  /* 0x000000fb3b3b7211 */ /* 0x080fe400020f0eff */
[-C--:B------:R-:W-:Y:S02]  /*1930*/  LEA.HI.X.SX32 R83, R83, R251.reuse, 0x1, P2 ;  /* 0x000000fb53537211 */ /* 0x080fe400010f0eff */
[-C--:B------:R-:W-:Y:S01]  /*1940*/  IADD3 R86, P2, PT, R109, R250.reuse, RZ ;  /* 0x000000fa6d567210 */ /* 0x080fe20007f5e0ff */
[----:B------:R-:W5:Y:S01]  /*1950*/  LDG.E.U16 R58, desc[UR14][R58.64] ;  /* 0x0000000e3a3a7981 */ /* 0x000f62000c1e1500 */
[-C--:B------:R-:W-:Y:S02]  /*1960*/  IADD3 R88, P4, PT, R107, R250.reuse, RZ ;  /* 0x000000fa6b587210 */ /* 0x080fe40007f9e0ff */
[----:B------:R-:W-:Y:S01]  /*1970*/  IADD3 R90, P5, PT, R105, R250, RZ ;  /* 0x000000fa695a7210 */ /* 0x000fe20007fbe0ff */
[----:B------:R-:W5:Y:S01]  /*1980*/  LDG.E.U16 R82, desc[UR14][R82.64] ;  /* 0x0000000e52527981 */ /* 0x000f62000c1e1500 */
[----:B------:R-:W-:-:S02]  /*1990*/  LEA.HI.X.SX32 R85, R85, R251, 0x1, P6 ;  /* 0x000000fb55557211 */ /* 0x000fc400030f0eff */
[-C--:B------:R-:W-:Y:S02]  /*19a0*/  IADD3 R96, P6, PT, R87, R250.reuse, RZ ;  /* 0x000000fa57607210 */ /* 0x080fe40007fde0ff */
[-C--:B------:R-:W-:Y:S01]  /*19b0*/  LEA.HI.X.SX32 R87, R176, R251.reuse, 0x1, P2 ;  /* 0x000000fbb0577211 */ /* 0x080fe200010f0eff */
[----:B------:R-:W5:Y:S01]  /*19c0*/  LDG.E.U16 R84, desc[UR14][R84.64] ;  /* 0x0000000e54547981 */ /* 0x000f62000c1e1500 */
[-C--:B------:R-:W-:Y:S02]  /*19d0*/  LEA.HI.X.SX32 R89, R89, R251.reuse, 0x1, P4 ;  /* 0x000000fb59597211 */ /* 0x080fe400020f0eff */
[-C--:B------:R-:W-:Y:S01]  /*19e0*/  IADD3 R98, P2, PT, R91, R250.reuse, RZ ;  /* 0x000000fa5b627210 */ /* 0x080fe20007f5e0ff */
[----:B------:R-:W5:Y:S01]  /*19f0*/  LDG.E.U16 R86, desc[UR14][R86.64] ;  /* 0x0000000e56567981 */ /* 0x000f62000c1e1500 */
[-C--:B------:R-:W-:Y:S02]  /*1a00*/  IADD3 R100, P4, PT, R147, R250.reuse, RZ ;  /* 0x000000fa93647210 */ /* 0x080fe40007f9e0ff */
[----:B------:R-:W-:Y:S01]  /*1a10*/  LEA.HI.X.SX32 R91, R180, R251, 0x1, P5 ;  /* 0x000000fbb45b7211 */ /* 0x000fe200028f0eff */
[----:B------:R-:W5:Y:S01]  /*1a20*/  LDG.E.U16 R88, desc[UR14][R88.64] ;  /* 0x0000000e58587981 */ /* 0x000f62000c1e1500 */
[----:B------:R-:W-:-:S02]  /*1a30*/  IADD3 R102, P5, PT, R97, R250, RZ ;  /* 0x000000fa61667210 */ /* 0x000fc40007fbe0ff */
[-C--:B------:R-:W-:Y:S01]  /*1a40*/  IADD3 R92, P1, PT, R79, R250.reuse, RZ ;  /* 0x000000fa4f5c7210 */ /* 0x080fe20007f3e0ff */
[----:B------:R-:W5:Y:S01]  /*1a50*/  LDG.E.U16 R90, desc[UR14][R90.64] ;  /* 0x0000000e5a5a7981 */ /* 0x000f62000c1e1500 */
[-C--:B------:R-:W-:Y:S02]  /*1a60*/  LEA.HI.X.SX32 R79, R174, R251.reuse, 0x1, P3 ;  /* 0x000000fbae4f7211 */ /* 0x080fe400018f0eff */
[-C--:B------:R-:W-:Y:S02]  /*1a70*/  LEA.HI.X.SX32 R101, R101, R251.reuse, 0x1, P4 ;  /* 0x000000fb65657211 */ /* 0x080fe400020f0eff */
[-C--:B------:R-:W-:Y:S01]  /*1a80*/  IADD3 R94, P3, PT, R103, R250.reuse, RZ ;  /* 0x000000fa675e7210 */ /* 0x080fe20007f7e0ff */
[----:B------:R-:W5:Y:S01]  /*1a90*/  LDG.E.U16 R78, desc[UR14][R78.64] ;  /* 0x0000000e4e4e7981 */ /* 0x000f62000c1e1500 */
[-C--:B------:R-:W-:Y:S02]  /*1aa0*/  IADD3 R106, P4, PT, R161, R250.reuse, RZ ;  /* 0x000000faa16a7210 */ /* 0x080fe40007f9e0ff */
[----:B------:R-:W-:Y:S01]  /*1ab0*/  LEA.HI.X.SX32 R103, R108, R251, 0x1, P5 ;  /* 0x000000fb6c677211 */ /* 0x000fe200028f0eff */
[----:B------:R-:W5:Y:S01]  /*1ac0*/  LDG.E.U16 R100, desc[UR14][R100.64] ;  /* 0x0000000e64647981 */ /* 0x000f62000c1e1500 */
[----:B------:R-:W-:-:S02]  /*1ad0*/  IADD3 R108, P5, PT, R165, R250, RZ ;  /* 0x000000faa56c7210 */ /* 0x000fc40007fbe0ff */
[-C--:B------:R-:W-:Y:S01]  /*1ae0*/  LEA.HI.X.SX32 R107, R95, R251.reuse, 0x1, P4 ;  /* 0x000000fb5f6b7211 */ /* 0x080fe200020f0eff */
        /* <DEDUP_REMOVED lines=22> */
[----:B------:R-:W-:Y:S02]  /*1c50*/  LEA.HI.X.SX32 R127, R132, R251, 0x1, P5 ;  /* 0x000000fb847f7211 */ /* 0x000fe400028f0eff */
[-C--:B------:R-:W-:Y:S01]  /*1c60*/  IADD3 R134, P3, PT, R215, R250.reuse, RZ ;  /* 0x000000fad7867210 */ /* 0x080fe20007f7e0ff */
[----:B------:R-:W5:Y:S01]  /*1c70*/  LDG.E.U16 R96, desc[UR14][R96.64] ;  /* 0x0000000e60607981 */ /* 0x000f62000c1e1500 */
[----:B------:R-:W-:-:S02]  /*1c80*/  IADD3 R132, P5, PT, R167, R250, RZ ;  /* 0x000000faa7847210 */ /* 0x000fc40007fbe0ff */
[-C--:B------:R-:W-:Y:S01]  /*1c90*/  IADD3 R110, P1, PT, R99, R250.reuse, RZ ;  /* 0x000000fa636e7210 */ /* 0x080fe20007f3e0ff */
[----:B------:R-:W5:Y:S01]  /*1ca0*/  LDG.E.U16 R126, desc[UR14][R126.64] ;  /* 0x0000000e7e7e7981 */ /* 0x000f62000c1e1500 */
[-C--:B------:R-:W-:Y:S02]  /*1cb0*/  LEA.HI.X.SX32 R119, R130, R251.reuse, 0x1, P6 ;  /* 0x000000fb82777211 */ /* 0x080fe400030f0eff */
[-C--:B------:R-:W-:Y:S01]  /*1cc0*/  LEA.HI.X.SX32 R135, R140, R251.reuse, 0x1, P3 ;  /* 0x000000fb8c877211 */ /* 0x080fe200018f0eff */
[----:B------:R-:W5:Y:S01]  /*1cd0*/  LDG.E.U16 R128, desc[UR14][R128.64] ;  /* 0x0000000e80807981 */ /* 0x000f62000c1e1500 */
[-C--:B------:R-:W-:Y:S02]  /*1ce0*/  LEA.HI.X.SX32 R99, R120, R251.reuse, 0x1, P2 ;  /* 0x000000fb78637211 */ /* 0x080fe400010f0eff */
[----:B------:R-:W-:Y:S01]  /*1cf0*/  IADD3 R130, P6, PT, R159, R250, RZ ;  /* 0x000000fa9f827210 */ /* 0x000fe20007fde0ff */
[----:B------:R0:W5:Y:S01]  /*1d00*/  LDG.E.U16 R7, desc[UR14][R118.64] ;  /* 0x0000000e76077981 */ /* 0x000162000c1e1500 */
[----:B------:R-:W-:-:S02]  /*1d10*/  LEA.HI.X.SX32 R133, R138, R251, 0x1, P5 ;  /* 0x000000fb8a857211 */ /* 0x000fc400028f0eff */
[-C--:B------:R-:W-:Y:S01]  /*1d20*/  IADD3 R140, P3, PT, R231, R250.reuse, RZ ;  /* 0x000000fae78c7210 */ /* 0x080fe20007f7e0ff */
[----:B------:R-:W5:Y:S01]  /*1d30*/  LDG.E.U16 R98, desc[UR14][R98.64] ;  /* 0x0000000e62627981 */ /* 0x000f62000c1e1500 */
[-C--:B------:R-:W-:Y:S02]  /*1d40*/  IADD3 R120, P2, PT, R111, R250.reuse, RZ ;  /* 0x000000fa6f787210 */ /* 0x080fe40007f5e0ff */
[-C--:B------:R-:W-:Y:S01]  /*1d50*/  IADD3 R138, P5, PT, R225, R250.reuse, RZ ;  /* 0x000000fae18a7210 */ /* 0x080fe20007fbe0ff */
[----:B------:R-:W5:Y:S04]  /*1d60*/  LDG.E.U16 R132, desc[UR14][R132.64] ;  /* 0x0000000e84847981 */ /* 0x000f68000c1e1500 */
[----:B---3--:R-:W5:Y:S04]  /*1d70*/  LDG.E.U16 R3, desc[UR14][R54.64] ;  /* 0x0000000e36037981 */ /* 0x008f68000c1e1500 */
[----:B----4-:R-:W5:Y:S01]  /*1d80*/  LDG.E.U16 R5, desc[UR14][R74.64] ;  /* 0x0000000e4a057981 */ /* 0x010f62000c1e1500 */
[----:B------:R-:W-:Y:S01]  /*1d90*/  IADD3 R112, P4, PT, R113, R250, RZ ;  /* 0x000000fa71707210 */ /* 0x000fe20007f9e0ff */
[----:B0-----:R-:W0:Y:S02]  /*1da0*/  LDC.64 R118, c[0x0][0x3c0] ;  /* 0x0000f000ff767b82 */ /* 0x001e240000000a00 */
[----:B------:R-:W3:Y:S01]  /*1db0*/  LDL.LU.64 R54, [R1+0x248] ;  /* 0x0002480001367983 */ /* 0x000ee20000300a00 */
[----:B------:R-:W-:-:S02]  /*1dc0*/  LOP3.LUT R252, R19, 0x40, RZ, 0xc0, !PT ;  /* 0x0000004013fc7812 */ /* 0x000fc400078ec0ff */
[----:B------:R-:W-:Y:S01]  /*1dd0*/  R2UR UR53, R15 ;  /* 0x000000000f3572ca */ /* 0x000fe200000e0000 */
[----:B------:R-:W5:Y:S04]  /*1de0*/  LDG.E.U16 R134, desc[UR14][R134.64] ;  /* 0x0000000e86867981 */ /* 0x000f68000c1e1500 */
[----:B------:R-:W4:Y:S01]  /*1df0*/  LDL.LU.64 R74, [R1+0x240] ;  /* 0x00024000014a7983 */ /* 0x000f220000300a00 */
[-C--:B------:R-:W-:Y:S02]  /*1e00*/  LEA.HI.X.SX32 R111, R154, R251.reuse, 0x1, P1 ;  /* 0x000000fb9a6f7211 */ /* 0x080fe400008f0eff */
[----:B------:R-:W-:Y:S02]  /*1e10*/  IADD3 R122, P1, PT, R122, R250, RZ ;  /* 0x000000fa7a7a7210 */ /* 0x000fe40007f3e0ff */
[-C--:B------:R-:W-:Y:S01]  /*1e20*/  LEA.HI.X.SX32 R131, R136, R251.reuse, 0x1, P6 ;  /* 0x000000fb88837211 */ /* 0x080fe200030f0eff */
[----:B------:R-:W5:Y:S01]  /*1e30*/  LDG.E.U16 R110, desc[UR14][R110.64] ;  /* 0x0000000e6e6e7981 */ /* 0x000f62000c1e1500 */
[----:B------:R-:W-:-:S02]  /*1e40*/  LEA.HI.X.SX32 R141, R146, R251, 0x1, P3 ;  /* 0x000000fb928d7211 */ /* 0x000fc400018f0eff */
[-C--:B------:R-:W-:Y:S01]  /*1e50*/  IADD3 R136, P6, PT, R219, R250.reuse, RZ ;  /* 0x000000fadb887210 */ /* 0x080fe20007fde0ff */
[----:B------:R-:W5:Y:S01]  /*1e60*/  LDG.E.U16 R130, desc[UR14][R130.64] ;  /* 0x0000000e82827981 */ /* 0x000f62000c1e1500 */
[-C--:B------:R-:W-:Y:S02]  /*1e70*/  LEA.HI.X.SX32 R139, R144, R251.reuse, 0x1, P5 ;  /* 0x000000fb908b7211 */ /* 0x080fe400028f0eff */
[-C--:B------:R-:W-:Y:S02]  /*1e80*/  IADD3 R146, P3, PT, R121, R250.reuse, RZ ;  /* 0x000000fa79927210 */ /* 0x080fe40007f7e0ff */
[-C--:B------:R-:W-:Y:S01]  /*1e90*/  LEA.HI.X.SX32 R113, R152, R251.reuse, 0x1, P4 ;  /* 0x000000fb98717211 */ /* 0x080fe200020f0eff */
[----:B0-----:R-:W-:Y:S01]  /*1ea0*/  IMAD R118, R118, UR7, RZ ;  /* 0x0000000776767c24 */ /* 0x001fe2000f8e02ff */
[C---:B------:R-:W-:Y:S01]  /*1eb0*/  IADD3 R144, P5, PT, R123.reuse, R250, RZ ;  /* 0x000000fa7b907210 */ /* 0x040fe20007fbe0ff */
[----:B------:R-:W5:Y:S01]  /*1ec0*/  LDG.E.U16 R138, desc[UR14][R138.64] ;  /* 0x0000000e8a8a7981 */ /* 0x000f62000c1e1500 */
[----:B------:R-:W-:-:S02]  /*1ed0*/  LEA.HI.X.SX32 R123, R123, R251, 0x1, P1 ;  /* 0x000000fb7b7b7211 */ /* 0x000fc400008f0eff */
[-C--:B------:R-:W-:Y:S01]  /*1ee0*/  IADD3 R124, P4, PT, R124, R250.reuse, RZ ;  /* 0x000000fa7c7c7210 */ /* 0x080fe20007f9e0ff */
[----:B------:R-:W5:Y:S01]  /*1ef0*/  LDG.E.U16 R112, desc[UR14][R112.64] ;  /* 0x0000000e70707981 */ /* 0x000f62000c1e1500 */
[-C--:B------:R-:W-:Y:S02]  /*1f00*/  IADD3 R152, P1, PT, R155, R250.reuse, RZ ;  /* 0x000000fa9b987210 */ /* 0x080fe40007f3e0ff */
[-C--:B------:R-:W-:Y:S01]  /*1f10*/  LEA.HI.X.SX32 R137, R150, R251.reuse, 0x1, P6 ;  /* 0x000000fb96897211 */ /* 0x080fe200030f0eff */
[----:B------:R-:W5:Y:S01]  /*1f20*/  LDG.E.U16 R140, desc[UR14][R140.64] ;  /* 0x0000000e8c8c7981 */ /* 0x000f62000c1e1500 */
[-C--:B------:R-:W-:Y:S02]  /*1f30*/  LEA.HI.X.SX32 R147, R147, R251.reuse, 0x1, P3 ;  /* 0x000000fb93937211 */ /* 0x080fe400018f0eff */
[----:B------:R-:W-:Y:S01]  /*1f40*/  IADD3 R142, P6, PT, R142, R250, RZ ;  /* 0x000000fa8e8e7210 */ /* 0x000fe20007fde0ff */
[----:B------:R0:W5:Y:S01]  /*1f50*/  LDG.E.U16 R9, desc[UR14][R136.64] ;  /* 0x0000000e88097981 */ /* 0x000162000c1e1500 */
[----:B------:R-:W-:-:S02]  /*1f60*/  LEA.HI.X.SX32 R121, R148, R251, 0x1, P2 ;  /* 0x000000fb94797211 */ /* 0x000fc400010f0eff */
[-C--:B------:R-:W-:Y:S01]  /*1f70*/  IADD3 R162, P3, PT, R241, R250.reuse, RZ ;  /* 0x000000faf1a27210 */ /* 0x080fe20007f7e0ff */
[----:B------:R1:W5:Y:S01]  /*1f80*/  LDG.E.U16 R122, desc[UR14][R122.64] ;  /* 0x0000000e7a7a7981 */ /* 0x000362000c1e1500 */
[CC--:B------:R-:W-:Y:S02]  /*1f90*/  IADD3 R148, P2, PT, R125.reuse, R250.reuse, RZ ;  /* 0x000000fa7d947210 */ /* 0x0c0fe40007f5e0ff */
[-C--:B------:R-:W-:Y:S01]  /*1fa0*/  LEA.HI.X.SX32 R125, R125, R251.reuse, 0x1, P4 ;  /* 0x000000fb7d7d7211 */ /* 0x080fe200020f0eff */
[----:B------:R1:W5:Y:S01]  /*1fb0*/  LDG.E.U16 R120, desc[UR14][R120.64] ;  /* 0x0000000e78787981 */ /* 0x000362000c1e1500 */
[----:B------:R-:W-:Y:S01]  /*1fc0*/  LEA.HI.X.SX32 R153, R153, R251, 0x1, P1 ;  /* 0x000000fb99997211 */ /* 0x000fe200008f0eff */
[----:B0-----:R-:W0:Y:S01]  /*1fd0*/  LDC.64 R136, c[0x0][0x388] ;  /* 0x0000e200ff887b82 */ /* 0x001e220000000a00 */
[-C--:B------:R-:W-:Y:S01]  /*1fe0*/  IADD3 R156, P4, PT, R143, R250.reuse, RZ ;  /* 0x000000fa8f9c7210 */ /* 0x080fe20007f9e0ff */
[----:B------:R1:W5:Y:S01]  /*1ff0*/  LDG.E.U16 R124, desc[UR14][R124.64] ;  /* 0x0000000e7c7c7981 */ /* 0x000362000c1e1500 */
[----:B------:R-:W-:-:S02]  /*2000*/  IADD3 R168, P1, PT, R163, R250, RZ ;  /* 0x000000faa3a87210 */ /* 0x000fc40007f3e0ff */
[-C--:B------:R-:W-:Y:S01]  /*2010*/  LEA.HI.X.SX32 R143, R186, R251.reuse, 0x1, P6 ;  /* 0x000000fbba8f7211 */ /* 0x080fe200030f0eff */
[----:B------:R1:W5:Y:S01]  /*2020*/  LDG.E.U16 R146, desc[UR14][R146.64] ;  /* 0x0000000e92927981 */ /* 0x000362000c1e1500 */
[-C--:B------:R-:W-:Y:S02]  /*2030*/  LEA.HI.X.SX32 R163, R163, R251.reuse, 0x1, P3 ;  /* 0x000000fba3a37211 */ /* 0x080fe400018f0eff */
[-C--:B------:R-:W-:Y:S01]  /*2040*/  IADD3 R158, P6, PT, R151, R250.reuse, RZ ;  /* 0x000000fa979e7210 */ /* 0x080fe20007fde0ff */
[----:B------:R1:W5:Y:S01]  /*2050*/  LDG.E.U16 R142, desc[UR14][R142.64] ;  /* 0x0000000e8e8e7981 */ /* 0x000362000c1e1500 */
[-C--:B------:R-:W-:Y:S02]  /*2060*/  IADD3 R176, P3, PT, R176, R250.reuse, RZ ;  /* 0x000000fab0b07210 */ /* 0x080fe40007f7e0ff */
[----:B------:R-:W-:Y:S01]  /*2070*/  LEA.HI.X.SX32 R145, R145, R251, 0x1, P5 ;  /* 0x000000fb91917211 */ /* 0x000fe200028f0eff */
[----:B------:R1:W5:Y:S01]  /*2080*/  LDG.E.U16 R152, desc[UR14][R152.64] ;  /* 0x0000000e98987981 */ /* 0x000362000c1e1500 */
[----:B------:R-:W-:-:S02]  /*2090*/  IADD3 R150, P5, PT, R247, R250, RZ ;  /* 0x000000faf7967210 */ /* 0x000fc40007fbe0ff */
[-C--:B------:R-:W-:Y:S01]  /*20a0*/  LEA.HI.X.SX32 R149, R149, R251.reuse, 0x1, P2 ;  /* 0x000000fb95957211 */ /* 0x080fe200010f0eff */
[----:B------:R1:W5:Y:S01]  /*20b0*/  LDG.E.U16 R144, desc[UR14][R144.64] ;  /* 0x0000000e90907981 */ /* 0x000362000c1e1500 */
[-C--:B------:R-:W-:Y:S02]  /*20c0*/  LEA.HI.X.SX32 R159, R159, R251.reuse, 0x1, P6 ;  /* 0x000000fb9f9f7211 */ /* 0x080fe400030f0eff */
[-C--:B------:R-:W-:Y:S01]  /*20d0*/  LEA.HI.X.SX32 R177, R177, R251.reuse, 0x1, P3 ;  /* 0x000000fbb1b17211 */ /* 0x080fe200018f0eff */
[C---:B------:R-:W-:Y:S01]  /*20e0*/  IMAD R247, R0.reuse, 0x67, RZ ;  /* 0x0000006700f77824 */ /* 0x040fe200078e02ff */
[-C--:B------:R-:W-:Y:S01]  /*20f0*/  LEA R154, P2, R0, R250.reuse, 0x3 ;  /* 0x000000fa009a7211 */ /* 0x080fe200078418ff */
[----:B------:R1:W5:Y:S01]  /*2100*/  LDG.E.U16 R148, desc[UR14][R148.64] ;  /* 0x0000000e94947981 */ /* 0x000362000c1e1500 */
[-C--:B------:R-:W-:Y:S02]  /*2110*/  IADD3 R164, P6, PT, R169, R250.reuse, RZ ;  /* 0x000000faa9a47210 */ /* 0x080fe40007fde0ff */
[----:B------:R-:W-:Y:S01]  /*2120*/  IADD3 R190, P3, PT, R190, R250, RZ ;  /* 0x000000fabebe7210 */ /* 0x000fe20007f7e0ff */
[----:B------:R1:W5:Y:S01]  /*2130*/  LDG.E.U16 R158, desc[UR14][R158.64] ;  /* 0x0000000e9e9e7981 */ /* 0x000362000c1e1500 */
[----:B------:R-:W-:-:S02]  /*2140*/  LEA.HI.X.SX32 R151, R151, R251, 0x1, P5 ;  /* 0x000000fb97977211 */ /* 0x000fc400028f0eff */
[-C--:B------:R-:W-:Y:S01]  /*2150*/  IADD3 R166, P5, PT, R157, R250.reuse, RZ ;  /* 0x000000fa9da67210 */ /* 0x080fe20007fbe0ff */
[----:B------:R1:W5:Y:S01]  /*2160*/  LDG.E.U16 R162, desc[UR14][R162.64] ;  /* 0x0000000ea2a27981 */ /* 0x000362000c1e1500 */
[-C--:B------:R-:W-:Y:S02]  /*2170*/  LEA.HI.X.SX32 R155, R160, R251.reuse, 0x1, P2 ;  /* 0x000000fba09b7211 */ /* 0x080fe400010f0eff */
[-C--:B------:R-:W-:Y:S01]  /*2180*/  LEA.HI.X.SX32 R157, R196, R251.reuse, 0x1, P4 ;  /* 0x000000fbc49d7211 */ /* 0x080fe200020f0eff */
[----:B------:R1:W5:Y:S01]  /*2190*/  LDG.E.U16 R150, desc[UR14][R150.64] ;  /* 0x0000000e96967981 */ /* 0x000362000c1e1500 */
[-C--:B------:R-:W-:Y:S02]  /*21a0*/  LEA.HI.X.SX32 R165, R165, R251.reuse, 0x1, P6 ;  /* 0x000000fba5a57211 */ /* 0x080fe400030f0eff */
[----:B------:R-:W-:Y:S01]  /*21b0*/  LEA.HI.X.SX32 R191, R191, R251, 0x1, P3 ;  /* 0x000000fbbfbf7211 */ /* 0x000fe200018f0eff */
[----:B------:R1:W5:Y:S01]  /*21c0*/  LDG.E.U16 R154, desc[UR14][R154.64] ;  /* 0x0000000e9a9a7981 */ /* 0x000362000c1e1500 */
[----:B------:R-:W-:-:S02]  /*21d0*/  IADD3 R160, P2, PT, R245, R250, RZ ;  /* 0x000000faf5a07210 */ /* 0x000fc40007f5e0ff */
[-C--:B------:R-:W-:Y:S01]  /*21e0*/  IADD3 R170, P4, PT, R170, R250.reuse, RZ ;  /* 0x000000faaaaa7210 */ /* 0x080fe20007f9e0ff */
[----:B------:R1:W5:Y:S01]  /*21f0*/  LDG.E.U16 R156, desc[UR14][R156.64] ;  /* 0x0000000e9c9c7981 */ /* 0x000362000c1e1500 */
[-C--:B------:R-:W-:Y:S02]  /*2200*/  IADD3 R178, P6, PT, R171, R250.reuse, RZ ;  /* 0x000000faabb27210 */ /* 0x080fe40007fde0ff */
[----:B------:R-:W-:Y:S01]  /*2210*/  IADD3 R204, P3, PT, R197, R250, RZ ;  /* 0x000000fac5cc7210 */ /* 0x000fe20007f7e0ff */
[----:B------:R1:W5:Y:S01]  /*2220*/  LDG.E.U16 R164, desc[UR14][R164.64] ;  /* 0x0000000ea4a47981 */ /* 0x000362000c1e1500 */
[-C--:B------:R-:W-:Y:S02]  /*2230*/  LEA.HI.X.SX32 R161, R161, R251.reuse, 0x1, P2 ;  /* 0x000000fba1a17211 */ /* 0x080fe400010f0eff */
[-C--:B------:R-:W-:Y:S01]  /*2240*/  LEA.HI.X.SX32 R169, R167, R251.reuse, 0x1, P1 ;  /* 0x000000fba7a97211 */ /* 0x080fe200008f0eff */
[----:B------:R1:W5:Y:S01]  /*2250*/  LDG.E.U16 R176, desc[UR14][R176.64] ;  /* 0x0000000eb0b07981 */ /* 0x000362000c1e1500 */
[----:B------:R-:W-:-:S02]  /*2260*/  LEA.HI.X.SX32 R171, R171, R251, 0x1, P4 ;  /* 0x000000fbabab7211 */ /* 0x000fc400020f0eff */
[-C--:B------:R-:W-:Y:S01]  /*2270*/  LEA.HI.X.SX32 R179, R179, R251.reuse, 0x1, P6 ;  /* 0x000000fbb3b37211 */ /* 0x080fe200030f0eff */
[----:B------:R-:W-:Y:S01]  /*2280*/  IMAD R245, R0, 0x5f, RZ ;  /* 0x0000005f00f57824 */ /* 0x000fe200078e02ff */
[-C--:B------:R-:W-:Y:S01]  /*2290*/  LEA.HI.X.SX32 R205, R205, R251.reuse, 0x1, P3 ;  /* 0x000000fbcdcd7211 */ /* 0x080fe200018f0eff */
[----:B------:R1:W5:Y:S01]  /*22a0*/  LDG.E.U16 R160, desc[UR14][R160.64] ;  /* 0x0000000ea0a07981 */ /* 0x000362000c1e1500 */
[-C--:B------:R-:W-:Y:S02]  /*22b0*/  IADD3 R172, P2, PT, R172, R250.reuse, RZ ;  /* 0x000000faacac7210 */ /* 0x080fe40007f5e0ff */
[-C--:B------:R-:W-:Y:S01]  /*22c0*/  IADD3 R174, P1, PT, R174, R250.reuse, RZ ;  /* 0x000000faaeae7210 */ /* 0x080fe20007f3e0ff */
[----:B------:R1:W5:Y:S01]  /*22d0*/  LDG.E.U16 R168, desc[UR14][R168.64] ;  /* 0x0000000ea8a87981 */ /* 0x000362000c1e1500 */
[----:B------:R-:W-:Y:S02]  /*22e0*/  LEA.HI.X.SX32 R167, R198, R251, 0x1, P5 ;  /* 0x000000fbc6a77211 */ /* 0x000fe400028f0eff */
[-C--:B------:R-:W-:Y:S01]  /*22f0*/  IADD3 R182, P4, PT, R182, R250.reuse, RZ ;  /* 0x000000fab6b67210 */ /* 0x080fe20007f9e0ff */
[----:B------:R1:W5:Y:S01]  /*2300*/  LDG.E.U16 R178, desc[UR14][R178.64] ;  /* 0x0000000eb2b27981 */ /* 0x000362000c1e1500 */
[----:B------:R-:W-:-:S02]  /*2310*/  IADD3 R184, P6, PT, R184, R250, RZ ;  /* 0x000000fab8b87210 */ /* 0x000fc40007fde0ff */
[-C--:B------:R-:W-:Y:S01]  /*2320*/  IADD3 R210, P3, PT, R210, R250.reuse, RZ ;  /* 0x000000fad2d27210 */ /* 0x080fe20007f7e0ff */
[----:B------:R1:W5:Y:S01]  /*2330*/  LDG.E.U16 R166, desc[UR14][R166.64] ;  /* 0x0000000ea6a67981 */ /* 0x000362000c1e1500 */
[----:B------:R-:W-:Y:S02]  /*2340*/  IADD3 R180, P5, PT, R180, R250, RZ ;  /* 0x000000fab4b47210 */ /* 0x000fe40007fbe0ff */
[-C--:B------:R-:W-:Y:S01]  /*2350*/  LEA.HI.X.SX32 R173, R173, R251.reuse, 0x1, P2 ;  /* 0x000000fbadad7211 */ /* 0x080fe200010f0eff */
[----:B------:R1:W5:Y:S01]  /*2360*/  LDG.E.U16 R170, desc[UR14][R170.64] ;  /* 0x0000000eaaaa7981 */ /* 0x000362000c1e1500 */
[-C--:B------:R-:W-:Y:S02]  /*2370*/  LEA.HI.X.SX32 R175, R175, R251.reuse, 0x1, P1 ;  /* 0x000000fbafaf7211 */ /* 0x080fe400008f0eff */
[-C--:B------:R-:W-:Y:S01]  /*2380*/  LEA.HI.X.SX32 R183, R183, R251.reuse, 0x1, P4 ;  /* 0x000000fbb7b77211 */ /* 0x080fe200020f0eff */
[----:B------:R1:W5:Y:S01]  /*2390*/  LDG.E.U16 R172, desc[UR14][R172.64] ;  /* 0x0000000eacac7981 */ /* 0x000362000c1e1500 */
[----:B------:R-:W-:-:S02]  /*23a0*/  LEA.HI.X.SX32 R185, R185, R251, 0x1, P6 ;  /* 0x000000fbb9b97211 */ /* 0x000fc400030f0eff */
        /* <DEDUP_REMOVED lines=23> */
[-C--:B------:R-:W-:Y:S02]  /*2520*/  IADD3 R202, P1, PT, R202, R250.reuse, RZ ;  /* 0x000000facaca7210 */ /* 0x080fe40007f3e0ff */
[----:B------:R-:W-:Y:S01]  /*2530*/  LEA.HI.X.SX32 R193, R193, R251, 0x1, P5 ;  /* 0x000000fbc1c17211 */ /* 0x000fe200028f0eff */
        /* <DEDUP_REMOVED lines=17> */
[----:B------:R-:W-:Y:S01]  /*2650*/  IADD3 R218, P1, PT, R218, R250, RZ ;  /* 0x000000fadada7210 */ /* 0x000fe20007f3e0ff */
[----:B------:R1:W5:Y:S01]  /*2660*/  LDG.E.U16 R202, desc[UR14][R202.64] ;  /* 0x0000000ecaca7981 */ /* 0x000362000c1e1500 */
[----:B------:R-:W-:-:S02]  /*2670*/  LEA.HI.X.SX32 R207, R207, R251, 0x1, P5 ;  /* 0x000000fbcfcf7211 */ /* 0x000fc400028f0eff */
        /* <DEDUP_REMOVED lines=27> */
[----:B------:R-:W-:Y:S01]  /*2830*/  LEA.HI.X.SX32 R233, R233, R251, 0x1, P1 ;  /* 0x000000fbe9e97211 */ /* 0x000fe200008f0eff */
[----:B------:R1:W5:Y:S01]  /*2840*/  LDG.E.U16 R224, desc[UR14][R224.64] ;  /* 0x0000000ee0e07981 */ /* 0x000362000c1e1500 */
[-C--:B------:R-:W-:Y:S02]  /*2850*/  IADD3 R238, P2, PT, R238, R250.reuse, RZ ;  /* 0x000000faeeee7210 */ /* 0x080fe40007f5e0ff */
[-C--:B------:R-:W-:Y:S01]  /*2860*/  IADD3 R242, P6, PT, R242, R250.reuse, RZ ;  /* 0x000000faf2f27210 */ /* 0x080fe20007fde0ff */
[----:B------:R1:W5:Y:S01]  /*2870*/  LDG.E.U16 R234, desc[UR14][R234.64] ;  /* 0x0000000eeaea7981 */ /* 0x000362000c1e1500 */
[-C--:B------:R-:W-:Y:S02]  /*2880*/  IADD3 R244, P4, PT, R244, R250.reuse, RZ ;  /* 0x000000faf4f47210 */ /* 0x080fe40007f9e0ff */
[-C--:B------:R-:W-:Y:S01]  /*2890*/  IADD3 R246, P3, PT, R246, R250.reuse, RZ ;  /* 0x000000faf6f67210 */ /* 0x080fe20007f7e0ff */
[----:B------:R1:W5:Y:S01]  /*28a0*/  LDG.E.U16 R226, desc[UR14][R226.64] ;  /* 0x0000000ee2e27981 */ /* 0x000362000c1e1500 */
[----:B------:R-:W-:-:S02]  /*28b0*/  IADD3 R248, P1, PT, R248, R250, RZ ;  /* 0x000000faf8f87210 */ /* 0x000fc40007f3e0ff */
[-C--:B------:R-:W-:Y:S01]  /*28c0*/  LEA.HI.X.SX32 R237, R243, R251.reuse, 0x1, P5 ;  /* 0x000000fbf3ed7211 */ /* 0x080fe200028f0eff */
[C---:B------:R-:W-:Y:S01]  /*28d0*/  IMAD R243, R0.reuse, 0x57, RZ ;  /* 0x0000005700f37824 */ /* 0x040fe200078e02ff */
[----:B------:R-:W-:Y:S01]  /*28e0*/  IADD3 R250, P5, PT, R239, R250, RZ ;  /* 0x000000faeffa7210 */ /* 0x000fe20007fbe0ff */
[----:B------:R-:W-:Y:S01]  /*28f0*/  IMAD R239, R0, 0x4f, RZ ;  /* 0x0000004f00ef7824 */ /* 0x000fe200078e02ff */
[----:B------:R-:W-:Y:S01]  /*2900*/  SHF.L.U32 R11, R118, 0x1, RZ ;  /* 0x00000001760b7819 */ /* 0x000fe200000006ff */
[----:B------:R-:W-:Y:S01]  /*2910*/  IMAD R0, R0, 0x77, RZ ;  /* 0x0000007700007824 */ /* 0x000fe200078e02ff */
[-C--:B------:R-:W-:Y:S01]  /*2920*/  LEA.HI.X.SX32 R243, R243, R251.reuse, 0x1, P6 ;  /* 0x000000fbf3f37211 */ /* 0x080fe200030f0eff */
[----:B------:R1:W5:Y:S01]  /*2930*/  LDG.E.U16 R230, desc[UR14][R230.64] ;  /* 0x0000000ee6e67981 */ /* 0x000362000c1e1500 */
[-C--:B------:R-:W-:Y:S02]  /*2940*/  LEA.HI.X.SX32 R239, R239, R251.reuse, 0x1, P2 ;  /* 0x000000fbefef7211 */ /* 0x080fe400010f0eff */
[-C--:B------:R-:W-:Y:S01]  /*2950*/  LEA.HI.X.SX32 R245, R245, R251.reuse, 0x1, P4 ;  /* 0x000000fbf5f57211 */ /* 0x080fe200020f0eff */
[----:B------:R1:W5:Y:S01]  /*2960*/  LDG.E.U16 R240, desc[UR14][R240.64] ;  /* 0x0000000ef0f07981 */ /* 0x000362000c1e1500 */
[----:B------:R-:W-:-:S02]  /*2970*/  LEA.HI.X.SX32 R247, R247, R251, 0x1, P3 ;  /* 0x000000fbf7f77211 */ /* 0x000fc400018f0eff */
[-C--:B------:R-:W-:Y:S01]  /*2980*/  LEA.HI.X.SX32 R249, R249, R251.reuse, 0x1, P1 ;  /* 0x000000fbf9f97211 */ /* 0x080fe200008f0eff */
[----:B------:R-:W-:Y:S01]  /*2990*/  IMAD.HI R118, R118, 0x2, RZ ;  /* 0x0000000276767827 */ /* 0x000fe200078e02ff */
[----:B------:R-:W-:Y:S01]  /*29a0*/  LEA.HI.X.SX32 R251, R0, R251, 0x1, P5 ;  /* 0x000000fb00fb7211 */ /* 0x000fe200028f0eff */
[----:B------:R1:W5:Y:S01]  /*29b0*/  LDG.E.U16 R232, desc[UR14][R232.64] ;  /* 0x0000000ee8e87981 */ /* 0x000362000c1e1500 */
[----:B------:R-:W0:Y:S03]  /*29c0*/  S2R R0, SR_TID.X ;  /* 0x0000000000007919 */ /* 0x000e260000002100 */
[----:B------:R1:W5:Y:S04]  /*29d0*/  LDG.E.U16 R236, desc[UR14][R236.64] ;  /* 0x0000000eecec7981 */ /* 0x000368000c1e1500 */
[----:B------:R1:W5:Y:S04]  /*29e0*/  LDG.E.U16 R238, desc[UR14][R238.64] ;  /* 0x0000000eeeee7981 */ /* 0x000368000c1e1500 */
[----:B------:R1:W5:Y:S04]  /*29f0*/  LDG.E.U16 R242, desc[UR14][R242.64] ;  /* 0x0000000ef2f27981 */ /* 0x000368000c1e1500 */
[----:B------:R1:W5:Y:S04]  /*2a00*/  LDG.E.U16 R244, desc[UR14][R244.64] ;  /* 0x0000000ef4f47981 */ /* 0x000368000c1e1500 */
[----:B------:R1:W5:Y:S04]  /*2a10*/  LDG.E.U16 R246, desc[UR14][R246.64] ;  /* 0x0000000ef6f67981 */ /* 0x000368000c1e1500 */
[----:B------:R1:W5:Y:S04]  /*2a20*/  LDG.E.U16 R248, desc[UR14][R248.64] ;  /* 0x0000000ef8f87981 */ /* 0x000368000c1e1500 */
[----:B------:R1:W5:Y:S01]  /*2a30*/  LDG.E.U16 R250, desc[UR14][R250.64] ;  /* 0x0000000efafa7981 */ /* 0x000362000c1e1500 */
[----:B0-----:R-:W-:-:S05]  /*2a40*/  LOP3.LUT R0, R0, 0x7f, RZ, 0xc0, !PT ;  /* 0x0000007f00007812 */ /* 0x001fca00078ec0ff */
[----:B--2---:R-:W-:-:S05]  /*2a50*/  IMAD R13, R0, UR4, RZ ;  /* 0x00000004000d7c24 */ /* 0x004fca000f8e02ff */
[----:B------:R-:W-:Y:S01]  /*2a60*/  SHF.L.U32 R0, R13, 0x1, RZ ;  /* 0x000000010d007819 */ /* 0x000fe200000006ff */
[----:B---3--:R1:W5:Y:S03]  /*2a70*/  LDG.E.U16 R54, desc[UR14][R54.64] ;  /* 0x0000000e36367981 */ /* 0x008366000c1e1500 */
[----:B------:R-:W-:Y:S02]  /*2a80*/  IADD3 R136, P1, P2, R0, R136, R11 ;  /* 0x0000008800887210 */ /* 0x000fe40007a3e00b */
[----:B------:R-:W-:Y:S01]  /*2a90*/  LOP3.LUT R0, R19, 0x3f, RZ, 0xc0, !PT ;  /* 0x0000003f13007812 */ /* 0x000fe200078ec0ff */
[----:B------:R-:W-:Y:S01]  /*2aa0*/  IMAD.HI R13, R13, 0x2, RZ ;  /* 0x000000020d0d7827 */ /* 0x000fe200078e02ff */
[----:B----4-:R1:W5:Y:S02]  /*2ab0*/  LDG.E.U16 R74, desc[UR14][R74.64] ;  /* 0x0000000e4a4a7981 */ /* 0x010364000c1e1500 */
[----:B------:R-:W-:-:S02]  /*2ac0*/  SHF.L.U32 R133, R0, 0x1, RZ ;  /* 0x0000000100857819 */ /* 0x000fc400000006ff */
[----:B------:R-:W-:Y:S02]  /*2ad0*/  IADD3.X R137, PT, PT, R13, R137, R118, P1, P2 ;  /* 0x000000890d897210 */ /* 0x000fe40000fe4476 */
[----:B------:R-:W-:Y:S01]  /*2ae0*/  LEA R11, R252, R133, 0x8 ;  /* 0x00000085fc0b7211 */ /* 0x000fe200078e40ff */
[----:B------:R-:W-:Y:S06]  /*2af0*/  @P0 BRA `(.L_x_5) ;  /* 0x0000000000180947 */ /* 0x000fec0003800000 */
[----:B------:R-:W-:Y:S01]  /*2b00*/  ELECT P1, URZ, PT ;  /* 0x0000000000ff782f */ /* 0x000fe20003820000 */
[----:B------:R-:W-:Y:S01]  /*2b10*/  HFMA2 R13, -RZ, RZ, 0, 5.9604644775390625e-08 ;  /* 0x00000001ff0d7431 */ /* 0x000fe200000001ff */
[----:B------:R-:W-:Y:S01]  /*2b20*/  UMOV UR4, 0x40 ;  /* 0x0000004000047882 */ /* 0x000fe20000000000 */
[----:B------:R-:W-:Y:S01]  /*2b30*/  UVIRTCOUNT.DEALLOC.SMPOOL 0x80 ;  /* 0x000000800000784c */ /* 0x000fe20000000000 */
[----:B------:R-:W-:-:S09]  /*2b40*/  ULEA UR4, UR6, UR4, 0x18 ;  /* 0x0000000406047291 */ /* 0x000fd2000f8ec0ff */
[----:B------:R0:W-:Y:S03]  /*2b50*/  @P1 STS.U8 [UR4], R13 ;  /* 0x0000000dff001988 */ /* 0x0001e60008000004 */
.L_x_5:
[----:B0-----:R-:W2:Y:S01]  /*2b60*/  LDL.LU R13, [R1+0x10] ;  /* 0x00001000010d7983 */ /* 0x001ea20000300800 */
[----:B------:R-:W-:Y:S01]  /*2b70*/  LOP3.LUT R15, R11, 0x20, RZ, 0x3c, !PT ;  /* 0x000000200b0f7812 */ /* 0x000fe200078e3cff */
[----:B------:R-:W-:Y:S01]  /*2b80*/  USHF.L.U32 UR4, UR53, 0x15, URZ ;  /* 0x0000001535047899 */ /* 0x000fe200080006ff */
[----:B-1----:R-:W-:Y:S01]  /*2b90*/  PRMT R55, RZ, 0x7610, R55 ;  /* 0x00007610ff377816 */ /* 0x002fe20000000037 */
[----:B------:R-:W0:Y:S01]  /*2ba0*/  S2R R118, SR_TID.X ;  /* 0x0000000000767919 */ /* 0x000e220000002100 */
[----:B------:R-:W-:Y:S01]  /*2bb0*/  UMOV UR6, 0x1 ;  /* 0x0000000100067882 */ /* 0x000fe20000000000 */
[----:B------:R-:W-:Y:S01]  /*2bc0*/  ULOP3.LUT UR4, UR4, 0x600000, URZ, 0xc0, !UPT ;  /* 0x0060000004047892 */ /* 0x000fe2000f8ec0ff */
[----:B------:R-:W1:Y:S01]  /*2bd0*/  LDC R177, c[0x0][0x3c4] ;  /* 0x0000f100ffb17b82 */ /* 0x000e620000000800 */
[----:B-----5:R-:W-:Y:S01]  /*2be0*/  STS.U16 [R11+UR8+0x400], R6 ;  /* 0x000400060b007988 */ /* 0x020fe20008000408 */
[----:B------:R-:W-:Y:S02]  /*2bf0*/  UIADD3 UR12, UPT, UPT, UR8, 0x14000, URZ ;  /* 0x00014000080c7890 */ /* 0x000fe4000fffe0ff */
[----:B------:R-:W-:Y:S01]  /*2c00*/  UIADD3 UR10, UPT, UPT, UR9, UR4, URZ ;  /* 0x00000004090a7290 */ /* 0x000fe2000fffe0ff */
[----:B------:R-:W-:Y:S01]  /*2c10*/  STS.U16 [R11+UR8+0x800], R10 ;  /* 0x0008000a0b007988 */ /* 0x000fe20008000408 */
[----:B------:R-:W3:Y:S02]  /*2c20*/  LDCU UR13, c[0x0][0x3f0] ;  /* 0x00007e00ff0d77ac */ /* 0x000ee40008000800 */
[----:B------:R-:W4:Y:S01]  /*2c30*/  LDC R225, c[0x0][0x3c4] ;  /* 0x0000f100ffe17b82 */ /* 0x000f220000000800 */
[----:B------:R-:W-:Y:S04]  /*2c40*/  STS.U16 [R11+UR8+0x1000], R12 ;  /* 0x0010000c0b007988 */ /* 0x000fe80008000408 */
[----:B------:R-:W-:Y:S03]  /*2c50*/  STS.U16 [R11+UR8+0x2000], R14 ;  /* 0x0020000e0b007988 */ /* 0x000fe60008000408 */
[----:B------:R-:W1:Y:S01]  /*2c60*/  LDC R209, c[0x0][0x3c4] ;  /* 0x0000f100ffd17b82 */ /* 0x000e620000000800 */
[----:B------:R-:W-:Y:S04]  /*2c70*/  STS.U16 [R11+UR8+0x2400], R2 ;  /* 0x002400020b007988 */ /* 0x000fe80008000408 */
[----:B------:R-:W-:Y:S03]  /*2c80*/  STS.U16 [R11+UR8+0x1400], R24 ;  /* 0x001400180b007988 */ /* 0x000fe60008000408 */
[----:B------:R-:W1:Y:S01]  /*2c90*/  LDC R203, c[0x0][0x3c4] ;  /* 0x0000f100ffcb7b82 */ /* 0x000e620000000800 */
[----:B------:R-:W-:Y:S01]  /*2ca0*/  STS.U16 [R11+UR8+0x2800], R4 ;  /* 0x002800040b007988 */ /* 0x000fe20008000408 */
[----:B---3--:R-:W-:-:S03]  /*2cb0*/  ISETP.LT.AND P2, PT, RZ, UR13, PT ;  /* 0x0000000dff007c0c */ /* 0x008fc6000bf41270 */
[----:B------:R-:W-:Y:S01]  /*2cc0*/  STS.U16 [R11+UR8+0x2c00], R8 ;  /* 0x002c00080b007988 */ /* 0x000fe20008000408 */
[----:B0-----:R-:W-:-:S03]  /*2cd0*/  LOP3.LUT P1, RZ, R118, 0x7f, RZ, 0xc0, !PT ;  /* 0x0000007f76ff7812 */ /* 0x001fc6000782c0ff */
[----:B------:R-:W-:Y:S01]  /*2ce0*/  STS.U16 [R11+UR8+0xc00], R30 ;  /* 0x000c001e0b007988 */ /* 0x000fe20008000408 */
[----:B------:R-:W0:Y:S03]  /*2cf0*/  LDC R199, c[0x0][0x3c4] ;  /* 0x0000f100ffc77b82 */ /* 0x000e260000000800 */
[----:B------:R-:W-:Y:S04]  /*2d00*/  STS.U16 [R11+UR8+0x1800], R32 ;  /* 0x001800200b007988 */ /* 0x000fe80008000408 */
[----:B------:R-:W-:Y:S01]  /*2d10*/  STS.U16 [R11+UR8+0x3000], R16 ;  /* 0x003000100b007988 */ /* 0x000fe20008000408 */
[----:B------:R-:W3:Y:S01]  /*2d20*/  LDC R193, c[0x0][0x3c4] ;  /* 0x0000f100ffc17b82 */ /* 0x000ee20000000800 */
[----:B------:R-:W-:Y:S01]  /*2d30*/  VOTEU.ALL UP0, P1 ;  /* 0x0000000000ff7886 */ /* 0x000fe20000800000 */
[----:B------:R-:W-:Y:S01]  /*2d40*/  VOTEU.ALL UP1, P1 ;  /* 0x0000000000ff7886 */ /* 0x000fe20000820000 */
[----:B------:R-:W-:Y:S04]  /*2d50*/  STS.U16 [R11+UR8+0x3400], R26 ;  /* 0x0034001a0b007988 */ /* 0x000fe80008000408 */
[----:B------:R-:W-:Y:S01]  /*2d60*/  STS.U16 [R11+UR8+0x1c00], R40 ;  /* 0x001c00280b007988 */ /* 0x000fe20008000408 */
[----:B------:R-:W-:-:S04]  /*2d70*/  @!UP0 UIADD3 UR4, UPT, UPT, -UR6, 0x100000, URZ ;  /* 0x0010000006048890 */ /* 0x000fc8000fffe1ff */
[----:B------:R-:W-:Y:S02]  /*2d80*/  @!UP0 USHF.L.U32 UR5, UR4, 0xb, URZ ;  /* 0x0000000b04058899 */ /* 0x000fe400080006ff */
[----:B------:R-:W-:Y:S01]  /*2d90*/  @!UP0 USHF.L.U32 UR4, UR4, 0x1, URZ ;  /* 0x0000000104048899 */ /* 0x000fe200080006ff */
[----:B------:R-:W0:Y:S01]  /*2da0*/  LDC R189, c[0x0][0x3c4] ;  /* 0x0000f100ffbd7b82 */ /* 0x000e220000000800 */
[----:B------:R-:W-:Y:S04]  /*2db0*/  STS.U16 [R11+UR8+0x3800], R28 ;  /* 0x0038001c0b007988 */ /* 0x000fe80008000408 */
[----:B------:R-:W-:Y:S03]  /*2dc0*/  STS.U16 [R11+UR8+0x3c00], R34 ;  /* 0x003c00220b007988 */ /* 0x000fe60008000408 */
[----:B------:R-:W0:Y:S01]  /*2dd0*/  LDC R183, c[0x0][0x3c4] ;  /* 0x0000f100ffb77b82 */ /* 0x000e220000000800 */
[----:B------:R-:W-:Y:S01]  /*2de0*/  PRMT R59, RZ, 0x7610, R59 ;  /* 0x00007610ff3b7816 */ /* 0x000fe2000000003b */
[----:B------:R-:W-:Y:S01]  /*2df0*/  STTM.x128 tmem[UR10], RZ ;  /* 0x000000ff000079ed */ /* 0x000fe200083c000a */
[----:B------:R-:W-:Y:S01]  /*2e00*/  PRMT R53, RZ, 0x7610, R53 ;  /* 0x00007610ff357816 */ /* 0x000fe20000000035 */
[----:B------:R-:W-:Y:S04]  /*2e10*/  STL [R1+0x238], R133 ;  /* 0x0002388501007387 */ /* 0x000fe80000100800 */
[----:B------:R-:W0:Y:S01]  /*2e20*/  LDC R181, c[0x0][0x3c4] ;  /* 0x0000f100ffb57b82 */ /* 0x000e220000000800 */
[----:B------:R-:W-:Y:S01]  /*2e30*/  PRMT R51, RZ, 0x7610, R51 ;  /* 0x00007610ff337816 */ /* 0x000fe20000000033 */
[C---:B------:R-:W-:Y:S01]  /*2e40*/  IMAD R245, R119.reuse, 0xb, RZ ;  /* 0x0000000b77f57824 */ /* 0x040fe200078e02ff */
[----:B------:R-:W-:Y:S01]  /*2e50*/  PRMT R49, RZ, 0x7610, R49 ;  /* 0x00007610ff317816 */ /* 0x000fe20000000031 */
[C---:B------:R-:W-:Y:S01]  /*2e60*/  IMAD R233, R119.reuse, 0xc, RZ ;  /* 0x0000000c77e97824 */ /* 0x040fe200078e02ff */
[----:B------:R-:W-:Y:S01]  /*2e70*/  PRMT R47, RZ, 0x7610, R47 ;  /* 0x00007610ff2f7816 */ /* 0x000fe2000000002f */
[----:B------:R-:W-:-:S02]  /*2e80*/  IMAD R229, R119, 0xd, RZ ;  /* 0x0000000d77e57824 */ /* 0x000fc400078e02ff */
[----:B------:R-:W0:Y:S01]  /*2e90*/  LDC R179, c[0x0][0x3c4] ;  /* 0x0000f100ffb37b82 */ /* 0x000e220000000800 */
[----:B------:R-:W-:Y:S01]  /*2ea0*/  PRMT R45, RZ, 0x7610, R45 ;  /* 0x00007610ff2d7816 */ /* 0x000fe2000000002d */
[----:B------:R-:W0:Y:S06]  /*2eb0*/  LDCU UR71, c[0x0][0x3d4] ;  /* 0x00007a80ff4777ac */ /* 0x000e2c0008000800 */
[----:B------:R-:W0:Y:S08]  /*2ec0*/  LDC R237, c[0x0][0x3c4] ;  /* 0x0000f100ffed7b82 */ /* 0x000e300000000800 */
        /* <DEDUP_REMOVED lines=25> */
[----:B------:R-:W0:Y:S01]  /*3060*/  LDC R241, c[0x0][0x3c4] ;  /* 0x0000f100fff17b82 */ /* 0x000e220000000800 */
[----:B--2---:R2:W-:Y:S07]  /*3070*/  STS.U16 [R11+UR8], R13 ;  /* 0x0000000d0b007988 */ /* 0x0045ee0008000408 */
[----:B------:R-:W0:Y:S01]  /*3080*/  LDC R213, c[0x0][0x3c4] ;  /* 0x0000f100ffd57b82 */ /* 0x000e220000000800 */
[----:B--2---:R-:W-:-:S07]  /*3090*/  LOP3.LUT R13, R11, 0x10, RZ, 0x3c, !PT ;  /* 0x000000100b0d7812 */ /* 0x004fce00078e3cff */
[----:B------:R-:W2:Y:S01]  /*30a0*/  LDC R243, c[0x0][0x3c4] ;  /* 0x0000f100fff37b82 */ /* 0x000ea20000000800 */
[----:B------:R-:W-:Y:S04]  /*30b0*/  STS.U16 [R13+UR8+0x2080], R36 ;  /* 0x002080240d007988 */ /* 0x000fe80008000408 */
[----:B------:R-:W-:Y:S03]  /*30c0*/  STS.U16 [R13+UR8+0x2480], R42 ;  /* 0x0024802a0d007988 */ /* 0x000fe60008000408 */
[----:B------:R-:W0:Y:S01]  /*30d0*/  LDC R205, c[0x0][0x3c4] ;  /* 0x0000f100ffcd7b82 */ /* 0x000e220000000800 */
[----:B------:R-:W-:Y:S04]  /*30e0*/  STS.U16 [R13+UR8+0x2880], R44 ;  /* 0x0028802c0d007988 */ /* 0x000fe80008000408 */
[----:B------:R-:W-:Y:S03]  /*30f0*/  STS.U16 [R13+UR8+0x2c80], R46 ;  /* 0x002c802e0d007988 */ /* 0x000fe60008000408 */
[----:B------:R-:W0:Y:S01]  /*3100*/  LDC R215, c[0x0][0x3c4] ;  /* 0x0000f100ffd77b82 */ /* 0x000e220000000800 */
[----:B------:R-:W-:Y:S04]  /*3110*/  STS.U16 [R13+UR8+0x3080], R48 ;  /* 0x003080300d007988 */ /* 0x000fe80008000408 */
[----:B------:R-:W-:Y:S03]  /*3120*/  STS.U16 [R13+UR8+0x3480], R50 ;  /* 0x003480320d007988 */ /* 0x000fe60008000408 */
[----:B------:R-:W0:Y:S01]  /*3130*/  LDC R211, c[0x0][0x3c4] ;  /* 0x0000f100ffd37b82 */ /* 0x000e220000000800 */
[----:B------:R1:W-:Y:S04]  /*3140*/  STS.U16 [R13+UR8+0x3880], R52 ;  /* 0x003880340d007988 */ /* 0x0003e80008000408 */
[----:B------:R1:W-:Y:S03]  /*3150*/  STS.U16 [R13+UR8+0x480], R60 ;  /* 0x0004803c0d007988 */ /* 0x0003e60008000408 */
[----:B------:R-:W0:Y:S01]  /*3160*/  LDC R195, c[0x0][0x3c4] ;  /* 0x0000f100ffc37b82 */ /* 0x000e220000000800 */
        /* <DEDUP_REMOVED lines=10> */
[----:B------:R-:W-:Y:S01]  /*3210*/  STS.U16 [R13+UR8+0x3c80], R54 ;  /* 0x003c80360d007988 */ /* 0x000fe20008000408 */
[----:B-1----:R-:W-:-:S02]  /*3220*/  PRMT R52, RZ, 0x7610, R52 ;  /* 0x00007610ff347816 */ /* 0x002fc40000000034 */
[----:B------:R-:W1:Y:S01]  /*3230*/  LDC R60, c[0x0][0x3c4] ;  /* 0x0000f100ff3c7b82 */ /* 0x000e620000000800 */
[----:B------:R3:W-:Y:S01]  /*3240*/  STS.U16 [R15+UR8+0x100], R5 ;  /* 0x000100050f007988 */ /* 0x0007e20008000408 */
[----:B--2---:R-:W-:-:S03]  /*3250*/  LOP3.LUT R3, R11, 0x30, RZ, 0x3c, !PT ;  /* 0x000000300b037812 */ /* 0x004fc600078e3cff */
[----:B------:R-:W-:Y:S01]  /*3260*/  STS.U16 [R15+UR8+0x500], R20 ;  /* 0x000500140f007988 */ /* 0x000fe20008000408 */
[----:B------:R-:W-:Y:S02]  /*3270*/  PRMT R50, RZ, 0x7610, R50 ;  /* 0x00007610ff327816 */ /* 0x000fe40000000032 */
[----:B------:R-:W-:Y:S01]  /*3280*/  PRMT R48, RZ, 0x7610, R48 ;  /* 0x00007610ff307816 */ /* 0x000fe20000000030 */
[----:B------:R-:W-:Y:S01]  /*3290*/  STS.U16 [R15+UR8+0x900], R76 ;  /* 0x0009004c0f007988 */ /* 0x000fe20008000408 */
[----:B------:R-:W-:Y:S01]  /*32a0*/  PRMT R46, RZ, 0x7610, R46 ;  /* 0x00007610ff2e7816 */ /* 0x000fe2000000002e */
[----:B------:R-:W2:Y:S01]  /*32b0*/  LDC R197, c[0x0][0x3c4] ;  /* 0x0000f100ffc57b82 */ /* 0x000ea20000000800 */
[----:B---3--:R-:W-:Y:S01]  /*32c0*/  LOP3.LUT R5, R11, 0x40, RZ, 0x3c, !PT ;  /* 0x000000400b057812 */ /* 0x008fe200078e3cff */
[----:B------:R3:W-:Y:S04]  /*32d0*/  STS.U16 [R15+UR8+0xd00], R82 ;  /* 0x000d00520f007988 */ /* 0x0007e80008000408 */
[----:B------:R-:W-:Y:S01]  /*32e0*/  STS.U16 [R15+UR8+0x2100], R74 ;  /* 0x0021004a0f007988 */ /* 0x000fe20008000408 */
[----:B------:R-:W-:Y:S01]  /*32f0*/  PRMT R54, RZ, 0x7610, R54 ;  /* 0x00007610ff367816 */ /* 0x000fe20000000036 */
[----:B------:R-:W1:Y:S02]  /*3300*/  LDC R191, c[0x0][0x3c4] ;  /* 0x0000f100ffbf7b82 */ /* 0x000e640000000800 */
[----:B------:R-:W-:Y:S01]  /*3310*/  STL [R1+0x298], R177 ;  /* 0x000298b101007387 */ /* 0x000fe20000100800 */
[----:B------:R-:W-:-:S02]  /*3320*/  PRMT R44, RZ, 0x7610, R44 ;  /* 0x00007610ff2c7816 */ /* 0x000fc4000000002c */
[----:B------:R-:W-:Y:S01]  /*3330*/  PRMT R43, RZ, 0x7610, R43 ;  /* 0x00007610ff2b7816 */ /* 0x000fe2000000002b */
[----:B------:R4:W-:Y:S01]  /*3340*/  STS.U16 [R15+UR8+0x2500], R78 ;  /* 0x0025004e0f007988 */ /* 0x0009e20008000408 */
[----:B------:R-:W-:Y:S01]  /*3350*/  PRMT R42, RZ, 0x7610, R42 ;  /* 0x00007610ff2a7816 */ /* 0x000fe2000000002a */
[----:B---3--:R-:W3:Y:S01]  /*3360*/  LDC R82, c[0x0][0x3c4] ;  /* 0x0000f100ff527b82 */ /* 0x008ee20000000800 */
[----:B------:R-:W-:Y:S01]  /*3370*/  PRMT R41, RZ, 0x7610, R41 ;  /* 0x00007610ff297816 */ /* 0x000fe20000000029 */
[----:B------:R0:W-:Y:S01]  /*3380*/  STS.U16 [R15+UR8+0x2900], R84 ;  /* 0x002900540f007988 */ /* 0x0001e20008000408 */
[----:B------:R-:W-:Y:S02]  /*3390*/  PRMT R40, RZ, 0x7610, R40 ;  /* 0x00007610ff287816 */ /* 0x000fe40000000028 */
[----:B------:R-:W-:Y:S01]  /*33a0*/  PRMT R39, RZ, 0x7610, R39 ;  /* 0x00007610ff277816 */ /* 0x000fe20000000027 */
[----:B------:R-:W-:Y:S01]  /*33b0*/  STS.U16 [R15+UR8+0x2d00], R86 ;  /* 0x002d00560f007988 */ /* 0x000fe20008000408 */
[----:B------:R-:W-:Y:S01]  /*33c0*/  SHF.L.U32 R76, R119, 0x1, RZ ;  /* 0x00000001774c7819 */ /* 0x000fe200000006ff */
[----:B----4-:R-:W4:Y:S01]  /*33d0*/  LDC R78, c[0x0][0x3c4] ;  /* 0x0000f100ff4e7b82 */ /* 0x010f220000000800 */
[----:B------:R-:W-:Y:S01]  /*33e0*/  PRMT R37, RZ, 0x7610, R37 ;  /* 0x00007610ff257816 */ /* 0x000fe20000000025 */
[----:B------:R-:W-:Y:S01]  /*33f0*/  STS.U16 [R15+UR8+0x3100], R88 ;  /* 0x003100580f007988 */ /* 0x000fe20008000408 */
[----:B------:R-:W-:Y:S01]  /*3400*/  PRMT R36, RZ, 0x7610, R36 ;  /* 0x00007610ff247816 */ /* 0x000fe20000000024 */
[----:B------:R-:W-:Y:S01]  /*3410*/  IMAD R225, R225, 0xe, RZ ;  /* 0x0000000ee1e17824 */ /* 0x000fe200078e02ff */
[----:B------:R-:W-:Y:S01]  /*3420*/  SHF.L.U32 R74, R119, 0x2, RZ ;  /* 0x00000002774a7819 */ /* 0x000fe200000006ff */
[----:B------:R-:W-:Y:S02]  /*3430*/  STS.U16 [R15+UR8+0x3500], R90 ;  /* 0x0035005a0f007988 */ /* 0x000fe40008000408 */
[----:B0-----:R-:W0:Y:S02]  /*3440*/  LDC R84, c[0x0][0x3c4] ;  /* 0x0000f100ff547b82 */ /* 0x001e240000000800 */
[----:B------:R-:W-:Y:S04]  /*3450*/  STS.U16 [R15+UR8+0x3900], R92 ;  /* 0x0039005c0f007988 */ /* 0x000fe80008000408 */
[----:B------:R-:W-:Y:S01]  /*3460*/  STS.U16 [R15+UR8+0x1100], R100 ;  /* 0x001100640f007988 */ /* 0x000fe20008000408 */
[----:B------:R-:W-:Y:S01]  /*3470*/  IMAD R209, R209, 0x12, RZ ;  /* 0x00000012d1d17824 */ /* 0x000fe200078e02ff */
[----:B------:R-:W0:Y:S02]  /*3480*/  LDC R167, c[0x0][0x3c4] ;  /* 0x0000f100ffa77b82 */ /* 0x000e240000000800 */
        /* <DEDUP_REMOVED lines=27> */
[----:B------:R-:W-:Y:S01]  /*3640*/  LEA R247, R247, R247, 0x4 ;  /* 0x000000f7f7f77211 */ /* 0x000fe200078e20ff */
[----:B------:R-:W0:Y:S01]  /*3650*/  LDC R62, c[0x0][0x3c4] ;  /* 0x0000f100ff3e7b82 */ /* 0x000e220000000800 */
[----:B------:R-:W-:Y:S04]  /*3660*/  STS.U16 [R3+UR8+0xd80], R132 ;  /* 0x000d808403007988 */ /* 0x000fe80008000408 */
[----:B------:R-:W-:Y:S01]  /*3670*/  STS.U16 [R3+UR8+0x1180], R134 ;  /* 0x0011808603007988 */ /* 0x000fe20008000408 */
[----:B------:R-:W-:-:S02]  /*3680*/  IMAD R175, R175, 0x24, RZ ;  /* 0x00000024afaf7824 */ /* 0x000fc400078e02ff */
[----:B------:R-:W0:Y:S01]  /*3690*/  LDC R64, c[0x0][0x3c4] ;  /* 0x0000f100ff407b82 */ /* 0x000e220000000800 */
[----:B------:R-:W-:Y:S04]  /*36a0*/  STS.U16 [R3+UR8+0x1580], R9 ;  /* 0x0015800903007988 */ /* 0x000fe80008000408 */
[----:B------:R-:W-:Y:S03]  /*36b0*/  STS.U16 [R3+UR8+0x1980], R138 ;  /* 0x0019808a03007988 */ /* 0x000fe60008000408 */
[----:B------:R-:W0:Y:S01]  /*36c0*/  LDC R157, c[0x0][0x3c4] ;  /* 0x0000f100ff9d7b82 */ /* 0x000e220000000800 */
[----:B------:R-:W-:Y:S04]  /*36d0*/  STS.U16 [R3+UR8+0x1d80], R140 ;  /* 0x001d808c03007988 */ /* 0x000fe80008000408 */
[----:B------:R1:W-:Y:S03]  /*36e0*/  STS.U16 [R3+UR8+0x3d80], R120 ;  /* 0x003d807803007988 */ /* 0x0003e60008000408 */
[----:B------:R-:W0:Y:S01]  /*36f0*/  LDC R153, c[0x0][0x3c4] ;  /* 0x0000f100ff997b82 */ /* 0x000e220000000800 */
[----:B------:R-:W-:Y:S04]  /*3700*/  STS.U16 [R5+UR8+0xa00], R22 ;  /* 0x000a001605007988 */ /* 0x000fe80008000408 */
[----:B------:R-:W-:Y:S01]  /*3710*/  STS.U16 [R5+UR8+0xe00], R38 ;  /* 0x000e002605007988 */ /* 0x000fe20008000408 */
[----:B-1----:R-:W-:-:S02]  /*3720*/  LOP3.LUT R3, R11, 0x50, RZ, 0x3c, !PT ;  /* 0x000000500b037812 */ /* 0x002fc400078e3cff */
[----:B------:R-:W1:Y:S01]  /*3730*/  LDC R139, c[0x0][0x3c4] ;  /* 0x0000f100ff8b7b82 */ /* 0x000e620000000800 */
        /* <DEDUP_REMOVED lines=22> */
[----:B------:R2:W-:Y:S01]  /*38a0*/  STS.U16 [R3+UR8+0x680], R80 ;  /* 0x0006805003007988 */ /* 0x0005e20008000408 */
[----:B-1----:R-:W-:-:S02]  /*38b0*/  LOP3.LUT R5, R11, 0x60, RZ, 0x3c, !PT ;  /* 0x000000600b057812 */ /* 0x002fc400078e3cff */
[----:B------:R-:W1:Y:S01]  /*38c0*/  LDC R111, c[0x0][0x3c4] ;  /* 0x0000f100ff6f7b82 */ /* 0x000e620000000800 */
[----:B------:R-:W-:Y:S01]  /*38d0*/  LOP3.LUT R11, R11, 0x70, RZ, 0x3c, !PT ;  /* 0x000000700b0b7812 */ /* 0x000fe200078e3cff */
[----:B------:R-:W-:Y:S04]  /*38e0*/  STS.U16 [R3+UR8+0xa80], R102 ;  /* 0x000a806603007988 */ /* 0x000fe80008000408 */
[----:B------:R-:W-:Y:S02]  /*38f0*/  STS.U16 [R3+UR8+0xe80], R172 ;  /* 0x000e80ac03007988 */ /* 0x000fe40008000408 */
[----:B--2---:R-:W2:Y:S02]  /*3900*/  LDC R80, c[0x0][0x3c4] ;  /* 0x0000f100ff507b82 */ /* 0x004ea40000000800 */
[----:B------:R-:W-:Y:S04]  /*3910*/  STS.U16 [R3+UR8+0x1280], R174 ;  /* 0x001280ae03007988 */ /* 0x000fe80008000408 */
[----:B------:R-:W-:Y:S02]  /*3920*/  STS.U16 [R3+UR8+0x1680], R176 ;  /* 0x001680b003007988 */ /* 0x000fe40008000408 */
[----:B------:R-:W0:Y:S02]  /*3930*/  LDC R117, c[0x0][0x3c4] ;  /* 0x0000f100ff757b82 */ /* 0x000e240000000800 */
        /* <DEDUP_REMOVED lines=54> */
[----:B------:R0:W-:Y:S01]  /*3ca0*/  STS.U16 [R11+UR8+0x3b80], R250 ;  /* 0x003b80fa0b007988 */ /* 0x0001e20008000408 */
[----:B------:R-:W0:Y:S02]  /*3cb0*/  FENCE.VIEW.ASYNC.T ;  /* 0x00000000000073c6 */ /* 0x000e240000000200 */
[----:B0-----:R-:W-:Y:S06]  /*3cc0*/  BAR.SYNC.DEFER_BLOCKING 0x0 ;  /* 0x0000000000007b1d */ /* 0x001fec0000010000 */
[----:B------:R-:W0:Y:S02]  /*3cd0*/  FENCE.VIEW.ASYNC.S ;  /* 0x00000000000073c6 */ /* 0x000e240000000000 */
[----:B0-----:R0:W0:Y:S02]  /*3ce0*/  @!UP1 SYNCS.EXCH.64 URZ, [UR12], UR4 ;  /* 0x000000040cff95b2 */ /* 0x0010240008000100 */
[----:B0-----:R-:W-:Y:S01]  /*3cf0*/  BAR.SYNC.DEFER_BLOCKING 0x0 ;  /* 0x0000000000007b1d */ /* 0x001fe20000010000 */
[----:B------:R-:W-:-:S02]  /*3d00*/  PRMT R58, RZ, 0x7610, R58 ;  /* 0x00007610ff3a7816 */ /* 0x000fc4000000003a */
[----:B------:R-:W-:Y:S02]  /*3d10*/  PRMT R38, RZ, 0x7610, R38 ;  /* 0x00007610ff267816 */ /* 0x000fe40000000026 */
[CC--:B------:R-:W-:Y:S01]  /*3d20*/  LEA R72, R119.reuse, -R119.reuse, 0x3 ;  /* 0x8000007777487211 */ /* 0x0c0fe200078e18ff */
[C---:B------:R-:W-:Y:S01]  /*3d30*/  IMAD R66, R119.reuse, 0xa, RZ ;  /* 0x0000000a77427824 */ /* 0x040fe200078e02ff */
[C---:B------:R-:W-:Y:S02]  /*3d40*/  SHF.L.U32 R70, R119.reuse, 0x3, RZ ;  /* 0x0000000377467819 */ /* 0x040fe400000006ff */
[----:B------:R-:W-:Y:S02]  /*3d50*/  LEA R68, R119, R119, 0x3 ;  /* 0x0000007777447211 */ /* 0x000fe400078e18ff */
[----:B------:R-:W-:Y:S01]  /*3d60*/  LEA R60, R60, -R60, 0x4 ;  /* 0x8000003c3c3c7211 */ /* 0x000fe200078e20ff */
[----:B------:R-:W-:Y:S01]  /*3d70*/  IMAD R173, R173, 0x26, RZ ;  /* 0x00000026adad7824 */ /* 0x000fe200078e02ff */
[----:B------:R-:W-:Y:S01]  /*3d80*/  SHF.L.U32 R62, R62, 0x4, RZ ;  /* 0x000000043e3e7819 */ /* 0x000fe200000006ff */
[----:B------:R-:W-:-:S02]  /*3d90*/  IMAD R171, R171, 0x28, RZ ;  /* 0x00000028abab7824 */ /* 0x000fc400078e02ff */
[----:B------:R-:W-:Y:S02]  /*3da0*/  IMAD R163, R163, 0x2a, RZ ;  /* 0x0000002aa3a37824 */ /* 0x000fe400078e02ff */
[----:B------:R-:W-:Y:S02]  /*3db0*/  IMAD R239, R239, 0x13, RZ ;  /* 0x00000013efef7824 */ /* 0x000fe400078e02ff */
[----:B------:R-:W-:Y:S02]  /*3dc0*/  IMAD R147, R147, 0x2e, RZ ;  /* 0x0000002e93937824 */ /* 0x000fe400078e02ff */
[----:B------:R-:W-:Y:S02]  /*3dd0*/  IMAD R155, R155, 0x2c, RZ ;  /* 0x0000002c9b9b7824 */ /* 0x000fe400078e02ff */
[----:B------:R-:W-:Y:S01]  /*3de0*/  IMAD R235, R235, 0x15, RZ ;  /* 0x00000015ebeb7824 */ /* 0x000fe200078e02ff */
[----:B------:R-:W2:Y:S01]  /*3df0*/  @P2 LDG.E.U16 R55, desc[UR14][R136.64] ;  /* 0x0000000e88372981 */ /* 0x000ea2000c1e1500 */
[----:B------:R-:W-:Y:S01]  /*3e00*/  IMAD R131, R131, 0x30, RZ ;  /* 0x0000003083837824 */ /* 0x000fe200078e02ff */
[----:B------:R-:W0:Y:S01]  /*3e10*/  LDC R119, c[0x0][0x3c4] ;  /* 0x0000f100ff777b82 */ /* 0x000e220000000800 */
[----:B------:R-:W-:Y:S01]  /*3e20*/  IMAD R231, R231, 0x17, RZ ;  /* 0x00000017e7e77824 */ /* 0x000fe200078e02ff */
[----:B------:R-:W-:Y:S01]  /*3e30*/  STL.64 [R1+0x288], R58 ;  /* 0x0002883a01007387 */ /* 0x000fe20000100a00 */
[----:B------:R-:W-:Y:S01]  /*3e40*/  IMAD R123, R123, 0x32, RZ ;  /* 0x000000327b7b7824 */ /* 0x000fe200078e02ff */
[----:B------:R-:W-:Y:S01]  /*3e50*/  LEA R217, R217, -R217, 0x5 ;  /* 0x800000d9d9d97211 */ /* 0x000fe200078e28ff */
[----:B------:R-:W-:Y:S01]  /*3e60*/  IMAD R107, R107, 0x36, RZ ;  /* 0x000000366b6b7824 */ /* 0x000fe200078e02ff */
[----:B------:R-:W-:Y:S01]  /*3e70*/  SHF.L.U32 R219, R219, 0x5, RZ ;  /* 0x00000005dbdb7819 */ /* 0x000fe200000006ff */
[----:B------:R-:W-:Y:S01]  /*3e80*/  IMAD R227, R227, 0x19, RZ ;  /* 0x00000019e3e37824 */ /* 0x000fe200078e02ff */
[----:B------:R-:W-:Y:S01]  /*3e90*/  LEA R213, R213, R213, 0x5 ;  /* 0x000000d5d5d57211 */ /* 0x000fe200078e28ff */
[----:B------:R-:W-:Y:S01]  /*3ea0*/  IMAD R115, R115, 0x34, RZ ;  /* 0x0000003473737824 */ /* 0x000fe200078e02ff */
[----:B------:R-:W-:Y:S01]  /*3eb0*/  LEA R73, R73, -R73, 0x6 ;  /* 0x8000004949497211 */ /* 0x000fe200078e30ff */
[----:B------:R-:W-:Y:S01]  /*3ec0*/  IMAD R223, R223, 0x1b, RZ ;  /* 0x0000001bdfdf7824 */ /* 0x000fe200078e02ff */
[----:B------:R-:W-:Y:S01]  /*3ed0*/  PRMT R67, RZ, 0x7610, R67 ;  /* 0x00007610ff437816 */ /* 0x000fe20000000043 */
        /* <DEDUP_REMOVED lines=31> */
[----:B------:R-:W-:Y:S01]  /*40d0*/  LEA R79, R141, R141, 0x2 ;  /* 0x0000008d8d4f7211 */ /* 0x000fe200078e10ff */
        /* <DEDUP_REMOVED lines=36> */
[----:B0-----:R-:W-:Y:S01]  /*4320*/  IMAD R119, R119, 0x33, RZ ;  /* 0x0000003377777824 */ /* 0x001fe200078e02ff */
[----:B------:R-:W-:Y:S01]  /*4330*/  PRMT R18, RZ, 0x7610, R18 ;  /* 0x00007610ff127816 */ /* 0x000fe20000000012 */
[----:B------:R-:W-:Y:S01]  /*4340*/  IMAD R125, R125, 0x6c, RZ ;  /* 0x0000006c7d7d7824 */ /* 0x000fe200078e02ff */
[----:B------:R-:W-:Y:S01]  /*4350*/  PRMT R16, RZ, 0x7610, R16 ;  /* 0x00007610ff107816 */ /* 0x000fe20000000010 */
[----:B------:R-:W-:Y:S01]  /*4360*/  IMAD R121, R121, 0x6e, RZ ;  /* 0x0000006e79797824 */ /* 0x000fe200078e02ff */
[----:B------:R-:W-:Y:S01]  /*4370*/  PRMT R14, RZ, 0x7610, R14 ;  /* 0x00007610ff0e7816 */ /* 0x000fe2000000000e */
[----:B-1----:R-:W-:Y:S01]  /*4380*/  IMAD R111, R111, 0x35, RZ ;  /* 0x000000356f6f7824 */ /* 0x002fe200078e02ff */
        /* <DEDUP_REMOVED lines=10> */
[----:B------:R-:W-:-:S04]  /*4430*/  @!UP0 UIADD3 UR16, UPT, UPT, -UR6, 0x100000, URZ ;  /* 0x0010000006108890 */ /* 0x000fc8000fffe1ff */
[----:B------:R-:W-:Y:S02]  /*4440*/  @!UP0 USHF.L.U32 UR17, UR16, 0xb, URZ ;  /* 0x0000000b10118899 */ /* 0x000fe400080006ff */
[----:B------:R-:W-:Y:S01]  /*4450*/  @!UP0 USHF.L.U32 UR16, UR16, 0x1, URZ ;  /* 0x0000000110108899 */ /* 0x000fe200080006ff */
[----:B------:R-:W-:Y:S01]  /*4460*/  IMAD R95, R95, 0x39, RZ ;  /* 0x000000395f5f7824 */ /* 0x000fe200078e02ff */
[----:B------:R-:W0:Y:S01]  /*4470*/  LDCU UR4, c[0x0][0x3d0] ;  /* 0x00007a00ff0477ac */ /* 0x000e220008000800 */
[----:B------:R-:W-:Y:S02]  /*4480*/  IMAD R101, R101, 0x78, RZ ;  /* 0x0000007865657824 */ /* 0x000fe400078e02ff */
[----:B------:R-:W-:Y:S02]  /*4490*/  IMAD R97, R97, 0x7a, RZ ;  /* 0x0000007a61617824 */ /* 0x000fe400078e02ff */
[----:B------:R-:W-:Y:S02]  /*44a0*/  IMAD R87, R87, 0x3b, RZ ;  /* 0x0000003b57577824 */ /* 0x000fe400078e02ff */
[----:B------:R-:W-:-:S02]  /*44b0*/  IMAD R93, R93, 0x7c, RZ ;  /* 0x0000007c5d5d7824 */ /* 0x000fc400078e02ff */
[----:B------:R-:W-:Y:S01]  /*44c0*/  IMAD R89, R75, 0x7e, RZ ;  /* 0x0000007e4b597824 */ /* 0x000fe200078e02ff */
[----:B------:R-:W-:Y:S01]  /*44d0*/  LEA R75, R141, R141, 0x1 ;  /* 0x0000008d8d4b7211 */ /* 0x000fe200078e08ff */
[----:B------:R-:W-:Y:S02]  /*44e0*/  IMAD R83, R83, 0x3d, RZ ;  /* 0x0000003d53537824 */ /* 0x000fe400078e02ff */
[C---:B------:R-:W-:Y:S02]  /*44f0*/  IMAD R77, R141.reuse, 0x6, RZ ;  /* 0x000000068d4d7824 */ /* 0x040fe400078e02ff */
[C---:B------:R-:W-:Y:S02]  /*4500*/  IMAD R143, R141.reuse, 0xa, RZ ;  /* 0x0000000a8d8f7824 */ /* 0x040fe400078e02ff */
[----:B------:R-:W-:Y:S01]  /*4510*/  IMAD R141, R141, 0xc, RZ ;  /* 0x0000000c8d8d7824 */ /* 0x000fe200078e02ff */
[----:B--2---:R1:W-:Y:S04]  /*4520*/  STL.64 [R1+0x278], R54 ;  /* 0x0002783601007387 */ /* 0x0043e80000100a00 */
[----:B------:R-:W-:Y:S04]  /*4530*/  STL.64 [R1+0x280], R52 ;  /* 0x0002803401007387 */ /* 0x000fe80000100a00 */
[----:B------:R2:W-:Y:S04]  /*4540*/  STL.64 [R1+0x270], R50 ;  /* 0x0002703201007387 */ /* 0x0005e80000100a00 */
[----:B------:R0:W-:Y:S01]  /*4550*/  STL.64 [R1+0x268], R48 ;  /* 0x0002683001007387 */ /* 0x0001e20000100a00 */
[----:B-1----:R-:W-:-:S03]  /*4560*/  LEA R54, P6, R84, R136, 0x2 ;  /* 0x0000008854367211 */ /* 0x002fc600078c10ff */
[----:B------:R4:W-:Y:S01]  /*4570*/  STL.64 [R1+0x290], R46 ;  /* 0x0002902e01007387 */ /* 0x0009e20000100a00 */
[----:B------:R-:W-:-:S03]  /*4580*/  LEA.HI.X.SX32 R55, R76, R137, 0x1, P6 ;  /* 0x000000894c377211 */ /* 0x000fc600030f0eff */
[----:B------:R-:W-:Y:S01]  /*4590*/  STL.64 [R1+0x250], R44 ;  /* 0x0002502c01007387 */ /* 0x000fe20000100a00 */
[----:B--2---:R-:W-:-:S03]  /*45a0*/  IADD3 R50, P3, PT, R76, R136, RZ ;  /* 0x000000884c327210 */ /* 0x004fc60007f7e0ff */
[----:B------:R1:W-:Y:S01]  /*45b0*/  STL.64 [R1+0x258], R42 ;  /* 0x0002582a01007387 */ /* 0x0003e20000100a00 */
[-C--:B------:R-:W-:Y:S02]  /*45c0*/  LEA.HI.X.SX32 R51, R80, R137.reuse, 0x1, P3 ;  /* 0x0000008950337211 */ /* 0x080fe400018f0eff */
[-C--:B0-----:R-:W-:Y:S01]  /*45d0*/  IADD3 R48, P6, PT, R209, R136.reuse, RZ ;  /* 0x00000088d1307210 */ /* 0x081fe20007fde0ff */
[----:B------:R-:W-:Y:S01]  /*45e0*/  STL.64 [R1+0x248], R40 ;  /* 0x0002482801007387 */ /* 0x000fe20000100a00 */
[-C--:B----4-:R-:W-:Y:S02]  /*45f0*/  LEA R46, P3, R78, R136.reuse, 0x4 ;  /* 0x000000884e2e7211 */ /* 0x090fe400078620ff */
[-C--:B------:R-:W-:Y:S01]  /*4600*/  LEA.HI.X.SX32 R49, R68, R137.reuse, 0x1, P6 ;  /* 0x0000008944317211 */ /* 0x080fe200030f0eff */
[----:B------:R3:W-:Y:S01]  /*4610*/  STL.64 [R1+0x260], R38 ;  /* 0x0002602601007387 */ /* 0x0007e20000100a00 */
[----:B------:R-:W-:Y:S02]  /*4620*/  LEA.HI.X.SX32 R47, R70, R137, 0x1, P3 ;  /* 0x00000089462f7211 */ /* 0x000fe400018f0eff */
[-C--:B------:R-:W-:Y:S01]  /*4630*/  IADD3 R132, P3, PT, R193, R136.reuse, RZ ;  /* 0x00000088c1847210 */ /* 0x080fe20007f7e0ff */
[----:B------:R0:W-:Y:S01]  /*4640*/  STL.64 [R1+0x240], R36 ;  /* 0x0002402401007387 */ /* 0x0001e20000100a00 */
[----:B-1----:R-:W-:-:S02]  /*4650*/  IADD3 R42, P6, PT, R189, R136, RZ ;  /* 0x00000088bd2a7210 */ /* 0x002fc40007fde0ff */
[-C--:B------:R-:W-:Y:S01]  /*4660*/  LEA.HI.X.SX32 R133, R233, R137.reuse, 0x1, P3 ;  /* 0x00000089e9857211 */ /* 0x080fe200018f0eff */
[----:B------:R-:W-:Y:S01]  /*4670*/  STL.64 [R1+0x220], R50 ;  /* 0x0002203201007387 */ /* 0x000fe20000100a00 */
[-C--:B------:R-:W-:Y:S02]  /*4680*/  LEA R58, P3, R237, R136.reuse, 0x5 ;  /* 0x00000088ed3a7211 */ /* 0x080fe400078628ff */
[----:B------:R-:W-:Y:S01]  /*4690*/  LEA.HI.X.SX32 R43, R229, R137, 0x1, P6 ;  /* 0x00000089e52b7211 */ /* 0x000fe200030f0eff */
[----:B------:R-:W-:Y:S01]  /*46a0*/  STL.64 [R1+0x218], R54 ;  /* 0x0002183601007387 */ /* 0x000fe20000100a00 */
[-C--:B---3--:R-:W-:Y:S02]  /*46b0*/  LEA R38, P5, R82, R136.reuse, 0x3 ;  /* 0x0000008852267211 */ /* 0x088fe400078a18ff */
[----:B------:R-:W-:Y:S01]  /*46c0*/  MOV R237, R245 ;  /* 0x000000f500ed7202 */ /* 0x000fe20000000f00 */
[----:B------:R-:W2:Y:S01]  /*46d0*/  @P2 LDG.E.U16 R67, desc[UR14][R46.64] ;  /* 0x0000000e2e432981 */ /* 0x000ea2000c1e1500 */
[----:B0-----:R-:W-:-:S02]  /*46e0*/  IADD3 R36, P4, PT, R225, R136, RZ ;  /* 0x00000088e1247210 */ /* 0x001fc40007f9e0ff */
[-C--:B------:R-:W-:Y:S02]  /*46f0*/  LEA.HI.X.SX32 R39, R74, R137.reuse, 0x1, P5 ;  /* 0x000000894a277211 */ /* 0x080fe400028f0eff */
[-C--:B------:R-:W-:Y:S02]  /*4700*/  LEA.HI.X.SX32 R37, R72, R137.reuse, 0x1, P4 ;  /* 0x0000008948257211 */ /* 0x080fe400020f0eff */
[-C--:B------:R-:W-:Y:S01]  /*4710*/  IADD3 R40, P5, PT, R203, R136.reuse, RZ ;  /* 0x00000088cb287210 */ /* 0x080fe20007fbe0ff */
[----:B------:R0:W-:Y:S01]  /*4720*/  STL.64 [R1+0x210], R38 ;  /* 0x0002102601007387 */ /* 0x0001e20000100a00 */
[----:B------:R-:W-:Y:S02]  /*4730*/  IADD3 R44, P4, PT, R199, R136, RZ ;  /* 0x00000088c72c7210 */ /* 0x000fe40007f9e0ff */
[-C--:B------:R-:W-:Y:S01]  /*4740*/  LEA.HI.X.SX32 R41, R66, R137.reuse, 0x1, P5 ;  /* 0x0000008942297211 */ /* 0x080fe200028f0eff */
[----:B------:R1:W-:Y:S01]  /*4750*/  STL.64 [R1+0x208], R36 ;  /* 0x0002082401007387 */ /* 0x0003e20000100a00 */
[----:B------:R-:W-:-:S02]  /*4760*/  LEA.HI.X.SX32 R45, R245, R137, 0x1, P4 ;  /* 0x00000089f52d7211 */ /* 0x000fc400020f0eff */
[-C--:B------:R-:W-:Y:S01]  /*4770*/  IADD3 R176, P5, PT, R183, R136.reuse, RZ ;  /* 0x00000088b7b07210 */ /* 0x080fe20007fbe0ff */
[----:B------:R-:W-:Y:S01]  /*4780*/  STL.64 [R1+0x200], R46 ;  /* 0x0002002e01007387 */ /* 0x000fe20000100a00 */
[----:B------:R-:W-:Y:S02]  /*4790*/  IADD3 R244, P4, PT, R181, R136, RZ ;  /* 0x00000088b5f47210 */ /* 0x000fe40007f9e0ff */
[----:B------:R-:W-:Y:S01]  /*47a0*/  MOV R232, R38 ;  /* 0x0000002600e87202 */ /* 0x000fe20000000f00 */
[----:B------:R-:W-:Y:S01]  /*47b0*/  STL.64 [R1+0x1f8], R48 ;  /* 0x0001f83001007387 */ /* 0x000fe20000100a00 */
[-C--:B------:R-:W-:Y:S02]  /*47c0*/  LEA.HI.X.SX32 R177, R225, R137.reuse, 0x1, P5 ;  /* 0x00000089e1b17211 */ /* 0x080fe400028f0eff */
[----:B0-----:R-:W-:Y:S01]  /*47d0*/  IADD3 R38, P6, PT, R179, R136, RZ ;  /* 0x00000088b3267210 */ /* 0x001fe20007fde0ff */
[----:B------:R-:W-:Y:S01]  /*47e0*/  STL.64 [R1+0x1f0], R40 ;  /* 0x0001f02801007387 */ /* 0x000fe20000100a00 */
[----:B------:R-:W-:-:S02]  /*47f0*/  LEA.HI.X.SX32 R237, R60, R137, 0x1, P4 ;  /* 0x000000893ced7211 */ /* 0x000fc400020f0eff */
[----:B------:R-:W-:Y:S01]  /*4800*/  MOV R233, R39 ;  /* 0x0000002700e97202 */ /* 0x000fe20000000f00 */
[----:B------:R0:W-:Y:S01]  /*4810*/  STL [R1+0x1c8], R244 ;  /* 0x0001c8f401007387 */ /* 0x0001e20000100800 */
[----:B------:R-:W-:Y:S02]  /*4820*/  LEA.HI.X.SX32 R39, R247, R137, 0x1, P6 ;  /* 0x00000089f7277211 */ /* 0x000fe400030f0eff */
[----:B------:R-:W-:Y:S01]  /*4830*/  MOV R247, R177 ;  /* 0x000000b100f77202 */ /* 0x000fe20000000f00 */
[----:B------:R-:W-:Y:S01]  /*4840*/  STL.64 [R1+0x1e8], R44 ;  /* 0x0001e82c01007387 */ /* 0x000fe20000100a00 */
[----:B------:R-:W-:Y:S02]  /*4850*/  MOV R228, R36 ;  /* 0x0000002400e47202 */ /* 0x000fe40000000f00 */
[----:B------:R-:W-:Y:S01]  /*4860*/  MOV R236, R244 ;  /* 0x000000f400ec7202 */ /* 0x000fe20000000f00 */
[----:B------:R-:W-:Y:S01]  /*4870*/  STL.64 [R1+0x1e0], R132 ;  /* 0x0001e08401007387 */ /* 0x000fe20000100a00 */
[----:B-1----:R-:W-:-:S02]  /*4880*/  IADD3 R36, P5, PT, R175, R136, RZ ;  /* 0x00000088af247210 */ /* 0x002fc40007fbe0ff */
[----:B------:R-:W-:Y:S01]  /*4890*/  MOV R236, R244 ;  /* 0x000000f400ec7202 */ /* 0x000fe20000000f00 */
[----:B------:R-:W-:Y:S01]  /*48a0*/  STL.64 [R1+0x1d8], R42 ;  /* 0x0001d82a01007387 */ /* 0x000fe20000100a00 */
[-C--:B------:R-:W-:Y:S02]  /*48b0*/  IADD3 R224, P4, PT, R173, R136.reuse, RZ ;  /* 0x00000088ade07210 */ /* 0x080fe40007f9e0ff */
[----:B------:R-:W-:Y:S01]  /*48c0*/  LEA.HI.X.SX32 R59, R62, R137, 0x1, P3 ;  /* 0x000000893e3b7211 */ /* 0x000fe200018f0eff */
[----:B------:R1:W-:Y:S01]  /*48d0*/  STL.64 [R1+0x1d0], R176 ;  /* 0x0001d0b001007387 */ /* 0x0003e20000100a00 */
[-C--:B0-----:R-:W-:Y:S02]  /*48e0*/  IADD3 R244, P3, PT, R171, R136.reuse, RZ ;  /* 0x00000088abf47210 */ /* 0x081fe40007f7e0ff */
[----:B------:R-:W-:Y:S01]  /*48f0*/  MOV R229, R37 ;  /* 0x0000002500e57202 */ /* 0x000fe20000000f00 */
[----:B------:R-:W-:Y:S01]  /*4900*/  STL [R1+0x1cc], R237 ;  /* 0x0001cced01007387 */ /* 0x000fe20000100800 */
[----:B------:R-:W-:-:S02]  /*4910*/  IADD3 R52, P6, PT, R163, R136, RZ ;  /* 0x00000088a3347210 */ /* 0x000fc40007fde0ff */
[----:B------:R-:W-:Y:S01]  /*4920*/  MOV R246, R176 ;  /* 0x000000b000f67202 */ /* 0x000fe20000000f00 */
[----:B------:R-:W3:Y:S04]  /*4930*/  @P2 LDG.E.U16 R69, desc[UR14][R58.64] ;  /* 0x0000000e3a452981 */ /* 0x000ee8000c1e1500 */
[----:B-1----:R-:W4:Y:S01]  /*4940*/  LDL.LU R177, [R1+0x298] ;  /* 0x0002980001b17983 */ /* 0x002f220000300800 */
[-C--:B------:R-:W-:Y:S02]  /*4950*/  LEA.HI.X.SX32 R37, R209, R137.reuse, 0x1, P5 ;  /* 0x00000089d1257211 */ /* 0x080fe400028f0eff */
[----:B------:R-:W-:Y:S01]  /*4960*/  LEA.HI.X.SX32 R225, R239, R137, 0x1, P4 ;  /* 0x00000089efe17211 */ /* 0x000fe200020f0eff */
[----:B------:R-:W-:Y:S01]  /*4970*/  STL.64 [R1+0x1c0], R58 ;  /* 0x0001c03a01007387 */ /* 0x000fe20000100a00 */
[----:B------:R-:W-:-:S02]  /*4980*/  MOV R238, R232 ;  /* 0x000000e800ee7202 */ /* 0x000fc40000000f00 */
[----:B------:R-:W-:Y:S01]  /*4990*/  LEA.HI.X.SX32 R245, R203, R137, 0x1, P3 ;  /* 0x00000089cbf57211 */ /* 0x000fe200018f0eff */
[----:B------:R0:W-:Y:S01]  /*49a0*/  STL [R1+0x198], R52 ;  /* 0x0001983401007387 */ /* 0x0001e20000100800 */
[----:B------:R-:W-:Y:S02]  /*49b0*/  MOV R208, R246 ;  /* 0x000000f600d07202 */ /* 0x000fe40000000f00 */
[-C--:B------:R-:W-:Y:S01]  /*49c0*/  IADD3 R232, P4, PT, R147, R136.reuse, RZ ;  /* 0x0000008893e87210 */ /* 0x080fe20007f9e0ff */
[----:B------:R-:W-:Y:S01]  /*49d0*/  STL.64 [R1+0x1b8], R38 ;  /* 0x0001b82601007387 */ /* 0x000fe20000100a00 */
[----:B------:R-:W-:Y:S02]  /*49e0*/  IADD3 R246, P5, PT, R155, R136, RZ ;  /* 0x000000889bf67210 */ /* 0x000fe40007fbe0ff */
[----:B------:R-:W-:Y:S01]  /*49f0*/  MOV R202, R52 ;  /* 0x0000003400ca7202 */ /* 0x000fe20000000f00 */
[----:B------:R-:W-:Y:S01]  /*4a00*/  STL.64 [R1+0x1b0], R36 ;  /* 0x0001b02401007387 */ /* 0x000fe20000100a00 */
[----:B------:R-:W-:-:S02]  /*4a10*/  MOV R203, R53 ;  /* 0x0000003500cb7202 */ /* 0x000fc40000000f00 */
[----:B------:R-:W-:Y:S01]  /*4a20*/  MOV R239, R233 ;  /* 0x000000e900ef7202 */ /* 0x000fe20000000f00 */
[----:B------:R-:W-:Y:S01]  /*4a30*/  STL.64 [R1+0x1a8], R224 ;  /* 0x0001a8e001007387 */ /* 0x000fe20000100a00 */
[----:B0-----:R-:W-:Y:S02]  /*4a40*/  IADD3 R52, P3, PT, R131, R136, RZ ;  /* 0x0000008883347210 */ /* 0x001fe40007f7e0ff */
[----:B------:R-:W-:Y:S01]  /*4a50*/  LEA.HI.X.SX32 R203, R235, R137, 0x1, P6 ;  /* 0x00000089ebcb7211 */ /* 0x000fe200030f0eff */
[----:B------:R0:W-:Y:S01]  /*4a60*/  STL.64 [R1+0x1a0], R244 ;  /* 0x0001a0f401007387 */ /* 0x0001e20000100a00 */
[----:B------:R-:W-:Y:S02]  /*4a70*/  MOV R234, R42 ;  /* 0x0000002a00ea7202 */ /* 0x000fe40000000f00 */
[----:B------:R-:W-:Y:S01]  /*4a80*/  MOV R209, R247 ;  /* 0x000000f700d17202 */ /* 0x000fe20000000f00 */
[----:B------:R-:W-:Y:S01]  /*4a90*/  STL [R1+0x19c], R203 ;  /* 0x00019ccb01007387 */ /* 0x000fe20000100800 */
[----:B------:R-:W-:-:S02]  /*4aa0*/  IADD3 R42, P6, PT, R123, R136, RZ ;  /* 0x000000887b2a7210 */ /* 0x000fc40007fde0ff */
[-C--:B------:R-:W-:Y:S01]  /*4ab0*/  LEA.HI.X.SX32 R233, R231, R137.reuse, 0x1, P4 ;  /* 0x00000089e7e97211 */ /* 0x080fe200020f0eff */
[----:B------:R-:W2:Y:S01]  /*4ac0*/  @P2 LDG.E.U16 R56, desc[UR14][R38.64] ;  /* 0x0000000e26382981 */ /* 0x000ea2000c1e1500 */
[----:B------:R-:W-:Y:S02]  /*4ad0*/  MOV R230, R244 ;  /* 0x000000f400e67202 */ /* 0x000fe40000000f00 */
[----:B------:R-:W-:Y:S01]  /*4ae0*/  LEA.HI.X.SX32 R247, R199, R137, 0x1, P5 ;  /* 0x00000089c7f77211 */ /* 0x000fe200028f0eff */
[----:B------:R-:W2:Y:S01]  /*4af0*/  @P2 LDG.E.U16 R24, desc[UR14][R202.64] ;  /* 0x0000000eca182981 */ /* 0x000ea2000c1e1500 */
[----:B0-----:R-:W-:Y:S02]  /*4b00*/  IADD3 R244, P4, PT, R107, R136, RZ ;  /* 0x000000886bf47210 */ /* 0x001fe40007f9e0ff */
[----:B------:R-:W-:Y:S01]  /*4b10*/  MOV R235, R43 ;  /* 0x0000002b00eb7202 */ /* 0x000fe20000000f00 */
[----:B------:R-:W-:Y:S01]  /*4b20*/  STL.64 [R1+0x190], R246 ;  /* 0x000190f601007387 */ /* 0x000fe20000100a00 */
[----:B------:R-:W-:-:S02]  /*4b30*/  MOV R198, R132 ;  /* 0x0000008400c67202 */ /* 0x000fc40000000f00 */
[----:B------:R-:W-:Y:S01]  /*4b40*/  LEA.HI.X.SX32 R53, R193, R137, 0x1, P3 ;  /* 0x00000089c1357211 */ /* 0x000fe200018f0eff */
[----:B------:R-:W-:Y:S01]  /*4b50*/  STL.64 [R1+0x188], R232 ;  /* 0x000188e801007387 */ /* 0x000fe20000100a00 */
[----:B------:R-:W-:Y:S02]  /*4b60*/  MOV R231, R245 ;  /* 0x000000f500e77202 */ /* 0x000fe40000000f00 */
[-C--:B------:R-:W-:Y:S01]  /*4b70*/  LEA.HI.X.SX32 R43, R227, R137.reuse, 0x1, P6 ;  /* 0x00000089e32b7211 */ /* 0x080fe200030f0eff */
[----:B------:R-:W-:Y:S01]  /*4b80*/  STL.64 [R1+0x180], R52 ;  /* 0x0001803401007387 */ /* 0x000fe20000100a00 */
[----:B------:R-:W-:Y:S02]  /*4b90*/  IADD3 R132, P5, PT, R115, R136, RZ ;  /* 0x0000008873847210 */ /* 0x000fe40007fbe0ff */
[----:B------:R-:W-:Y:S01]  /*4ba0*/  LEA.HI.X.SX32 R245, R223, R137, 0x1, P4 ;  /* 0x00000089dff57211 */ /* 0x000fe200020f0eff */
[----:B------:R-:W-:Y:S01]  /*4bb0*/  STL.64 [R1+0x178], R42 ;  /* 0x0001782a01007387 */ /* 0x000fe20000100a00 */
[----:B------:R-:W-:-:S02]  /*4bc0*/  MOV R199, R133 ;  /* 0x0000008500c77202 */ /* 0x000fc40000000f00 */
[----:B------:R-:W-:Y:S01]  /*4bd0*/  MOV R192, R198 ;  /* 0x000000c600c07202 */ /* 0x000fe20000000f00 */
[----:B------:R0:W-:Y:S01]  /*4be0*/  STL.64 [R1+0x168], R244 ;  /* 0x000168f401007387 */ /* 0x0001e20000100a00 */
[----:B------:R-:W-:Y:S02]  /*4bf0*/  IADD3 R198, P3, PT, R99, R136, RZ ;  /* 0x0000008863c67210 */ /* 0x000fe40007f7e0ff */
[----:B------:R-:W-:Y:S01]  /*4c00*/  MOV R226, R238 ;  /* 0x000000ee00e27202 */ /* 0x000fe20000000f00 */
[----:B------:R-:W2:Y:S01]  /*4c10*/  @P2 LDG.E.U16 R71, desc[UR14][R52.64] ;  /* 0x0000000e34472981 */ /* 0x000ea2000c1e1500 */
[----:B------:R-:W-:Y:S02]  /*4c20*/  IADD3 R238, P6, PT, R91, R136, RZ ;  /* 0x000000885bee7210 */ /* 0x000fe40007fde0ff */
[----:B------:R-:W-:Y:S01]  /*4c30*/  LEA.HI.X.SX32 R133, R189, R137, 0x1, P5 ;  /* 0x00000089bd857211 */ /* 0x000fe200028f0eff */
[----:B------:R-:W2:Y:S01]  /*4c40*/  @P2 LDG.E.U16 R32, desc[UR14][R230.64] ;  /* 0x0000000ee6202981 */ /* 0x000ea2000c1e1500 */
[----:B------:R-:W-:-:S02]  /*4c50*/  MOV R188, R224 ;  /* 0x000000e000bc7202 */ /* 0x000fc40000000f00 */
[----:B------:R-:W-:Y:S01]  /*4c60*/  IADD3 R224, P5, PT, R85, R136, RZ ;  /* 0x0000008855e07210 */ /* 0x000fe20007fbe0ff */
[----:B------:R-:W-:Y:S01]  /*4c70*/  STL.64 [R1+0x170], R132 ;  /* 0x0001708401007387 */ /* 0x000fe20000100a00 */
[----:B------:R-:W-:Y:S02]  /*4c80*/  MOV R222, R244 ;  /* 0x000000f400de7202 */ /* 0x000fe40000000f00 */
[----:B------:R-:W-:Y:S01]  /*4c90*/  MOV R193, R199 ;  /* 0x000000c700c17202 */ /* 0x000fe20000000f00 */
[----:B------:R-:W2:Y:S01]  /*4ca0*/  @P2 LDG.E.U16 R25, desc[UR14][R234.64] ;  /* 0x0000000eea192981 */ /* 0x000ea2000c1e1500 */
[----:B0-----:R-:W-:Y:S02]  /*4cb0*/  IADD3 R244, P4, PT, R81, R136, RZ ;  /* 0x0000008851f47210 */ /* 0x001fe40007f9e0ff */
[----:B------:R-:W-:Y:S01]  /*4cc0*/  MOV R227, R239 ;  /* 0x000000ef00e37202 */ /* 0x000fe20000000f00 */
[----:B------:R-:W2:Y:S01]  /*4cd0*/  @P2 LDG.E.U16 R33, desc[UR14][R192.64] ;  /* 0x0000000ec0212981 */ /* 0x000ea2000c1e1500 */
[----:B------:R-:W-:-:S02]  /*4ce0*/  LEA.HI.X.SX32 R199, R183, R137, 0x1, P3 ;  /* 0x00000089b7c77211 */ /* 0x000fc400018f0eff */
[----:B------:R-:W-:Y:S01]  /*4cf0*/  MOV R182, R54 ;  /* 0x0000003600b67202 */ /* 0x000fe20000000f00 */
[----:B------:R-:W2:Y:S01]  /*4d00*/  @P2 LDG.E.U16 R34, desc[UR14][R226.64] ;  /* 0x0000000ee2222981 */ /* 0x000ea2000c1e1500 */
[----:B------:R-:W-:Y:S02]  /*4d10*/  MOV R189, R225 ;  /* 0x000000e100bd7202 */ /* 0x000fe40000000f00 */
[----:B------:R-:W-:Y:S01]  /*4d20*/  LEA.HI.X.SX32 R239, R221, R137, 0x1, P6 ;  /* 0x00000089ddef7211 */ /* 0x000fe200030f0eff */
[----:B------:R-:W-:Y:S01]  /*4d30*/  STL.64 [R1+0x160], R198 ;  /* 0x000160c601007387 */ /* 0x000fe20000100a00 */
[----:B------:R-:W-:Y:S02]  /*4d40*/  MOV R176, R44 ;  /* 0x0000002c00b07202 */ /* 0x000fe40000000f00 */
[----:B------:R-:W-:Y:S01]  /*4d50*/  MOV R223, R245 ;  /* 0x000000f500df7202 */ /* 0x000fe20000000f00 */
[----:B------:R-:W-:Y:S01]  /*4d60*/  STL.64 [R1+0x158], R238 ;  /* 0x000158ee01007387 */ /* 0x000fe20000100a00 */
[----:B------:R-:W-:-:S02]  /*4d70*/  IADD3 R44, P6, PT, R64, R136, RZ ;  /* 0x00000088402c7210 */ /* 0x000fc40007fde0ff */
[-C--:B------:R-:W-:Y:S01]  /*4d80*/  LEA.HI.X.SX32 R225, R181, R137.reuse, 0x1, P5 ;  /* 0x00000089b5e17211 */ /* 0x080fe200028f0eff */
[----:B------:R-:W2:Y:S01]  /*4d90*/  @P2 LDG.E.U16 R31, desc[UR14][R198.64] ;  /* 0x0000000ec61f2981 */ /* 0x000ea2000c1e1500 */
[-C--:B------:R-:W-:Y:S02]  /*4da0*/  IADD3 R248, P5, PT, R249, R136.reuse, RZ ;  /* 0x00000088f9f87210 */ /* 0x080fe40007fbe0ff */
[----:B------:R-:W-:Y:S01]  /*4db0*/  LEA.HI.X.SX32 R245, R217, R137, 0x1, P4 ;  /* 0x00000089d9f57211 */ /* 0x000fe200020f0eff */
[----:B------:R-:W-:Y:S01]  /*4dc0*/  STL.64 [R1+0x150], R224 ;  /* 0x000150e001007387 */ /* 0x000fe20000100a00 */
[----:B------:R-:W-:Y:S02]  /*4dd0*/  MOV R183, R55 ;  /* 0x0000003700b77202 */ /* 0x000fe40000000f00 */
[----:B------:R-:W-:Y:S01]  /*4de0*/  IADD3 R250, P4, PT, R251, R136, RZ ;  /* 0x00000088fbfa7210 */ /* 0x000fe20007f9e0ff */
[----:B------:R-:W-:Y:S01]  /*4df0*/  STL.64 [R1+0x148], R244 ;  /* 0x000148f401007387 */ /* 0x000fe20000100a00 */
[----:B------:R-:W-:-:S02]  /*4e00*/  LEA.HI.X.SX32 R249, R179, R137, 0x1, P5 ;  /* 0x00000089b3f97211 */ /* 0x000fc400028f0eff */
[-C--:B------:R-:W-:Y:S01]  /*4e10*/  IADD3 R214, P5, PT, R215, R136.reuse, RZ ;  /* 0x00000088d7d67210 */ /* 0x080fe20007fbe0ff */
[----:B------:R-:W2:Y:S01]  /*4e20*/  @P2 LDG.E.U16 R23, desc[UR14][R238.64] ;  /* 0x0000000eee172981 */ /* 0x000ea2000c1e1500 */
[-C--:B------:R-:W-:Y:S02]  /*4e30*/  LEA.HI.X.SX32 R251, R205, R137.reuse, 0x1, P4 ;  /* 0x00000089cdfb7211 */ /* 0x080fe400020f0eff */
[-C--:B------:R-:W-:Y:S01]  /*4e40*/  IADD3 R210, P4, PT, R211, R136.reuse, RZ ;  /* 0x00000088d3d27210 */ /* 0x080fe20007f9e0ff */
[----:B------:R-:W2:Y:S01]  /*4e50*/  @P2 LDG.E.U16 R15, desc[UR14][R208.64] ;  /* 0x0000000ed00f2981 */ /* 0x000ea2000c1e1500 */
[-C--:B------:R-:W-:Y:S02]  /*4e60*/  LEA.HI.X.SX32 R215, R173, R137.reuse, 0x1, P5 ;  /* 0x00000089add77211 */ /* 0x080fe400028f0eff */
[----:B------:R-:W-:Y:S01]  /*4e70*/  IADD3 R196, P5, PT, R197, R136, RZ ;  /* 0x00000088c5c47210 */ /* 0x000fe20007fbe0ff */
[----:B------:R-:W2:Y:S01]  /*4e80*/  @P2 LDG.E.U16 R30, desc[UR14][R250.64] ;  /* 0x0000000efa1e2981 */ /* 0x000ea2000c1e1500 */
[----:B------:R-:W-:-:S02]  /*4e90*/  LEA.HI.X.SX32 R211, R185, R137, 0x1, P4 ;  /* 0x00000089b9d37211 */ /* 0x000fc400020f0eff */
[-C--:B------:R-:W-:Y:S01]  /*4ea0*/  IADD3 R190, P4, PT, R191, R136.reuse, RZ ;  /* 0x00000088bfbe7210 */ /* 0x080fe20007f9e0ff */
[----:B------:R-:W2:Y:S01]  /*4eb0*/  @P2 LDG.E.U16 R13, desc[UR14][R246.64] ;  /* 0x0000000ef60d2981 */ /* 0x000ea2000c1e1500 */
[-C--:B------:R-:W-:Y:S02]  /*4ec0*/  LEA.HI.X.SX32 R197, R163, R137.reuse, 0x1, P5 ;  /* 0x00000089a3c57211 */ /* 0x080fe400028f0eff */
[-C--:B------:R-:W-:Y:S01]  /*4ed0*/  IADD3 R164, P5, PT, R165, R136.reuse, RZ ;  /* 0x00000088a5a47210 */ /* 0x080fe20007fbe0ff */
[----:B------:R-:W2:Y:S01]  /*4ee0*/  @P2 LDG.E.U16 R11, desc[UR14][R224.64] ;  /* 0x0000000ee00b2981 */ /* 0x000ea2000c1e1500 */
[----:B------:R-:W-:Y:S02]  /*4ef0*/  LEA.HI.X.SX32 R191, R159, R137, 0x1, P4 ;  /* 0x000000899fbf7211 */ /* 0x000fe400020f0eff */
[----:B------:R-:W-:Y:S01]  /*4f00*/  IADD3 R160, P4, PT, R161, R136, RZ ;  /* 0x00000088a1a07210 */ /* 0x000fe20007f9e0ff */
[----:B------:R-:W2:Y:S01]  /*4f10*/  @P2 LDG.E.U16 R2, desc[UR14][R214.64] ;  /* 0x0000000ed6022981 */ /* 0x000ea2000c1e1500 */
[----:B------:R-:W-:-:S02]  /*4f20*/  MOV R220, R182 ;  /* 0x000000b600dc7202 */ /* 0x000fc40000000f00 */
[-C--:B------:R-:W-:Y:S01]  /*4f30*/  LEA.HI.X.SX32 R165, R147, R137.reuse, 0x1, P5 ;  /* 0x0000008993a57211 */ /* 0x080fe200028f0eff */
[----:B------:R-:W2:Y:S01]  /*4f40*/  @P2 LDG.E.U16 R18, desc[UR14][R228.64] ;  /* 0x0000000ee4122981 */ /* 0x000ea2000c1e1500 */
[----:B------:R-:W-:Y:S01]  /*4f50*/  MOV R182, R188 ;  /* 0x000000bc00b67202 */ /* 0x000fe20000000f00 */
[----:B------:R-:W-:Y:S01]  /*4f60*/  VOTEU.ALL UP1, P1 ;  /* 0x0000000000ff7886 */ /* 0x000fe20000820000 */
[-C--:B------:R-:W-:Y:S01]  /*4f70*/  IADD3 R148, P5, PT, R149, R136.reuse, RZ ;  /* 0x0000008895947210 */ /* 0x080fe20007fbe0ff */
[----:B------:R-:W2:Y:S01]  /*4f80*/  @P2 LDG.E.U16 R7, desc[UR14][R164.64] ;  /* 0x0000000ea4072981 */ /* 0x000ea2000c1e1500 */
[----:B------:R-:W-:Y:S01]  /*4f90*/  LEA.HI.X.SX32 R161, R139, R137, 0x1, P4 ;  /* 0x000000898ba17211 */ /* 0x000fe200020f0eff */
[----:B------:R-:W0:Y:S01]  /*4fa0*/  LDC.64 R146, c[0x0][0x390] ;  /* 0x0000e400ff927b82 */ /* 0x000e220000000a00 */
[----:B------:R-:W-:Y:S01]  /*4fb0*/  IADD3 R188, P4, PT, R145, R136, RZ ;  /* 0x0000008891bc7210 */ /* 0x000fe20007f9e0ff */
[----:B------:R-:W2:Y:S01]  /*4fc0*/  @P2 LDG.E.U16 R16, desc[UR14][R236.64] ;  /* 0x0000000eec102981 */ /* 0x000ea2000c1e1500 */
[----:B------:R-:W-:-:S02]  /*4fd0*/  MOV R221, R183 ;  /* 0x000000b700dd7202 */ /* 0x000fc40000000f00 */
[----:B------:R-:W-:Y:S01]  /*4fe0*/  MOV R183, R189 ;  /* 0x000000bd00b77202 */ /* 0x000fe20000000f00 */
[----:B------:R-:W2:Y:S01]  /*4ff0*/  @P2 LDG.E.U16 R14, desc[UR14][R232.64] ;  /* 0x0000000ee80e2981 */ /* 0x000ea2000c1e1500 */
[-C--:B------:R-:W-:Y:S01]  /*5000*/  LEA.HI.X.SX32 R149, R123, R137.reuse, 0x1, P5 ;  /* 0x000000897b957211 */ /* 0x080fe200028f0eff */
[----:B------:R1:W0:Y:S01]  /*5010*/  @!UP1 SYNCS.EXCH.64 URZ, [UR8+0x14008], UR16 ;  /* 0x0140081008ff95b2 */ /* 0x0002220008000100 */
        /* <DEDUP_REMOVED lines=15> */
[-C--:B------:R-:W-:Y:S02]  /*5110*/  IADD3 R88, P4, PT, R89, R136.reuse, RZ ;  /* 0x0000008859587210 */ /* 0x080fe40007f9e0ff */
[-C--:B------:R-:W-:Y:S01]  /*5120*/  LEA.HI.X.SX32 R93, R81, R137.reuse, 0x1, P5 ;  /* 0x00000089515d7211 */ /* 0x080fe200028f0eff */
[----:B------:R-:W2:Y:S01]  /*5130*/  @P2 LDG.E.U16 R35, desc[UR14][R104.64] ;  /* 0x0000000e68232981 */ /* 0x000ea2000c1e1500 */
[-C--:B------:R-:W-:Y:S02]  /*5140*/  LEA.HI.X.SX32 R89, R73, R137.reuse, 0x1, P4 ;  /* 0x0000008949597211 */ /* 0x080fe400020f0eff */
[-C--:B------:R-:W-:Y:S01]  /*5150*/  IADD3 R140, P5, PT, R141, R136.reuse, RZ ;  /* 0x000000888d8c7210 */ /* 0x080fe20007fbe0ff */
[----:B------:R-:W2:Y:S03]  /*5160*/  @P2 LDG.E.U16 R3, desc[UR14][R92.64] ;  /* 0x0000000e5c032981 */ /* 0x000ea6000c1e1500 */
[----:B------:R-:W-:Y:S01]  /*5170*/  LEA.HI.X.SX32 R141, R77, R137, 0x1, P5 ;  /* 0x000000894d8d7211 */ /* 0x000fe200028f0eff */
[----:B------:R-:W2:Y:S04]  /*5180*/  @P2 LDG.E.U16 R4, desc[UR14][R88.64] ;  /* 0x0000000e58042981 */ /* 0x000ea8000c1e1500 */
[----:B------:R-:W2:Y:S01]  /*5190*/  @P2 LDG.E.U16 R17, desc[UR14][R140.64] ;  /* 0x0000000e8c112981 */ /* 0x000ea2000c1e1500 */
[----:B----4-:R-:W-:-:S02]  /*51a0*/  LEA R54, P3, R177, R136, 0x6 ;  /* 0x00000088b1367211 */ /* 0x010fc400078630ff */
[----:B------:R-:W-:Y:S02]  /*51b0*/  MOV R177, R45 ;  /* 0x0000002d00b17202 */ /* 0x000fe40000000f00 */
[-C--:B------:R-:W-:Y:S02]  /*51c0*/  LEA.HI.X.SX32 R55, R219, R137.reuse, 0x1, P3 ;  /* 0x00000089db377211 */ /* 0x080fe400018f0eff */
[-C--:B------:R-:W-:Y:S02]  /*51d0*/  IADD3 R240, P3, PT, R241, R136.reuse, RZ ;  /* 0x00000088f1f07210 */ /* 0x080fe40007f7e0ff */
[-C--:B------:R-:W-:Y:S01]  /*51e0*/  LEA.HI.X.SX32 R45, R213, R137.reuse, 0x1, P6 ;  /* 0x00000089d52d7211 */ /* 0x080fe200030f0eff */
[----:B------:R4:W-:Y:S01]  /*51f0*/  STL.64 [R1+0x140], R54 ;  /* 0x0001403601007387 */ /* 0x0009e20000100a00 */
[-C--:B------:R-:W-:Y:S02]  /*5200*/  IADD3 R242, P6, PT, R243, R136.reuse, RZ ;  /* 0x00000088f3f27210 */ /* 0x080fe40007fde0ff */
[----:B------:R-:W-:Y:S01]  /*5210*/  LEA.HI.X.SX32 R241, R175, R137, 0x1, P3 ;  /* 0x00000089aff17211 */ /* 0x000fe200018f0eff */
[----:B------:R0:W-:Y:S01]  /*5220*/  STL.64 [R1+0x138], R44 ;  /* 0x0001382c01007387 */ /* 0x0001e20000100a00 */
[----:B------:R-:W-:-:S02]  /*5230*/  IADD3 R206, P3, PT, R207, R136, RZ ;  /* 0x00000088cfce7210 */ /* 0x000fc40007f7e0ff */
[-C--:B------:R-:W-:Y:S01]  /*5240*/  LEA.HI.X.SX32 R243, R195, R137.reuse, 0x1, P6 ;  /* 0x00000089c3f37211 */ /* 0x080fe200030f0eff */
[----:B------:R-:W-:Y:S01]  /*5250*/  STL.64 [R1+0x130], R248 ;  /* 0x000130f801007387 */ /* 0x000fe20000100a00 */
[-C--:B------:R-:W-:Y:S02]  /*5260*/  IADD3 R200, P6, PT, R201, R136.reuse, RZ ;  /* 0x00000088c9c87210 */ /* 0x080fe40007fde0ff */
[-C--:B------:R-:W-:Y:S01]  /*5270*/  LEA.HI.X.SX32 R207, R171, R137.reuse, 0x1, P3 ;  /* 0x00000089abcf7211 */ /* 0x080fe200018f0eff */
[----:B------:R-:W-:Y:S01]  /*5280*/  STL.64 [R1+0x128], R250 ;  /* 0x000128fa01007387 */ /* 0x000fe20000100a00 */
[-C--:B------:R-:W-:Y:S02]  /*5290*/  IADD3 R186, P3, PT, R187, R136.reuse, RZ ;  /* 0x00000088bbba7210 */ /* 0x080fe40007f7e0ff */
[----:B------:R-:W-:Y:S01]  /*52a0*/  LEA.HI.X.SX32 R201, R167, R137, 0x1, P6 ;  /* 0x00000089a7c97211 */ /* 0x000fe200030f0eff */
[----:B------:R-:W-:Y:S01]  /*52b0*/  STL.64 [R1+0x120], R240 ;  /* 0x000120f001007387 */ /* 0x000fe20000100a00 */
        /* <DEDUP_REMOVED lines=24> */
[----:B------:R-:W-:Y:S02]  /*5440*/  IADD3 R96, P6, PT, R97, R136, RZ ;  /* 0x0000008861607210 */ /* 0x000fe40007fde0ff */
[-C--:B------:R-:W-:Y:S01]  /*5450*/  LEA.HI.X.SX32 R101, R85, R137.reuse, 0x1, P3 ;  /* 0x0000008955657211 */ /* 0x080fe200018f0eff */
[----:B------:R-:W-:Y:S01]  /*5460*/  STL.64 [R1+0xd8], R168 ;  /* 0x0000d8a801007387 */ /* 0x000fe20000100a00 */
[----:B------:R-:W-:-:S02]  /*5470*/  LEA.HI.X.SX32 R97, R83, R137, 0x1, P6 ;  /* 0x0000008953617211 */ /* 0x000fc400030f0eff */
[-C--:B------:R-:W-:Y:S01]  /*5480*/  IADD3 R144, P6, PT, R77, R136.reuse, RZ ;  /* 0x000000884d907210 */ /* 0x080fe20007fde0ff */
[----:B------:R-:W-:Y:S01]  /*5490*/  STL.64 [R1+0xd0], R164 ;  /* 0x0000d0a401007387 */ /* 0x000fe20000100a00 */
[----:B------:R-:W-:Y:S02]  /*54a0*/  IADD3 R142, P3, PT, R143, R136, RZ ;  /* 0x000000888f8e7210 */ /* 0x000fe40007f7e0ff */
[-C--:B------:R-:W-:Y:S01]  /*54b0*/  LEA.HI.X.SX32 R145, R75, R137.reuse, 0x1, P6 ;  /* 0x000000894b917211 */ /* 0x080fe200030f0eff */
[----:B------:R-:W-:Y:S01]  /*54c0*/  STL.64 [R1+0xc8], R160 ;  /* 0x0000c8a001007387 */ /* 0x000fe20000100a00 */
[----:B------:R-:W-:-:S03]  /*54d0*/  LEA.HI.X.SX32 R143, R79, R137, 0x1, P3 ;  /* 0x000000894f8f7211 */ /* 0x000fc600018f0eff */
[----:B------:R-:W-:Y:S04]  /*54e0*/  STL.64 [R1+0xc0], R156 ;  /* 0x0000c09c01007387 */ /* 0x000fe80000100a00 */
[----:B------:R-:W-:Y:S04]  /*54f0*/  STL.64 [R1+0xb8], R152 ;  /* 0x0000b89801007387 */ /* 0x000fe80000100a00 */
[----:B------:R-:W-:Y:S04]  /*5500*/  STL.64 [R1+0xb0], R148 ;  /* 0x0000b09401007387 */ /* 0x000fe80000100a00 */
[----:B------:R-:W-:Y:S04]  /*5510*/  STL.64 [R1+0xa8], R188 ;  /* 0x0000a8bc01007387 */ /* 0x000fe80000100a00 */
[----:B------:R0:W-:Y:S04]  /*5520*/  STL.64 [R1+0xa0], R134 ;  /* 0x0000a08601007387 */ /* 0x0001e80000100a00 */
[----:B------:R-:W-:Y:S04]  /*5530*/  STL.64 [R1+0x98], R128 ;  /* 0x0000988001007387 */ /* 0x000fe80000100a00 */
        /* <DEDUP_REMOVED lines=10> */
[----:B------:R-:W2:Y:S04]  /*55e0*/  LDL.LU.64 R46, [R1+0x290] ;  /* 0x00029000012e7983 */ /* 0x000ea80000300a00 */
[----:B------:R-:W3:Y:S04]  /*55f0*/  LDL.LU.64 R58, [R1+0x288] ;  /* 0x00028800013a7983 */ /* 0x000ee80000300a00 */
[----:B------:R-:W3:Y:S04]  /*5600*/  LDL.LU.64 R52, [R1+0x280] ;  /* 0x0002800001347983 */ /* 0x000ee80000300a00 */
[----:B------:R-:W3:Y:S04]  /*5610*/  @P2 LDG.E.U16 R57, desc[UR14][R54.64] ;  /* 0x0000000e36392981 */ /* 0x000ee8000c1e1500 */
[----:B------:R-:W3:Y:S04]  /*5620*/  @P2 LDG.E.U16 R65, desc[UR14][R206.64] ;  /* 0x0000000ece412981 */ /* 0x000ee8000c1e1500 */
[----:B------:R-:W3:Y:S04]  /*5630*/  @P2 LDG.E.U16 R63, desc[UR14][R156.64] ;  /* 0x0000000e9c3f2981 */ /* 0x000ee8000c1e1500 */
[----:B----4-:R-:W4:Y:S04]  /*5640*/  LDL.LU.64 R54, [R1+0x278] ;  /* 0x0002780001367983 */ /* 0x010f280000300a00 */
[----:B------:R-:W4:Y:S04]  /*5650*/  @P2 LDG.E.U16 R61, desc[UR14][R116.64] ;  /* 0x0000000e743d2981 */ /* 0x000f28000c1e1500 */
[----:B------:R-:W4:Y:S04]  /*5660*/  @P2 LDG.E.U16 R22, desc[UR14][R240.64] ;  /* 0x0000000ef0162981 */ /* 0x000f28000c1e1500 */
[----:B------:R-:W4:Y:S04]  /*5670*/  @P2 LDG.E.U16 R29, desc[UR14][R186.64] ;  /* 0x0000000eba1d2981 */ /* 0x000f28000c1e1500 */
[----:B------:R0:W4:Y:S04]  /*5680*/  @P2 LDG.E.U16 R28, desc[UR14][R134.64] ;  /* 0x0000000e861c2981 */ /* 0x000128000c1e1500 */
[----:B------:R-:W4:Y:S04]  /*5690*/  @P2 LDG.E.U16 R27, desc[UR14][R100.64] ;  /* 0x0000000e641b2981 */ /* 0x000f28000c1e1500 */
[----:B------:R-:W4:Y:S04]  /*56a0*/  @P2 LDG.E.U16 R26, desc[UR14][R142.64] ;  /* 0x0000000e8e1a2981 */ /* 0x000f28000c1e1500 */
[----:B------:R-:W4:Y:S04]  /*56b0*/  @P2 LDG.E.U16 R9, desc[UR14][R242.64] ;  /* 0x0000000ef2092981 */ /* 0x000f28000c1e1500 */
[----:B------:R-:W4:Y:S04]  /*56c0*/  @P2 LDG.E.U16 R21, desc[UR14][R168.64] ;  /* 0x0000000ea8152981 */ /* 0x000f28000c1e1500 */
[----:B------:R-:W4:Y:S04]  /*56d0*/  @P2 LDG.E.U16 R20, desc[UR14][R128.64] ;  /* 0x0000000e80142981 */ /* 0x000f28000c1e1500 */
[----:B------:R-:W4:Y:S04]  /*56e0*/  @P2 LDG.E.U16 R19, desc[UR14][R96.64] ;  /* 0x0000000e60132981 */ /* 0x000f28000c1e1500 */
[----:B--2---:R-:W2:Y:S04]  /*56f0*/  @P2 LDG.E.U16 R46, desc[UR14][R44.64] ;  /* 0x0000000e2c2e2981 */ /* 0x004ea8000c1e1500 */
[----:B---3--:R-:W3:Y:S04]  /*5700*/  @P2 LDG.E.U16 R59, desc[UR14][R50.64] ;  /* 0x0000000e323b2981 */ /* 0x008ee8000c1e1500 */
[----:B------:R-:W2:Y:S04]  /*5710*/  @P2 LDG.E.U16 R58, desc[UR14][R48.64] ;  /* 0x0000000e303a2981 */ /* 0x000ea8000c1e1500 */
[----:B------:R-:W2:Y:S04]  /*5720*/  @P2 LDG.E.U16 R47, desc[UR14][R132.64] ;  /* 0x0000000e842f2981 */ /* 0x000ea8000c1e1500 */
[----:B------:R0:W2:Y:S04]  /*5730*/  LDL.LU.64 R50, [R1+0x270] ;  /* 0x0002700001327983 */ /* 0x0000a80000300a00 */
[----:B------:R0:W3:Y:S04]  /*5740*/  LDL.LU.64 R48, [R1+0x268] ;  /* 0x0002680001307983 */ /* 0x0000e80000300a00 */
[----:B------:R0:W3:Y:S04]  /*5750*/  LDL.LU.64 R38, [R1+0x260] ;  /* 0x0002600001267983 */ /* 0x0000e80000300a00 */
[----:B----4-:R-:W4:Y:S04]  /*5760*/  @P2 LDG.E.U16 R54, desc[UR14][R42.64] ;  /* 0x0000000e2a362981 */ /* 0x010f28000c1e1500 */
[----:B------:R-:W4:Y:S04]  /*5770*/  @P2 LDG.E.U16 R53, desc[UR14][R200.64] ;  /* 0x0000000ec8352981 */ /* 0x000f28000c1e1500 */
[----:B------:R-:W4:Y:S04]  /*5780*/  @P2 LDG.E.U16 R52, desc[UR14][R152.64] ;  /* 0x0000000e98342981 */ /* 0x000f28000c1e1500 */
[----:B------:R1:W4:Y:S04]  /*5790*/  LDL.LU.64 R42, [R1+0x258] ;  /* 0x00025800012a7983 */ /* 0x0003280000300a00 */
[----:B0-----:R0:W4:Y:S04]  /*57a0*/  LDL.LU.64 R44, [R1+0x250] ;  /* 0x00025000012c7983 */ /* 0x0011280000300a00 */
[----:B--2---:R-:W2:Y:S04]  /*57b0*/  @P2 LDG.E.U16 R51, desc[UR14][R112.64] ;  /* 0x0000000e70332981 */ /* 0x004ea8000c1e1500 */
[----:B---3--:R-:W3:Y:S04]  /*57c0*/  @P2 LDG.E.U16 R49, desc[UR14][R40.64] ;  /* 0x0000000e28312981 */ /* 0x008ee8000c1e1500 */
[----:B------:R-:W2:Y:S04]  /*57d0*/  @P2 LDG.E.U16 R48, desc[UR14][R36.64] ;  /* 0x0000000e24302981 */ /* 0x000ea8000c1e1500 */
[----:B------:R-:W2:Y:S04]  /*57e0*/  @P2 LDG.E.U16 R50, desc[UR14][R220.64] ;  /* 0x0000000edc322981 */ /* 0x000ea8000c1e1500 */
[----:B------:R0:W2:Y:S04]  /*57f0*/  LDL.LU.64 R40, [R1+0x248] ;  /* 0x0002480001287983 */ /* 0x0000a80000300a00 */
[----:B------:R0:W3:Y:S04]  /*5800*/  LDL.LU.64 R36, [R1+0x240] ;  /* 0x0002400001247983 */ /* 0x0000e80000300a00 */
[----:B------:R-:W3:Y:S04]  /*5810*/  LDL.LU R133, [R1+0x238] ;  /* 0x0002380001857983 */ /* 0x000ee80000300800 */
[----:B------:R-:W3:Y:S04]  /*5820*/  @P2 LDG.E.U16 R38, desc[UR14][R248.64] ;  /* 0x0000000ef8262981 */ /* 0x000ee8000c1e1500 */
[----:B----4-:R-:W4:Y:S04]  /*5830*/  @P2 LDG.E.U16 R45, desc[UR14][R196.64] ;  /* 0x0000000ec42d2981 */ /* 0x010f28000c1e1500 */
[----:B------:R-:W4:Y:S04]  /*5840*/  @P2 LDG.E.U16 R44, desc[UR14][R148.64] ;  /* 0x0000000e942c2981 */ /* 0x000f28000c1e1500 */
[----:B------:R-:W4:Y:S04]  /*5850*/  @P2 LDG.E.U16 R43, desc[UR14][R108.64] ;  /* 0x0000000e6c2b2981 */ /* 0x000f28000c1e1500 */
[----:B------:R-:W4:Y:S04]  /*5860*/  @P2 LDG.E.U16 R42, desc[UR14][R144.64] ;  /* 0x0000000e902a2981 */ /* 0x000f28000c1e1500 */
[----:B------:R-:W4:Y:S04]  /*5870*/  @P2 LDG.E.U16 R39, desc[UR14][R222.64] ;  /* 0x0000000ede272981 */ /* 0x000f28000c1e1500 */
[----:B--2---:R-:W2:Y:S04]  /*5880*/  @P2 LDG.E.U16 R41, desc[UR14][R176.64] ;  /* 0x0000000eb0292981 */ /* 0x004ea8000c1e1500 */
[----:B------:R-:W2:Y:S04]  /*5890*/  @P2 LDG.E.U16 R40, desc[UR14][R182.64] ;  /* 0x0000000eb6282981 */ /* 0x000ea8000c1e1500 */
[----:B---3--:R-:W3:Y:S04]  /*58a0*/  @P2 LDG.E.U16 R37, desc[UR14][R190.64] ;  /* 0x0000000ebe252981 */ /* 0x008ee8000c1e1500 */
[----:B------:R-:W3:Y:S01]  /*58b0*/  @P2 LDG.E.U16 R36, desc[UR14][R188.64] ;  /* 0x0000000ebc242981 */ /* 0x000ee2000c1e1500 */
[----:B------:R-:W-:-:S04]  /*58c0*/  LOP3.LUT R60, R118, 0x40, RZ, 0xc0, !PT ;  /* 0x00000040763c7812 */ /* 0x000fc800078ec0ff */
[----:B------:R-:W-:-:S04]  /*58d0*/  LEA R134, R60, R133, 0x7 ;  /* 0x000000853c867211 */ /* 0x000fc800078e38ff */
[C---:B------:R-:W-:Y:S01]  /*58e0*/  LOP3.LUT R62, R134.reuse, 0x10, RZ, 0x3c, !PT ;  /* 0x00000010863e7812 */ /* 0x040fe200078e3cff */
[----:B------:R-:W-:Y:S04]  /*58f0*/  STS.U16 [R134+UR8+0x8000], R55 ;  /* 0x0080003786007988 */ /* 0x000fe80008000408 */
[----:B------:R-:W-:Y:S04]  /*5900*/  STS.U16 [R134+UR8+0x8400], R67 ;  /* 0x0084004386007988 */ /* 0x000fe80008000408 */
[----:B------:R-:W-:Y:S04]  /*5910*/  STS.U16 [R134+UR8+0x8800], R69 ;  /* 0x0088004586007988 */ /* 0x000fe80008000408 */
[----:B------:R-:W-:Y:S04]  /*5920*/  STS.U16 [R134+UR8+0x8c00], R71 ;  /* 0x008c004786007988 */ /* 0x000fe80008000408 */
[----:B------:R-:W-:Y:S04]  /*5930*/  STS.U16 [R134+UR8+0x9000], R57 ;  /* 0x0090003986007988 */ /* 0x000fe80008000408 */
[----:B------:R-:W-:Y:S04]  /*5940*/  STS.U16 [R134+UR8+0x9400], R65 ;  /* 0x0094004186007988 */ /* 0x000fe80008000408 */
[----:B------:R-:W-:Y:S04]  /*5950*/  STS.U16 [R134+UR8+0x9800], R63 ;  /* 0x0098003f86007988 */ /* 0x000fe80008000408 */
[----:B------:R-:W-:Y:S01]  /*5960*/  STS.U16 [R134+UR8+0x9c00], R61 ;  /* 0x009c003d86007988 */ /* 0x000fe20008000408 */
[----:B------:R-:W-:-:S03]  /*5970*/  LOP3.LUT R60, R134, 0x20, RZ, 0x3c, !PT ;  /* 0x00000020863c7812 */ /* 0x000fc600078e3cff */
[----:B------:R-:W-:Y:S04]  /*5980*/  STS.U16 [R62+UR8+0x8080], R59 ;  /* 0x0080803b3e007988 */ /* 0x000fe80008000408 */
[----:B------:R-:W-:Y:S04]  /*5990*/  STS.U16 [R62+UR8+0x8480], R58 ;  /* 0x0084803a3e007988 */ /* 0x000fe80008000408 */
[----:B------:R-:W-:Y:S04]  /*59a0*/  STS.U16 [R62+UR8+0x8880], R56 ;  /* 0x008880383e007988 */ /* 0x000fe80008000408 */
[----:B------:R-:W-:Y:S04]  /*59b0*/  STS.U16 [R62+UR8+0x8c80], R54 ;  /* 0x008c80363e007988 */ /* 0x000fe80008000408 */
[----:B------:R0:W-:Y:S04]  /*59c0*/  STS.U16 [R62+UR8+0x9080], R46 ;  /* 0x0090802e3e007988 */ /* 0x0001e80008000408 */
[----:B------:R-:W-:Y:S04]  /*59d0*/  STS.U16 [R62+UR8+0x9480], R53 ;  /* 0x009480353e007988 */ /* 0x000fe80008000408 */
[----:B------:R-:W-:Y:S04]  /*59e0*/  STS.U16 [R62+UR8+0x9880], R52 ;  /* 0x009880343e007988 */ /* 0x000fe80008000408 */
[----:B------:R-:W-:Y:S01]  /*59f0*/  STS.U16 [R62+UR8+0x9c80], R51 ;  /* 0x009c80333e007988 */ /* 0x000fe20008000408 */
[----:B0-----:R-:W-:-:S03]  /*5a00*/  LOP3.LUT R46, R134, 0x30, RZ, 0x3c, !PT ;  /* 0x00000030862e7812 */ /* 0x001fc600078e3cff */
[----:B------:R-:W-:Y:S04]  /*5a10*/  STS.U16 [R60+UR8+0x8100], R50 ;  /* 0x008100323c007988 */ /* 0x000fe80008000408 */
[----:B------:R-:W-:Y:S04]  /*5a20*/  STS.U16 [R60+UR8+0x8500], R49 ;  /* 0x008500313c007988 */ /* 0x000fe80008000408 */
[----:B------:R-:W-:Y:S04]  /*5a30*/  STS.U16 [R60+UR8+0x8900], R48 ;  /* 0x008900303c007988 */ /* 0x000fe80008000408 */
[----:B------:R-:W-:Y:S04]  /*5a40*/  STS.U16 [R60+UR8+0x8d00], R47 ;  /* 0x008d002f3c007988 */ /* 0x000fe80008000408 */
[----:B------:R0:W-:Y:S04]  /*5a50*/  STS.U16 [R60+UR8+0x9100], R38 ;  /* 0x009100263c007988 */ /* 0x0001e80008000408 */
[----:B----4-:R-:W-:Y:S04]  /*5a60*/  STS.U16 [R60+UR8+0x9500], R45 ;  /* 0x0095002d3c007988 */ /* 0x010fe80008000408 */
[----:B------:R-:W-:Y:S04]  /*5a70*/  STS.U16 [R60+UR8+0x9900], R44 ;  /* 0x0099002c3c007988 */ /* 0x000fe80008000408 */
[----:B------:R-:W-:Y:S01]  /*5a80*/  STS.U16 [R60+UR8+0x9d00], R43 ;  /* 0x009d002b3c007988 */ /* 0x000fe20008000408 */
[----:B0-----:R-:W-:-:S03]  /*5a90*/  LOP3.LUT R38, R134, 0x40, RZ, 0x3c, !PT ;  /* 0x0000004086267812 */ /* 0x001fc600078e3cff */
[----:B------:R-:W-:Y:S01]  /*5aa0*/  STS.U16 [R46+UR8+0x8180], R42 ;  /* 0x0081802a2e007988 */ /* 0x000fe20008000408 */
[----:B------:R-:W-:Y:S01]  /*5ab0*/  UIMAD UR4, UR7, UR4, URZ ;  /* 0x00000004070472a4 */ /* 0x000fe2000f8e02ff */
[----:B------:R-:W-:-:S03]  /*5ac0*/  IMAD R0, R0, UR71, RZ ;  /* 0x0000004700007c24 */ /* 0x000fc6000f8e02ff */
[----:B------:R-:W-:Y:S02]  /*5ad0*/  USHF.L.U32 UR11, UR4, 0x1, URZ ;  /* 0x00000001040b7899 */ /* 0x000fe400080006ff */
[C---:B------:R-:W-:Y:S01]  /*5ae0*/  SHF.L.U32 R73, R0.reuse, 0x1, RZ ;  /* 0x0000000100497819 */ /* 0x040fe200000006ff */
[----:B------:R-:W-:Y:S01]  /*5af0*/  UIMAD.WIDE UR4, UR4, 0x2, URZ ;  /* 0x00000002040478a5 */ /* 0x000fe2000f8e02ff */
[----:B------:R-:W-:Y:S02]  /*5b00*/  IMAD.HI R0, R0, 0x2, RZ ;  /* 0x0000000200007827 */ /* 0x000fe400078e02ff */
[----:B------:R-:W-:-:S04]  /*5b10*/  IADD3 R146, P3, P4, R73, UR11, R146 ;  /* 0x0000000b49927c10 */ /* 0x000fc8000fc7e092 */
[----:B------:R-:W-:Y:S01]  /*5b20*/  IADD3.X R0, PT, PT, R0, UR5, R147, P3, P4 ;  /* 0x0000000500007c10 */ /* 0x000fe20009fe8493 */
[----:B------:R-:W-:-:S04]  /*5b30*/  @!UP0 UIADD3 UR4, UPT, UPT, -UR6, 0x100000, URZ ;  /* 0x0010000006048890 */ /* 0x000fc8000fffe1ff */
[----:B------:R-:W-:Y:S02]  /*5b40*/  @!UP0 USHF.L.U32 UR5, UR4, 0xb, URZ ;  /* 0x0000000b04058899 */ /* 0x000fe400080006ff */
[----:B------:R-:W-:Y:S01]  /*5b50*/  @!UP0 USHF.L.U32 UR4, UR4, 0x1, URZ ;  /* 0x0000000104048899 */ /* 0x000fe200080006ff */
[----:B------:R-:W-:Y:S02]  /*5b60*/  ISETP.EQ.U32.AND P3, PT, RZ, UR53, P2 ;  /* 0x00000035ff007c0c */ /* 0x000fe40009762070 */
[C---:B------:R-:W-:Y:S01]  /*5b70*/  LOP3.LUT R139, R134.reuse, 0x70, RZ, 0x3c, !PT ;  /* 0x00000070868b7812 */ /* 0x040fe200078e3cff */
[----:B------:R-:W-:Y:S01]  /*5b80*/  VOTEU.ALL UP1, P1 ;  /* 0x0000000000ff7886 */ /* 0x000fe20000820000 */
[----:B-1----:R-:W-:Y:S02]  /*5b90*/  UIADD3 UR16, UPT, UPT, UR8, 0xc000, URZ ;  /* 0x0000c00008107890 */ /* 0x002fe4000fffe0ff */
[----:B------:R-:W-:Y:S01]  /*5ba0*/  UIADD3 UR11, UPT, UPT, UR9, 0x80, URZ ;  /* 0x00000080090b7890 */ /* 0x000fe2000fffe0ff */
[----:B--2---:R-:W-:Y:S04]  /*5bb0*/  STS.U16 [R46+UR8+0x8580], R41 ;  /* 0x008580292e007988 */ /* 0x004fe80008000408 */
[----:B------:R-:W-:Y:S04]  /*5bc0*/  STS.U16 [R46+UR8+0x8980], R40 ;  /* 0x008980282e007988 */ /* 0x000fe80008000408 */
[----:B------:R-:W-:Y:S04]  /*5bd0*/  STS.U16 [R46+UR8+0x8d80], R39 ;  /* 0x008d80272e007988 */ /* 0x000fe80008000408 */
[----:B------:R0:W-:Y:S04]  /*5be0*/  STS.U16 [R46+UR8+0x9180], R30 ;  /* 0x0091801e2e007988 */ /* 0x0001e80008000408 */
[----:B---3--:R-:W-:Y:S04]  /*5bf0*/  STS.U16 [R46+UR8+0x9580], R37 ;  /* 0x009580252e007988 */ /* 0x008fe80008000408 */
        /* <DEDUP_REMOVED lines=8> */
[----:B------:R1:W-:Y:S04]  /*5c80*/  STS.U16 [R38+UR8+0x9600], R29 ;  /* 0x0096001d26007988 */ /* 0x0003e80008000408 */
[----:B------:R1:W-:Y:S04]  /*5c90*/  STS.U16 [R38+UR8+0x9a00], R28 ;  /* 0x009a001c26007988 */ /* 0x0003e80008000408 */
[----:B------:R1:W-:Y:S01]  /*5ca0*/  STS.U16 [R38+UR8+0x9e00], R27 ;  /* 0x009e001b26007988 */ /* 0x0003e20008000408 */
[----:B0-----:R-:W-:-:S03]  /*5cb0*/  LOP3.LUT R22, R134, 0x60, RZ, 0x3c, !PT ;  /* 0x0000006086167812 */ /* 0x001fc600078e3cff */
[----:B------:R1:W-:Y:S04]  /*5cc0*/  STS.U16 [R30+UR8+0x8280], R26 ;  /* 0x0082801a1e007988 */ /* 0x0003e80008000408 */
        /* <DEDUP_REMOVED lines=22> */
[----:B------:R1:W-:Y:S01]  /*5e30*/  STS.U16 [R139+UR8+0x9f80], R4 ;  /* 0x009f80048b007988 */ /* 0x0003e20008000408 */
[----:B------:R0:W-:Y:S06]  /*5e40*/  MEMBAR.ALL.CTA ;  /* 0x0000000000007992 */ /* 0x0001ec0000008000 */
[----:B0-----:R-:W-:Y:S04]  /*5e50*/  FENCE.VIEW.ASYNC.S ;  /* 0x00000000000073c6 */ /* 0x001fe80000000000 */
[----:B------:R-:W0:Y:S02]  /*5e60*/  FENCE.VIEW.ASYNC.S ;  /* 0x00000000000073c6 */ /* 0x000e240000000000 */
[----:B0-----:R1:W0:Y:S02]  /*5e70*/  @!UP1 SYNCS.EXCH.64 URZ, [UR8+0xc000], UR4 ;  /* 0x00c0000408ff95b2 */ /* 0x0012240008000100 */
[----:B0-----:R-:W-:Y:S06]  /*5e80*/  BAR.SYNC.DEFER_BLOCKING 0x0 ;  /* 0x0000000000007b1d */ /* 0x001fec0000010000 */
[----:B-1----:R-:W-:Y:S05]  /*5e90*/  @!P3 BRA `(.L_x_6) ;  /* 0x0000000000dcb947 */ /* 0x002fea0003800000 */
[----:B------:R-:W-:Y:S02]  /*5ea0*/  USHF.R.U32.HI UR17, URZ, 0x4, UR8 ;  /* 0x00000004ff117899 */ /* 0x000fe40008011608 */
[----:B------:R-:W-:Y:S02]  /*5eb0*/  UIADD3 UR5, UPT, UPT, UR8, 0x8000, URZ ;  /* 0x0000800008057890 */ /* 0x000fe4000fffe0ff */
[----:B------:R-:W-:Y:S02]  /*5ec0*/  USGXT.U32 UR17, UR17, 0xe ;  /* 0x0000000e1111789a */ /* 0x000fe40008000000 */
[----:B------:R-:W-:Y:S02]  /*5ed0*/  USHF.R.U32.HI UR5, URZ, 0x4, UR5 ;  /* 0x00000004ff057899 */ /* 0x000fe40008011605 */
[----:B------:R-:W-:Y:S02]  /*5ee0*/  UIADD3 UR32, UP1, UPT, UR17, 0x4000080, URZ ;  /* 0x0400008011207890 */ /* 0x000fe4000ff3e0ff */
[----:B------:R-:W-:Y:S01]  /*5ef0*/  USGXT.U32 UR18, UR5, 0xe ;  /* 0x0000000e0512789a */ /* 0x000fe20008000000 */
[----:B------:R-:W-:Y:S01]  /*5f00*/  UMOV UR4, URZ ;  /* 0x000000ff00047c82 */ /* 0x000fe20008000000 */
[----:B------:R-:W-:Y:S01]  /*5f10*/  UMOV UR6, URZ ;  /* 0x000000ff00067c82 */ /* 0x000fe20008000000 */
[----:B------:R-:W-:-:S02]  /*5f20*/  UIADD3.X UR33, UPT, UPT, UR4, 0x40004040, URZ, UP1, !UPT ;  /* 0x4000404004217890 */ /* 0x000fc40008ffe4ff */
[----:B------:R-:W-:Y:S01]  /*5f30*/  UIADD3 UR38, UP1, UPT, UR18, 0x2, URZ ;  /* 0x0000000212267890 */ /* 0x000fe2000ff3e0ff */
[----:B------:R-:W-:Y:S01]  /*5f40*/  UMOV UR4, UR16 ;  /* 0x0000001000047c82 */ /* 0x000fe20008000000 */
[----:B------:R-:W-:Y:S02]  /*5f50*/  UMOV UR5, URZ ;  /* 0x000000ff00057c82 */ /* 0x000fe40008000000 */
[----:B------:R-:W-:Y:S01]  /*5f60*/  UIADD3.X UR39, UPT, UPT, UR6, 0x40004040, URZ, UP1, !UPT ;  /* 0x4000404006277890 */ /* 0x000fe20008ffe4ff */
[----:B------:R-:W-:Y:S01]  /*5f70*/  UMOV UR52, UR4 ;  /* 0x0000000400347c82 */ /* 0x000fe20008000000 */
[----:B------:R-:W-:Y:S02]  /*5f80*/  ULOP3.LUT UR4, UR17, 0x4000000, URZ, 0xfc, !UPT ;  /* 0x0400000011047892 */ /* 0x000fe4000f8efcff */
[----:B------:R-:W-:Y:S02]  /*5f90*/  UIADD3.64 UR40, UPT, UPT, UR32, 0x80, URZ ;  /* 0x0000008020287897 */ /* 0x000fe4000fffe0ff */
[----:B------:R-:W-:-:S02]  /*5fa0*/  UIADD3.64 UR42, UPT, UPT, UR38, 0x2, URZ ;  /* 0x00000002262a7897 */ /* 0x000fc4000fffe0ff */
[----:B------:R-:W-:Y:S02]  /*5fb0*/  UIADD3.64 UR44, UPT, UPT, UR32, 0x100, URZ ;  /* 0x00000100202c7897 */ /* 0x000fe4000fffe0ff */
[----:B------:R-:W-:Y:S02]  /*5fc0*/  UIADD3.64 UR46, UPT, UPT, UR38, 0x4, URZ ;  /* 0x00000004262e7897 */ /* 0x000fe4000fffe0ff */
[----:B------:R-:W-:Y:S02]  /*5fd0*/  UIADD3.64 UR48, UPT, UPT, UR32, 0x180, URZ ;  /* 0x0000018020307897 */ /* 0x000fe4000fffe0ff */
[----:B------:R-:W-:Y:S02]  /*5fe0*/  UIADD3.64 UR50, UPT, UPT, UR38, 0x1fe, URZ ;  /* 0x000001fe26327897 */ /* 0x000fe4000fffe0ff */
[----:B------:R-:W-:Y:S02]  /*5ff0*/  UIADD3.64 UR54, UPT, UPT, UR32, 0x200, URZ ;  /* 0x0000020020367897 */ /* 0x000fe4000fffe0ff */
[----:B------:R-:W-:-:S02]  /*6000*/  UIADD3.64 UR56, UPT, UPT, UR38, 0x200, URZ ;  /* 0x0000020026387897 */ /* 0x000fc4000fffe0ff */
[----:B------:R-:W-:Y:S02]  /*6010*/  UIADD3.64 UR58, UPT, UPT, UR32, 0x280, URZ ;  /* 0x00000280203a7897 */ /* 0x000fe4000fffe0ff */
[----:B------:R-:W-:Y:S01]  /*6020*/  UIADD3.64 UR60, UPT, UPT, UR38, 0x202, URZ ;  /* 0x00000202263c7897 */ /* 0x000fe2000fffe0ff */
[----:B------:R-:W-:Y:S01]  /*6030*/  UMOV UR22, 0x0 ;  /* 0x0000000000167882 */ /* 0x000fe20000000000 */
[----:B------:R-:W-:Y:S01]  /*6040*/  UMOV UR23, 0x8108010 ;  /* 0x0810801000177882 */ /* 0x000fe20000000000 */
[----:B------:R-:W-:Y:S01]  /*6050*/  UIADD3.64 UR62, UPT, UPT, UR32, 0x300, URZ ;  /* 0x00000300203e7897 */ /* 0x000fe2000fffe0ff */
[----:B------:R-:W-:Y:S01]  /*6060*/  UMOV UR5, 0x40004040 ;  /* 0x4000404000057882 */ /* 0x000fe20000000000 */
[----:B------:R-:W-:Y:S01]  /*6070*/  UIADD3.64 UR64, UPT, UPT, UR38, 0x204, URZ ;  /* 0x0000020426407897 */ /* 0x000fe2000fffe0ff */
[----:B------:R-:W-:Y:S01]  /*6080*/  UMOV UR19, 0x40004040 ;  /* 0x4000404000137882 */ /* 0x000fe20000000000 */
[----:B------:R-:W-:Y:S01]  /*6090*/  UMOV UR24, 0x0 ;  /* 0x0000000000187882 */ /* 0x000fe20000000000 */
[----:B------:R-:W-:Y:S01]  /*60a0*/  UMOV UR25, 0x8108010 ;  /* 0x0810801000197882 */ /* 0x000fe20000000000 */
[----:B------:R-:W-:Y:S01]  /*60b0*/  UMOV UR20, 0x0 ;  /* 0x0000000000147882 */ /* 0x000fe20000000000 */
[----:B------:R-:W-:Y:S01]  /*60c0*/  UMOV UR21, 0x8108010 ;  /* 0x0810801000157882 */ /* 0x000fe20000000000 */
[----:B------:R0:W-:Y:S01]  /*60d0*/  UTCHMMA gdesc[UR4], gdesc[UR18], tmem[UR11], tmem[UR22], idesc[UR23], !UPT ;  /* 0x00ff1612040075ea */ /* 0x0001e2000f80000b */
[----:B------:R-:W-:Y:S01]  /*60e0*/  UMOV UR26, 0x0 ;  /* 0x00000000001a7882 */ /* 0x000fe20000000000 */
[----:B------:R-:W-:Y:S01]  /*60f0*/  UMOV UR27, 0x8108010 ;  /* 0x08108010001b7882 */ /* 0x000fe20000000000 */
[----:B------:R0:W-:Y:S01]  /*6100*/  UTCHMMA gdesc[UR32], gdesc[UR38], tmem[UR11], tmem[UR24], idesc[UR25], UPT ;  /* 0x00ff1826200075ea */ /* 0x0001e2000b80000b */
        /* <DEDUP_REMOVED lines=12> */
[----:B------:R0:W-:Y:S01]  /*61d0*/  UTCHMMA gdesc[UR58], gdesc[UR60], tmem[UR11], tmem[UR36], idesc[UR37], UPT ;  /* 0x00ff243c3a0075ea */ /* 0x0001e2000b80000b */
[----:B------:R0:W-:Y:S01]  /*61e0*/  UTCHMMA gdesc[UR62], gdesc[UR64], tmem[UR11], tmem[UR34], idesc[UR35], UPT ;  /* 0x00ff22403e0075ea */ /* 0x0001e2000b80000b */
[----:B------:R0:W-:Y:S01]  /*61f0*/  UTCBAR [UR52], URZ ;  /* 0x000000ff340073e9 */ /* 0x0001e200080000ff */
[----:B------:R-:W-:Y:S01]  /*6200*/  NOP ;  /* 0x0000000000007918 */ /* 0x000fe20000000000 */
.L_x_6:
[----:B------:R-:W-:Y:S05]  /*6210*/  @!P2 BRA `(.L_x_7) ;  /* 0x000000000008a947 */ /* 0x000fea0003800000 */
[----:B------:R-:W1:Y:S02]  /*6220*/  SYNCS.PHASECHK.TRANS64.TRYWAIT P4, [UR8+0xc000], RZ ;  /* 0x00c000ffff0075a7 */ /* 0x000e640008081108 */
[----:B-1----:R-:W-:Y:S05]  /*6230*/  @!P4 BRA `(.L_x_8) ;  /* 0x000000d40018c947 */ /* 0x002fea0003800000 */
.L_x_7:
[----:B------:R-:W-:Y:S06]  /*6240*/  BAR.SYNC.DEFER_BLOCKING 0x0 ;  /* 0x0000000000007b1d */ /* 0x000fec0000010000 */
[----:B0-----:R-:W0:Y:S02]  /*6250*/  LDCU UR5, c[0x0][0x3a8] ;  /* 0x00007500ff0577ac */ /* 0x001e240008000800 */
[----:B------:R-:W1:Y:S01]  /*6260*/  LDC R72, c[0x0][0x3d8] ;  /* 0x0000f600ff487b82 */ /* 0x000e620000000800 */
[----:B------:R-:W0:Y:S01]  /*6270*/  LDTM.x64 R4, tmem[UR10+0x80] ;  /* 0x0000800a000479ee */ /* 0x000e220008340000 */
[----:B------:R-:W2:Y:S01]  /*6280*/  S2R R71, SR_TID.X ;  /* 0x0000000000477919 */ /* 0x000ea20000002100 */
[----:B------:R-:W3:Y:S01]  /*6290*/  LDCU UR4, c[0x0][0x3d8] ;  /* 0x00007b00ff0477ac */ /* 0x000ee20008000800 */
[----:B------:R-:W-:Y:S04]  /*62a0*/  STL [R1+0x278], R134 ;  /* 0x0002788601007387 */ /* 0x000fe80000100800 */
[----:B------:R-:W4:Y:S01]  /*62b0*/  LDC R74, c[0x0][0x3d8] ;  /* 0x0000f600ff4a7b82 */ /* 0x000f220000000800 */
[----:B------:R-:W-:Y:S04]  /*62c0*/  STL [R1+0x260], R139 ;  /* 0x0002608b01007387 */ /* 0x000fe80000100800 */
[----:B------:R-:W-:Y:S03]  /*62d0*/  STL.64 [R1+0x258], R144 ;  /* 0x0002589001007387 */ /* 0x000fe60000100a00 */
[----:B------:R-:W4:Y:S01]  /*62e0*/  LDC R76, c[0x0][0x3d8] ;  /* 0x0000f600ff4c7b82 */ /* 0x000f220000000800 */
[----:B------:R-:W-:Y:S04]  /*62f0*/  STL.64 [R1+0x250], R142 ;  /* 0x0002508e01007387 */ /* 0x000fe80000100a00 */
[----:B------:R-:W-:Y:S03]  /*6300*/  STL.64 [R1+0x248], R140 ;  /* 0x0002488c01007387 */ /* 0x000fe60000100a00 */
[----:B------:R-:W4:Y:S01]  /*6310*/  LDC R96, c[0x0][0x3d8] ;  /* 0x0000f600ff607b82 */ /* 0x000f220000000800 */
[----:B0-----:R-:W-:Y:S01]  /*6320*/  FMUL R2, R4, UR5 ;  /* 0x0000000504027c20 */ /* 0x001fe20008400000 */
[----:B------:R-:W-:Y:S01]  /*6330*/  FMUL R3, R5, UR5 ;  /* 0x0000000505037c20 */ /* 0x000fe20008400000 */
[----:B------:R-:W-:Y:S01]  /*6340*/  FMUL R68, R6, UR5 ;  /* 0x0000000506447c20 */ /* 0x000fe20008400000 */
[----:B------:R-:W-:Y:S01]  /*6350*/  FMUL R69, R7, UR5 ;  /* 0x0000000507457c20 */ /* 0x000fe20008400000 */
[----:B------:R-:W-:Y:S01]  /*6360*/  FMUL R70, R8, UR5 ;  /* 0x0000000508467c20 */ /* 0x000fe20008400000 */
[----:B------:R-:W-:Y:S01]  /*6370*/  FMUL R132, R63, UR5 ;  /* 0x000000053f847c20 */ /* 0x000fe20008400000 */
[----:B------:R-:W-:Y:S01]  /*6380*/  STL.64 [R1+0x240], R136 ;  /* 0x0002408801007387 */ /* 0x000fe20000100a00 */
[----:B------:R-:W-:Y:S01]  /*6390*/  FMNMX3 R68, R2, R3, R68, !PT ;  /* 0x0000000302447276 */ /* 0x000fe20007800044 */
[----:B------:R-:W-:Y:S01]  /*63a0*/  FMUL R2, R9, UR5 ;  /* 0x0000000509027c20 */ /* 0x000fe20008400000 */
[----:B------:R-:W-:Y:S01]  /*63b0*/  FMUL R3, R10, UR5 ;  /* 0x000000050a037c20 */ /* 0x000fe20008400000 */
[----:B--2---:R-:W-:Y:S01]  /*63c0*/  SHF.R.U32.HI R107, RZ, 0x6, R71 ;  /* 0x00000006ff6b7819 */ /* 0x004fe20000011647 */
[----:B------:R-:W0:Y:S01]  /*63d0*/  LDC R97, c[0x0][0x3d8] ;  /* 0x0000f600ff617b82 */ /* 0x000e220000000800 */
[----:B------:R-:W-:Y:S01]  /*63e0*/  FMNMX3 R70, R68, R69, R70, !PT ;  /* 0x0000004544467276 */ /* 0x000fe20007800046 */
[----:B------:R-:W-:Y:S01]  /*63f0*/  FMUL R68, R11, UR5 ;  /* 0x000000050b447c20 */ /* 0x000fe20008400000 */
[----:B------:R-:W-:Y:S01]  /*6400*/  FMUL R69, R12, UR5 ;  /* 0x000000050c457c20 */ /* 0x000fe20008400000 */
[----:B------:R-:W-:Y:S01]  /*6410*/  SGXT.U32 R107, R107, 0x1 ;  /* 0x000000016b6b781a */ /* 0x000fe20000000000 */
[----:B------:R-:W-:Y:S01]  /*6420*/  STL.64 [R1+0x280], R4 ;  /* 0x0002800401007387 */ /* 0x000fe20000100a00 */
[----:B------:R-:W-:Y:S01]  /*6430*/  FMNMX3 R70, R70, R2, R3, !PT ;  /* 0x0000000246467276 */ /* 0x000fe20007800003 */
[----:B------:R-:W-:Y:S01]  /*6440*/  FMUL R2, R13, UR5 ;  /* 0x000000050d027c20 */ /* 0x000fe20008400000 */
[----:B------:R-:W-:Y:S01]  /*6450*/  FMUL R3, R14, UR5 ;  /* 0x000000050e037c20 */ /* 0x000fe20008400000 */
[----:B---3--:R-:W-:Y:S01]  /*6460*/  IMAD R107, R107, UR4, RZ ;  /* 0x000000046b6b7c24 */ /* 0x008fe2000f8e02ff */
[----:B------:R-:W-:Y:S01]  /*6470*/  FMNMX3 R70, R70, R68, R69, !PT ;  /* 0x0000004446467276 */ /* 0x000fe20007800045 */
[----:B------:R-:W-:Y:S01]  /*6480*/  FMUL R68, R15, UR5 ;  /* 0x000000050f447c20 */ /* 0x000fe20008400000 */
[----:B------:R-:W-:Y:S01]  /*6490*/  FMUL R69, R16, UR5 ;  /* 0x0000000510457c20 */ /* 0x000fe20008400000 */
[----:B------:R-:W2:Y:S01]  /*64a0*/  LDC R90, c[0x0][0x3d8] ;  /* 0x0000f600ff5a7b82 */ /* 0x000ea20000000800 */
[----:B------:R-:W-:Y:S01]  /*64b0*/  FMNMX3 R70, R70, R2, R3, !PT ;  /* 0x0000000246467276 */ /* 0x000fe20007800003 */
[----:B------:R-:W-:Y:S01]  /*64c0*/  FMUL R2, R17, UR5 ;  /* 0x0000000511027c20 */ /* 0x000fe20008400000 */
[----:B------:R-:W-:Y:S01]  /*64d0*/  FMUL R3, R18, UR5 ;  /* 0x0000000512037c20 */ /* 0x000fe20008400000 */
[----:B-1----:R-:W-:Y:S01]  /*64e0*/  LEA R71, R72, R107, 0x1 ;  /* 0x0000006b48477211 */ /* 0x002fe200078e08ff */
[----:B------:R-:W-:Y:S01]  /*64f0*/  STL.64 [R1+0x268], R6 ;  /* 0x0002680601007387 */ /* 0x000fe20000100a00 */
[----:B------:R-:W-:Y:S01]  /*6500*/  FMNMX3 R70, R70, R68, R69, !PT ;  /* 0x0000004446467276 */ /* 0x000fe20007800045 */
[----:B------:R-:W-:Y:S01]  /*6510*/  FMUL R68, R19, UR5 ;  /* 0x0000000513447c20 */ /* 0x000fe20008400000 */
[----:B------:R-:W-:Y:S01]  /*6520*/  FMUL R69, R20, UR5 ;  /* 0x0000000514457c20 */ /* 0x000fe20008400000 */
[----:B------:R-:W1:Y:S01]  /*6530*/  LDC R91, c[0x0][0x3d8] ;  /* 0x0000f600ff5b7b82 */ /* 0x000e620000000800 */
[----:B------:R-:W-:Y:S01]  /*6540*/  FMNMX3 R70, R70, R2, R3, !PT ;  /* 0x0000000246467276 */ /* 0x000fe20007800003 */
[----:B------:R-:W-:Y:S01]  /*6550*/  FMUL R2, R21, UR5 ;  /* 0x0000000515027c20 */ /* 0x000fe20008400000 */
[----:B------:R-:W-:Y:S01]  /*6560*/  FMUL R3, R22, UR5 ;  /* 0x0000000516037c20 */ /* 0x000fe20008400000 */
[----:B----4-:R-:W-:Y:S01]  /*6570*/  LEA R103, R74, R71, 0x1 ;  /* 0x000000474a677211 */ /* 0x010fe200078e08ff */
[----:B------:R3:W-:Y:S01]  /*6580*/  STL.64 [R1+0x270], R8 ;  /* 0x0002700801007387 */ /* 0x0007e20000100a00 */
[----:B------:R-:W-:Y:S01]  /*6590*/  FMNMX3 R70, R70, R68, R69, !PT ;  /* 0x0000004446467276 */ /* 0x000fe20007800045 */
[----:B------:R-:W-:Y:S01]  /*65a0*/  FMUL R68, R23, UR5 ;  /* 0x0000000517447c20 */ /* 0x000fe20008400000 */
[----:B------:R-:W-:Y:S01]  /*65b0*/  FMUL R69, R24, UR5 ;  /* 0x0000000518457c20 */ /* 0x000fe20008400000 */
[----:B------:R-:W4:Y:S01]  /*65c0*/  LDC R72, c[0x0][0x3d8] ;  /* 0x0000f600ff487b82 */ /* 0x000f220000000800 */
[----:B------:R-:W-:Y:S01]  /*65d0*/  FMNMX3 R70, R70, R2, R3, !PT ;  /* 0x0000000246467276 */ /* 0x000fe20007800003 */
[----:B------:R-:W-:Y:S01]  /*65e0*/  FMUL R2, R25, UR5 ;  /* 0x0000000519027c20 */ /* 0x000fe20008400000 */
[----:B------:R-:W-:Y:S01]  /*65f0*/  FMUL R3, R26, UR5 ;  /* 0x000000051a037c20 */ /* 0x000fe20008400000 */
[----:B------:R-:W-:Y:S01]  /*6600*/  LEA R101, R76, R103, 0x1 ;  /* 0x000000674c657211 */ /* 0x000fe200078e08ff */
[----:B------:R0:W-:Y:S01]  /*6610*/  STL.64 [R1+0x288], R10 ;  /* 0x0002880a01007387 */ /* 0x0001e20000100a00 */
[----:B------:R-:W-:Y:S01]  /*6620*/  FMNMX3 R70, R70, R68, R69, !PT ;  /* 0x0000004446467276 */ /* 0x000fe20007800045 */
[----:B------:R-:W-:Y:S01]  /*6630*/  FMUL R68, R27, UR5 ;  /* 0x000000051b447c20 */ /* 0x000fe20008400000 */
[----:B------:R-:W-:Y:S01]  /*6640*/  FMUL R69, R28, UR5 ;  /* 0x000000051c457c20 */ /* 0x000fe20008400000 */
[----:B------:R-:W1:Y:S01]  /*6650*/  LDC R78, c[0x0][0x3d8] ;  /* 0x0000f600ff4e7b82 */ /* 0x000e620000000800 */
[----:B------:R-:W-:Y:S01]  /*6660*/  FMNMX3 R70, R70, R2, R3, !PT ;  /* 0x0000000246467276 */ /* 0x000fe20007800003 */
[----:B------:R-:W-:Y:S01]  /*6670*/  FMUL R2, R29, UR5 ;  /* 0x000000051d027c20 */ /* 0x000fe20008400000 */
[----:B------:R-:W-:Y:S01]  /*6680*/  FMUL R3, R30, UR5 ;  /* 0x000000051e037c20 */ /* 0x000fe20008400000 */
[----:B------:R-:W-:-:S02]  /*6690*/  LEA R96, R96, R101, 0x1 ;  /* 0x0000006560607211 */ /* 0x000fc400078e08ff */
[----:B------:R-:W-:Y:S01]  /*66a0*/  FMNMX3 R70, R70, R68, R69, !PT ;  /* 0x0000004446467276 */ /* 0x000fe20007800045 */
[----:B------:R-:W-:Y:S01]  /*66b0*/  FMUL R68, R31, UR5 ;  /* 0x000000051f447c20 */ /* 0x000fe20008400000 */
[----:B------:R-:W-:Y:S01]  /*66c0*/  FMUL R69, R32, UR5 ;  /* 0x0000000520457c20 */ /* 0x000fe20008400000 */
[----:B------:R-:W1:Y:S01]  /*66d0*/  LDC R85, c[0x0][0x3d8] ;  /* 0x0000f600ff557b82 */ /* 0x000e620000000800 */
[----:B------:R-:W-:Y:S01]  /*66e0*/  FMNMX3 R70, R70, R2, R3, !PT ;  /* 0x0000000246467276 */ /* 0x000fe20007800003 */
[----:B------:R-:W-:Y:S01]  /*66f0*/  FMUL R2, R33, UR5 ;  /* 0x0000000521027c20 */ /* 0x000fe20008400000 */
[----:B------:R-:W-:Y:S01]  /*6700*/  FMUL R3, R34, UR5 ;  /* 0x0000000522037c20 */ /* 0x000fe20008400000 */
[----:B0-----:R-:W-:Y:S02]  /*6710*/  LEA R97, R97, R96, 0x1 ;  /* 0x0000006061617211 */ /* 0x001fe400078e08ff */
[----:B------:R-:W-:Y:S01]  /*6720*/  FMNMX3 R70, R70, R68, R69, !PT ;  /* 0x0000004446467276 */ /* 0x000fe20007800045 */
[----:B------:R-:W-:Y:S01]  /*6730*/  FMUL R68, R35, UR5 ;  /* 0x0000000523447c20 */ /* 0x000fe20008400000 */
[----:B------:R-:W-:Y:S01]  /*6740*/  FMUL R69, R36, UR5 ;  /* 0x0000000524457c20 */ /* 0x000fe20008400000 */
[----:B------:R-:W0:Y:S01]  /*6750*/  LDC R80, c[0x0][0x3d8] ;  /* 0x0000f600ff507b82 */ /* 0x000e220000000800 */
[----:B------:R-:W-:Y:S01]  /*6760*/  FMNMX3 R70, R70, R2, R3, !PT ;  /* 0x0000000246467276 */ /* 0x000fe20007800003 */
[----:B------:R-:W-:Y:S01]  /*6770*/  FMUL R2, R37, UR5 ;  /* 0x0000000525027c20 */ /* 0x000fe20008400000 */
[----:B------:R-:W-:Y:S01]  /*6780*/  FMUL R3, R38, UR5 ;  /* 0x0000000526037c20 */ /* 0x000fe20008400000 */
[----:B---3--:R-:W-:-:S02]  /*6790*/  LEA R8, P4, R71, R146, 0x1 ;  /* 0x0000009247087211 */ /* 0x008fc400078808ff */
[----:B------:R-:W-:Y:S01]  /*67a0*/  FMNMX3 R70, R70, R68, R69, !PT ;  /* 0x0000004446467276 */ /* 0x000fe20007800045 */
[----:B------:R-:W-:Y:S01]  /*67b0*/  FMUL R68, R39, UR5 ;  /* 0x0000000527447c20 */ /* 0x000fe20008400000 */
[----:B------:R-:W-:Y:S01]  /*67c0*/  FMUL R69, R40, UR5 ;  /* 0x0000000528457c20 */ /* 0x000fe20008400000 */
[----:B------:R-:W3:Y:S01]  /*67d0*/  LDC R79, c[0x0][0x3d8] ;  /* 0x0000f600ff4f7b82 */ /* 0x000ee20000000800 */
[----:B------:R-:W-:Y:S01]  /*67e0*/  FMNMX3 R70, R70, R2, R3, !PT ;  /* 0x0000000246467276 */ /* 0x000fe20007800003 */
[----:B------:R-:W-:Y:S01]  /*67f0*/  FMUL R2, R41, UR5 ;  /* 0x0000000529027c20 */ /* 0x000fe20008400000 */
[----:B------:R-:W-:Y:S01]  /*6800*/  FMUL R3, R42, UR5 ;  /* 0x000000052a037c20 */ /* 0x000fe20008400000 */
[----:B------:R-:W-:Y:S02]  /*6810*/  LEA.HI.X.SX32 R9, R71, R0, 0x1, P4 ;  /* 0x0000000047097211 */ /* 0x000fe400020f0eff */
[----:B------:R-:W-:Y:S01]  /*6820*/  FMNMX3 R70, R70, R68, R69, !PT ;  /* 0x0000004446467276 */ /* 0x000fe20007800045 */
[----:B------:R-:W-:Y:S01]  /*6830*/  FMUL R68, R43, UR5 ;  /* 0x000000052b447c20 */ /* 0x000fe20008400000 */
[----:B------:R-:W-:Y:S01]  /*6840*/  FMUL R69, R44, UR5 ;  /* 0x000000052c457c20 */ /* 0x000fe20008400000 */
[----:B------:R-:W0:Y:S01]  /*6850*/  LDC R84, c[0x0][0x3d8] ;  /* 0x0000f600ff547b82 */ /* 0x000e220000000800 */
[----:B------:R-:W-:Y:S01]  /*6860*/  FMNMX3 R70, R70, R2, R3, !PT ;  /* 0x0000000246467276 */ /* 0x000fe20007800003 */
[----:B------:R-:W-:Y:S01]  /*6870*/  FMUL R2, R45, UR5 ;  /* 0x000000052d027c20 */ /* 0x000fe20008400000 */
[----:B------:R-:W-:Y:S01]  /*6880*/  FMUL R3, R46, UR5 ;  /* 0x000000052e037c20 */ /* 0x000fe20008400000 */
[----:B------:R-:W-:-:S02]  /*6890*/  LEA R140, P6, R101, R146, 0x1 ;  /* 0x00000092658c7211 */ /* 0x000fc400078c08ff */
[----:B------:R-:W-:Y:S01]  /*68a0*/  FMNMX3 R70, R70, R68, R69, !PT ;  /* 0x0000004446467276 */ /* 0x000fe20007800045 */
[----:B------:R-:W-:Y:S01]  /*68b0*/  FMUL R68, R47, UR5 ;  /* 0x000000052f447c20 */ /* 0x000fe20008400000 */
[----:B------:R-:W-:Y:S01]  /*68c0*/  FMUL R69, R48, UR5 ;  /* 0x0000000530457c20 */ /* 0x000fe20008400000 */
[----:B------:R-:W0:Y:S01]  /*68d0*/  LDC R111, c[0x0][0x3d8] ;  /* 0x0000f600ff6f7b82 */ /* 0x000e220000000800 */
[----:B------:R-:W-:Y:S01]  /*68e0*/  FMNMX3 R70, R70, R2, R3, !PT ;  /* 0x0000000246467276 */ /* 0x000fe20007800003 */
[----:B------:R-:W-:Y:S01]  /*68f0*/  FMUL R2, R49, UR5 ;  /* 0x0000000531027c20 */ /* 0x000fe20008400000 */
[----:B------:R-:W-:Y:S01]  /*6900*/  FMUL R3, R50, UR5 ;  /* 0x0000000532037c20 */ /* 0x000fe20008400000 */
[----:B------:R-:W-:Y:S02]  /*6910*/  LEA R4, P4, R96, R146, 0x1 ;  /* 0x0000009260047211 */ /* 0x000fe400078808ff */
        /* <DEDUP_REMOVED lines=10> */
[----:B------:R-:W0:Y:S01]  /*69c0*/  LDC R83, c[0x0][0x3d8] ;  /* 0x0000f600ff537b82 */ /* 0x000e220000000800 */
[----:B------:R-:W-:Y:S02]  /*69d0*/  LEA.HI.X.SX32 R141, R101, R0, 0x1, P6 ;  /* 0x00000000658d7211 */ /* 0x000fe400030f0eff */
[----:B------:R-:W-:Y:S01]  /*69e0*/  FMNMX3 R68, R68, R2, R3, !PT ;  /* 0x0000000244447276 */ /* 0x000fe20007800003 */
[----:B------:R-:W-:Y:S01]  /*69f0*/  FMUL R2, R55, UR5 ;  /* 0x0000000537027c20 */ /* 0x000fe20008400000 */
[----:B------:R-:W-:Y:S01]  /*6a00*/  FMUL R3, R56, UR5 ;  /* 0x0000000538037c20 */ /* 0x000fe20008400000 */
[-C--:B------:R-:W-:Y:S02]  /*6a10*/  LEA.HI.X.SX32 R5, R96, R0.reuse, 0x1, P4 ;  /* 0x0000000060057211 */ /* 0x080fe400020f0eff */
[----:B------:R-:W0:Y:S01]  /*6a20*/  LDC R81, c[0x0][0x3d8] ;  /* 0x0000f600ff517b82 */ /* 0x000e220000000800 */
[----:B------:R-:W-:-:S02]  /*6a30*/  LEA.HI.X.SX32 R11, R107, R0, 0x1, P5 ;  /* 0x000000006b0b7211 */ /* 0x000fc400028f0eff */
[----:B------:R-:W-:Y:S01]  /*6a40*/  FMNMX3 R70, R68, R2, R3, !PT ;  /* 0x0000000244467276 */ /* 0x000fe20007800003 */
[----:B------:R-:W-:Y:S01]  /*6a50*/  FMUL R2, R57, UR5 ;  /* 0x0000000539027c20 */ /* 0x000fe20008400000 */
[----:B------:R-:W-:Y:S01]  /*6a60*/  FMUL R3, R58, UR5 ;  /* 0x000000053a037c20 */ /* 0x000fe20008400000 */
[----:B------:R-:W-:Y:S01]  /*6a70*/  FMUL R68, R59, UR5 ;  /* 0x000000053b447c20 */ /* 0x000fe20008400000 */
[C---:B------:R-:W-:Y:S01]  /*6a80*/  LEA R138, P5, R103.reuse, R146, 0x1 ;  /* 0x00000092678a7211 */ /* 0x040fe200078a08ff */
[----:B------:R-:W0:Y:S01]  /*6a90*/  LDC R75, c[0x0][0x3d8] ;  /* 0x0000f600ff4b7b82 */ /* 0x000e220000000800 */
[----:B------:R0:W-:Y:S01]  /*6aa0*/  STL.64 [R1+0x230], R10 ;  /* 0x0002300a01007387 */ /* 0x0001e20000100a00 */
[----:B------:R-:W-:Y:S01]  /*6ab0*/  FMNMX3 R2, R70, R2, R3, !PT ;  /* 0x0000000246027276 */ /* 0x000fe20007800003 */
[----:B------:R-:W-:Y:S01]  /*6ac0*/  FMUL R3, R62, UR5 ;  /* 0x000000053e037c20 */ /* 0x000fe20008400000 */
[----:B------:R-:W-:Y:S01]  /*6ad0*/  LEA.HI.X.SX32 R139, R103, R0, 0x1, P5 ;  /* 0x00000000678b7211 */ /* 0x000fe200028f0eff */
[----:B------:R-:W-:Y:S01]  /*6ae0*/  STL.64 [R1+0x40], R8 ;  /* 0x0000400801007387 */ /* 0x000fe20000100a00 */
[----:B------:R-:W-:Y:S01]  /*6af0*/  FMNMX3 R68, R2, R68, R69, !PT ;  /* 0x0000004402447276 */ /* 0x000fe20007800045 */
[----:B------:R-:W-:Y:S01]  /*6b00*/  FMUL R2, R61, UR5 ;  /* 0x000000053d027c20 */ /* 0x000fe20008400000 */
[----:B------:R-:W0:Y:S01]  /*6b10*/  LDC R70, c[0x0][0x3d8] ;  /* 0x0000f600ff467b82 */ /* 0x000e220000000800 */
[----:B------:R-:W-:Y:S01]  /*6b20*/  FMUL R69, R64, UR5 ;  /* 0x0000000540457c20 */ /* 0x000fe20008400000 */
[----:B------:R-:W-:Y:S01]  /*6b30*/  LEA R6, P5, R97, R146, 0x1 ;  /* 0x0000009261067211 */ /* 0x000fe200078a08ff */
[----:B------:R-:W-:Y:S01]  /*6b40*/  STL.64 [R1+0x38], R138 ;  /* 0x0000388a01007387 */ /* 0x000fe20000100a00 */
[----:B------:R-:W-:-:S02]  /*6b50*/  FMNMX3 R2, R68, R2, R3, !PT ;  /* 0x0000000244027276 */ /* 0x000fc40007800003 */
[----:B------:R-:W-:Y:S01]  /*6b60*/  LEA.HI.X.SX32 R7, R97, R0, 0x1, P5 ;  /* 0x0000000061077211 */ /* 0x000fe200028f0eff */
[----:B------:R-:W-:Y:S01]  /*6b70*/  STL.64 [R1+0x30], R140 ;  /* 0x0000308c01007387 */ /* 0x000fe20000100a00 */
[----:B------:R-:W1:Y:S01]  /*6b80*/  LDC R77, c[0x0][0x3d8] ;  /* 0x0000f600ff4d7b82 */ /* 0x000e620000000800 */
[----:B------:R-:W-:Y:S02]  /*6b90*/  FMNMX3 R132, R2, R132, R69, !PT ;  /* 0x0000008402847276 */ /* 0x000fe40007800045 */
[----:B------:R0:W-:Y:S01]  /*6ba0*/  STL.64 [R1+0x228], R4 ;  /* 0x0002280401007387 */ /* 0x0001e20000100a00 */
[----:B------:R-:W-:Y:S02]  /*6bb0*/  PRMT R107, RZ, 0x7610, R107 ;  /* 0x00007610ff6b7816 */ /* 0x000fe4000000006b */
[----:B------:R-:W-:Y:S01]  /*6bc0*/  PRMT R96, RZ, 0x7610, R96 ;  /* 0x00007610ff607816 */ /* 0x000fe20000000060 */
[----:B------:R-:W-:Y:S01]  /*6bd0*/  STL.64 [R1+0x28], R6 ;  /* 0x0000280601007387 */ /* 0x000fe20000100a00 */
[----:B------:R-:W3:Y:S01]  /*6be0*/  LDC R76, c[0x0][0x3d8] ;  /* 0x0000f600ff4c7b82 */ /* 0x000ee20000000800 */
[----:B------:R-:W-:-:S02]  /*6bf0*/  PRMT R103, RZ, 0x7610, R103 ;  /* 0x00007610ff677816 */ /* 0x000fc40000000067 */
[----:B------:R-:W-:Y:S02]  /*6c00*/  PRMT R101, RZ, 0x7610, R101 ;  /* 0x00007610ff657816 */ /* 0x000fe40000000065 */
[----:B0-----:R-:W-:-:S03]  /*6c10*/  LEA R95, R70, R97, 0x1 ;  /* 0x00000061465f7211 */ /* 0x001fc600078e08ff */
[----:B------:R-:W0:Y:S01]  /*6c20*/  LDC R69, c[0x0][0x3d8] ;  /* 0x0000f600ff457b82 */ /* 0x000e220000000800 */
[----:B------:R-:W-:Y:S02]  /*6c30*/  PRMT R97, RZ, 0x7610, R97 ;  /* 0x00007610ff617816 */ /* 0x000fe40000000061 */
[----:B--2---:R-:W-:Y:S02]  /*6c40*/  LEA R90, R90, R95, 0x1 ;  /* 0x0000005f5a5a7211 */ /* 0x004fe400078e08ff */
[----:B------:R-:W-:Y:S02]  /*6c50*/  LEA R144, P6, R95, R146, 0x1 ;  /* 0x000000925f907211 */ /* 0x000fe400078c08ff */
[----:B-1----:R-:W-:Y:S01]  /*6c60*/  LEA R91, R91, R90, 0x1 ;  /* 0x0000005a5b5b7211 */ /* 0x002fe200078e08ff */
[----:B------:R-:W1:Y:S01]  /*6c70*/  LDC R70, c[0x0][0x3d8] ;  /* 0x0000f600ff467b82 */ /* 0x000e620000000800 */
[----:B------:R-:W-:Y:S02]  /*6c80*/  LEA R136, P4, R90, R146, 0x1 ;  /* 0x000000925a887211 */ /* 0x000fe400078808ff */
[----:B----4-:R-:W-:-:S02]  /*6c90*/  LEA R89, R72, R91, 0x1 ;  /* 0x0000005b48597211 */ /* 0x010fc400078e08ff */
[----:B------:R-:W-:Y:S02]  /*6ca0*/  LEA.HI.X.SX32 R145, R95, R0, 0x1, P6 ;  /* 0x000000005f917211 */ /* 0x000fe400030f0eff */
[----:B------:R-:W-:Y:S01]  /*6cb0*/  LEA R72, R78, R89, 0x1 ;  /* 0x000000594e487211 */ /* 0x000fe200078e08ff */
[----:B------:R-:W2:Y:S01]  /*6cc0*/  LDC R102, c[0x0][0x3d8] ;  /* 0x0000f600ff667b82 */ /* 0x000ea20000000800 */
[----:B------:R-:W-:Y:S01]  /*6cd0*/  LEA R130, P6, R89, R146, 0x1 ;  /* 0x0000009259827211 */ /* 0x000fe200078c08ff */
[----:B------:R-:W-:Y:S01]  /*6ce0*/  STL.64 [R1+0x20], R144 ;  /* 0x0000209001007387 */ /* 0x000fe20000100a00 */
[----:B------:R-:W-:Y:S02]  /*6cf0*/  LEA R85, R85, R72, 0x1 ;  /* 0x0000004855557211 */ /* 0x000fe400078e08ff */
[----:B------:R-:W-:Y:S02]  /*6d00*/  LEA.HI.X.SX32 R137, R90, R0, 0x1, P4 ;  /* 0x000000005a897211 */ /* 0x000fe400020f0eff */
[----:B------:R-:W-:Y:S01]  /*6d10*/  LEA R80, R80, R85, 0x1 ;  /* 0x0000005550507211 */ /* 0x000fe200078e08ff */
[----:B------:R-:W4:Y:S01]  /*6d20*/  LDC R68, c[0x0][0x3d8] ;  /* 0x0000f600ff447b82 */ /* 0x000f220000000800 */
[----:B------:R-:W-:Y:S01]  /*6d30*/  LEA R142, P4, R72, R146, 0x1 ;  /* 0x00000092488e7211 */ /* 0x000fe200078808ff */
[----:B------:R-:W-:Y:S01]  /*6d40*/  STL.64 [R1+0x18], R136 ;  /* 0x0000188801007387 */ /* 0x000fe20000100a00 */
[----:B---3--:R-:W-:-:S02]  /*6d50*/  LEA R79, R79, R80, 0x1 ;  /* 0x000000504f4f7211 */ /* 0x008fc400078e08ff */
[----:B------:R-:W-:Y:S02]  /*6d60*/  LEA.HI.X.SX32 R131, R89, R0, 0x1, P6 ;  /* 0x0000000059837211 */ /* 0x000fe400030f0eff */
[----:B------:R-:W-:Y:S01]  /*6d70*/  LEA R84, R84, R79, 0x1 ;  /* 0x0000004f54547211 */ /* 0x000fe200078e08ff */
[----:B------:R-:W3:Y:S01]  /*6d80*/  LDC R3, c[0x0][0x3d8] ;  /* 0x0000f600ff037b82 */ /* 0x000ee20000000800 */
[----:B------:R-:W-:Y:S02]  /*6d90*/  LEA R248, P6, R80, R146, 0x1 ;  /* 0x0000009250f87211 */ /* 0x000fe400078c08ff */
[----:B------:R-:W-:Y:S02]  /*6da0*/  LEA R78, R111, R84, 0x1 ;  /* 0x000000546f4e7211 */ /* 0x000fe400078e08ff */
[----:B------:R-:W-:Y:S02]  /*6db0*/  LEA.HI.X.SX32 R143, R72, R0, 0x1, P4 ;  /* 0x00000000488f7211 */ /* 0x000fe400020f0eff */
[----:B------:R-:W-:Y:S01]  /*6dc0*/  LEA R82, R82, R78, 0x1 ;  /* 0x0000004e52527211 */ /* 0x000fe200078e08ff */
[----:B------:R-:W3:Y:S01]  /*6dd0*/  LDC R2, c[0x0][0x3d8] ;  /* 0x0000f600ff027b82 */ /* 0x000ee20000000800 */
[----:B------:R-:W-:-:S02]  /*6de0*/  LEA R134, P5, R91, R146, 0x1 ;  /* 0x000000925b867211 */ /* 0x000fc400078a08ff */
[----:B------:R-:W-:Y:S02]  /*6df0*/  LEA R83, R83, R82, 0x1 ;  /* 0x0000005253537211 */ /* 0x000fe400078e08ff */
[----:B------:R-:W-:Y:S02]  /*6e00*/  LEA.HI.X.SX32 R249, R80, R0, 0x1, P6 ;  /* 0x0000000050f97211 */ /* 0x000fe400030f0eff */
[----:B------:R-:W-:Y:S01]  /*6e10*/  LEA R81, R81, R83, 0x1 ;  /* 0x0000005351517211 */ /* 0x000fe200078e08ff */
[----:B------:R-:W3:Y:S01]  /*6e20*/  LDC R74, c[0x0][0x3d8] ;  /* 0x0000f600ff4a7b82 */ /* 0x000ee20000000800 */
[----:B------:R-:W-:Y:S02]  /*6e30*/  LEA R246, P4, R79, R146, 0x1 ;  /* 0x000000924ff67211 */ /* 0x000fe400078808ff */
[----:B------:R-:W-:Y:S02]  /*6e40*/  LEA R75, R75, R81, 0x1 ;  /* 0x000000514b4b7211 */ /* 0x000fe400078e08ff */
[----:B------:R-:W-:-:S02]  /*6e50*/  LEA.HI.X.SX32 R135, R91, R0, 0x1, P5 ;  /* 0x000000005b877211 */ /* 0x000fc400028f0eff */
[----:B------:R-:W-:Y:S01]  /*6e60*/  LEA R77, R77, R75, 0x1 ;  /* 0x0000004b4d4d7211 */ /* 0x000fe200078e08ff */
[----:B------:R-:W3:Y:S01]  /*6e70*/  LDC R73, c[0x0][0x3d8] ;  /* 0x0000f600ff497b82 */ /* 0x000ee20000000800 */
[-C--:B------:R-:W-:Y:S01]  /*6e80*/  LEA R250, P5, R85, R146.reuse, 0x1 ;  /* 0x0000009255fa7211 */ /* 0x080fe200078a08ff */
[----:B------:R2:W-:Y:S01]  /*6e90*/  STL.64 [R1+0x10], R134 ;  /* 0x0000108601007387 */ /* 0x0005e20000100a00 */
[----:B------:R-:W-:Y:S02]  /*6ea0*/  LEA R76, R76, R77, 0x1 ;  /* 0x0000004d4c4c7211 */ /* 0x000fe400078e08ff */
[----:B------:R-:W-:Y:S01]  /*6eb0*/  LEA R242, P6, R78, R146, 0x1 ;  /* 0x000000924ef27211 */ /* 0x000fe200078c08ff */
[----:B------:R-:W-:Y:S01]  /*6ec0*/  STL.64 [R1+0x8], R130 ;  /* 0x0000088201007387 */ /* 0x000fe20000100a00 */
[----:B0-----:R-:W-:Y:S01]  /*6ed0*/  LEA R69, R69, R76, 0x1 ;  /* 0x0000004c45457211 */ /* 0x001fe200078e08ff */
[----:B------:R-:W0:Y:S01]  /*6ee0*/  LDC R86, c[0x0][0x3d8] ;  /* 0x0000f600ff567b82 */ /* 0x000e220000000800 */
[----:B------:R-:W-:Y:S01]  /*6ef0*/  LEA.HI.X.SX32 R247, R79, R0, 0x1, P4 ;  /* 0x000000004ff77211 */ /* 0x000fe200020f0eff */
[----:B------:R0:W-:Y:S01]  /*6f00*/  STL.64 [R1], R142 ;  /* 0x0000008e01007387 */ /* 0x0001e20000100a00 */
[----:B-1----:R-:W-:-:S02]  /*6f10*/  LEA R70, R70, R69, 0x1 ;  /* 0x0000004546467211 */ /* 0x002fc400078e08ff */
[----:B------:R-:W-:Y:S02]  /*6f20*/  LEA.HI.X.SX32 R251, R85, R0, 0x1, P5 ;  /* 0x0000000055fb7211 */ /* 0x000fe400028f0eff */
[----:B--2---:R-:W-:Y:S01]  /*6f30*/  LEA R71, R102, R70, 0x1 ;  /* 0x0000004666477211 */ /* 0x004fe200078e08ff */
[----:B------:R-:W1:Y:S01]  /*6f40*/  LDC R87, c[0x0][0x3d8] ;  /* 0x0000f600ff577b82 */ /* 0x000e620000000800 */
[----:B------:R-:W-:Y:S02]  /*6f50*/  LEA.HI.X.SX32 R243, R78, R0, 0x1, P6 ;  /* 0x000000004ef37211 */ /* 0x000fe400030f0eff */
[----:B----4-:R-:W-:Y:S02]  /*6f60*/  LEA R68, R68, R71, 0x1 ;  /* 0x0000004744447211 */ /* 0x010fe400078e08ff */
[----:B------:R-:W-:Y:S02]  /*6f70*/  LEA R240, P4, R82, R146, 0x1 ;  /* 0x0000009252f07211 */ /* 0x000fe400078808ff */
[----:B---3--:R-:W-:Y:S01]  /*6f80*/  LEA R3, R3, R68, 0x1 ;  /* 0x0000004403037211 */ /* 0x008fe200078e08ff */
[----:B------:R-:W2:Y:S01]  /*6f90*/  LDC R88, c[0x0][0x3d8] ;  /* 0x0000f600ff587b82 */ /* 0x000ea20000000800 */
[----:B------:R-:W-:-:S02]  /*6fa0*/  LEA R244, P5, R84, R146, 0x1 ;  /* 0x0000009254f47211 */ /* 0x000fc400078a08ff */
[----:B------:R-:W-:Y:S02]  /*6fb0*/  LEA R2, R2, R3, 0x1 ;  /* 0x0000000302027211 */ /* 0x000fe400078e08ff */
[----:B------:R-:W-:Y:S02]  /*6fc0*/  LEA R236, P6, R81, R146, 0x1 ;  /* 0x0000009251ec7211 */ /* 0x000fe400078c08ff */
[----:B------:R-:W-:Y:S01]  /*6fd0*/  LEA R74, R74, R2, 0x1 ;  /* 0x000000024a4a7211 */ /* 0x000fe200078e08ff */
[----:B------:R-:W3:Y:S01]  /*6fe0*/  LDC R92, c[0x0][0x3d8] ;  /* 0x0000f600ff5c7b82 */ /* 0x000ee20000000800 */
[----:B------:R-:W-:Y:S02]  /*6ff0*/  LEA.HI.X.SX32 R241, R82, R0, 0x1, P4 ;  /* 0x0000000052f17211 */ /* 0x000fe400020f0eff */
[----:B------:R-:W-:Y:S02]  /*7000*/  LEA R73, R73, R74, 0x1 ;  /* 0x0000004a49497211 */ /* 0x000fe400078e08ff */
[----:B------:R-:W-:-:S02]  /*7010*/  LEA.HI.X.SX32 R245, R84, R0, 0x1, P5 ;  /* 0x0000000054f57211 */ /* 0x000fc400028f0eff */
[----:B0-----:R-:W-:Y:S01]  /*7020*/  LEA R72, R86, R73, 0x1 ;  /* 0x0000004956487211 */ /* 0x001fe200078e08ff */
[----:B------:R-:W0:Y:S01]  /*7030*/  LDC R93, c[0x0][0x3d8] ;  /* 0x0000f600ff5d7b82 */ /* 0x000e220000000800 */
[----:B------:R-:W-:Y:S02]  /*7040*/  LEA R238, P5, R83, R146, 0x1 ;  /* 0x0000009253ee7211 */ /* 0x000fe400078a08ff */
[----:B-1----:R-:W-:Y:S02]  /*7050*/  LEA R80, R87, R72, 0x1 ;  /* 0x0000004857507211 */ /* 0x002fe400078e08ff */
[----:B------:R-:W-:Y:S02]  /*7060*/  LEA.HI.X.SX32 R237, R81, R0, 0x1, P6 ;  /* 0x0000000051ed7211 */ /* 0x000fe400030f0eff */
[----:B------:R-:W-:Y:S01]  /*7070*/  LEA R234, P4, R75, R146, 0x1 ;  /* 0x000000924bea7211 */ /* 0x000fe200078808ff */
[----:B------:R-:W1:Y:S01]  /*7080*/  LDC R94, c[0x0][0x3d8] ;  /* 0x0000f600ff5e7b82 */ /* 0x000e620000000800 */
[----:B--2---:R-:W-:-:S02]  /*7090*/  LEA R79, R88, R80, 0x1 ;  /* 0x00000050584f7211 */ /* 0x004fc400078e08ff */
[----:B------:R-:W-:Y:S02]  /*70a0*/  LEA.HI.X.SX32 R239, R83, R0, 0x1, P5 ;  /* 0x0000000053ef7211 */ /* 0x000fe400028f0eff */
[-C--:B------:R-:W-:Y:S02]  /*70b0*/  LEA R232, P5, R77, R146.reuse, 0x1 ;  /* 0x000000924de87211 */ /* 0x080fe400078a08ff */
[----:B------:R-:W-:Y:S01]  /*70c0*/  LEA R230, P6, R76, R146, 0x1 ;  /* 0x000000924ce67211 */ /* 0x000fe200078c08ff */
[----:B------:R-:W2:Y:S01]  /*70d0*/  LDC R98, c[0x0][0x3d8] ;  /* 0x0000f600ff627b82 */ /* 0x000ea20000000800 */
[----:B---3--:R-:W-:Y:S02]  /*70e0*/  LEA R78, R92, R79, 0x1 ;  /* 0x0000004f5c4e7211 */ /* 0x008fe400078e08ff */
[-C--:B------:R-:W-:Y:S02]  /*70f0*/  LEA.HI.X.SX32 R235, R75, R0.reuse, 0x1, P4 ;  /* 0x000000004beb7211 */ /* 0x080fe400020f0eff */
[----:B------:R-:W-:-:S02]  /*7100*/  LEA.HI.X.SX32 R233, R77, R0, 0x1, P5 ;  /* 0x000000004de97211 */ /* 0x000fc400028f0eff */
[----:B------:R-:W-:Y:S01]  /*7110*/  LEA.HI.X.SX32 R231, R76, R0, 0x1, P6 ;  /* 0x000000004ce77211 */ /* 0x000fe200030f0eff */
[----:B------:R-:W3:Y:S01]  /*7120*/  LDC R99, c[0x0][0x3d8] ;  /* 0x0000f600ff637b82 */ /* 0x000ee20000000800 */
[----:B0-----:R-:W-:Y:S02]  /*7130*/  LEA R82, R93, R78, 0x1 ;  /* 0x0000004e5d527211 */ /* 0x001fe400078e08ff */
[CC--:B------:R-:W-:Y:S02]  /*7140*/  LEA R226, P5, R70.reuse, R146.reuse, 0x1 ;  /* 0x0000009246e27211 */ /* 0x0c0fe400078a08ff */
[----:B------:R-:W-:Y:S02]  /*7150*/  LEA R228, P4, R69, R146, 0x1 ;  /* 0x0000009245e47211 */ /* 0x000fe400078808ff */
[----:B------:R-:W-:Y:S01]  /*7160*/  LEA.HI.X.SX32 R227, R70, R0, 0x1, P5 ;  /* 0x0000000046e37211 */ /* 0x000fe200028f0eff */
[----:B------:R-:W0:Y:S01]  /*7170*/  LDC R100, c[0x0][0x3d8] ;  /* 0x0000f600ff647b82 */ /* 0x000e220000000800 */
[----:B-1----:R-:W-:-:S02]  /*7180*/  LEA R81, R94, R82, 0x1 ;  /* 0x000000525e517211 */ /* 0x002fc400078e08ff */
[----:B------:R-:W-:Y:S02]  /*7190*/  LEA.HI.X.SX32 R229, R69, R0, 0x1, P4 ;  /* 0x0000000045e57211 */ /* 0x000fe400020f0eff */
[CC--:B------:R-:W-:Y:S02]  /*71a0*/  LEA R224, P6, R71.reuse, R146.reuse, 0x1 ;  /* 0x0000009247e07211 */ /* 0x0c0fe400078c08ff */
[----:B------:R-:W-:Y:S01]  /*71b0*/  LEA R222, P4, R68, R146, 0x1 ;  /* 0x0000009244de7211 */ /* 0x000fe200078808ff */
[----:B------:R-:W1:Y:S01]  /*71c0*/  LDC R104, c[0x0][0x3d8] ;  /* 0x0000f600ff687b82 */ /* 0x000e620000000800 */
[----:B--2---:R-:W-:Y:S02]  /*71d0*/  LEA R75, R98, R81, 0x1 ;  /* 0x00000051624b7211 */ /* 0x004fe400078e08ff */
[----:B------:R-:W-:Y:S02]  /*71e0*/  LEA.HI.X.SX32 R225, R71, R0, 0x1, P6 ;  /* 0x0000000047e17211 */ /* 0x000fe400030f0eff */
[----:B------:R-:W-:-:S02]  /*71f0*/  LEA R218, P6, R2, R146, 0x1 ;  /* 0x0000009202da7211 */ /* 0x000fc400078c08ff */
[-C--:B------:R-:W-:Y:S01]  /*7200*/  LEA.HI.X.SX32 R223, R68, R0.reuse, 0x1, P4 ;  /* 0x0000000044df7211 */ /* 0x080fe200020f0eff */
[----:B------:R-:W2:Y:S01]  /*7210*/  LDC R105, c[0x0][0x3d8] ;  /* 0x0000f600ff697b82 */ /* 0x000ea20000000800 */
[----:B---3--:R-:W-:Y:S02]  /*7220*/  LEA R76, R99, R75, 0x1 ;  /* 0x0000004b634c7211 */ /* 0x008fe400078e08ff */
[----:B------:R-:W-:Y:S02]  /*7230*/  PRMT R99, RZ, 0x7610, R99 ;  /* 0x00007610ff637816 */ /* 0x000fe40000000063 */
[----:B------:R-:W-:Y:S02]  /*7240*/  PRMT R98, RZ, 0x7610, R98 ;  /* 0x00007610ff627816 */ /* 0x000fe40000000062 */
[----:B------:R-:W-:Y:S01]  /*7250*/  LEA.HI.X.SX32 R219, R2, R0, 0x1, P6 ;  /* 0x0000000002db7211 */ /* 0x000fe200030f0eff */
[----:B------:R-:W3:Y:S01]  /*7260*/  LDC R106, c[0x0][0x3d8] ;  /* 0x0000f600ff6a7b82 */ /* 0x000ee20000000800 */
[----:B0-----:R-:W-:-:S02]  /*7270*/  LEA R70, R100, R76, 0x1 ;  /* 0x0000004c64467211 */ /* 0x001fc400078e08ff */
[CC--:B------:R-:W-:Y:S02]  /*7280*/  LEA R216, P4, R74.reuse, R146.reuse, 0x1 ;  /* 0x000000924ad87211 */ /* 0x0c0fe400078808ff */
[C---:B------:R-:W-:Y:S02]  /*7290*/  LEA R220, P5, R3.reuse, R146, 0x1 ;  /* 0x0000009203dc7211 */ /* 0x040fe400078a08ff */
[----:B------:R-:W-:Y:S01]  /*72a0*/  LEA.HI.X.SX32 R217, R74, R0, 0x1, P4 ;  /* 0x000000004ad97211 */ /* 0x000fe200020f0eff */
[----:B------:R-:W0:Y:S01]  /*72b0*/  LDC R108, c[0x0][0x3d8] ;  /* 0x0000f600ff6c7b82 */ /* 0x000e220000000800 */
[----:B-1----:R-:W-:Y:S02]  /*72c0*/  LEA R69, R104, R70, 0x1 ;  /* 0x0000004668457211 */ /* 0x002fe400078e08ff */
[----:B------:R-:W-:Y:S02]  /*72d0*/  LEA R212, P6, R72, R146, 0x1 ;  /* 0x0000009248d47211 */ /* 0x000fe400078c08ff */
[----:B------:R-:W-:-:S02]  /*72e0*/  LEA.HI.X.SX32 R221, R3, R0, 0x1, P5 ;  /* 0x0000000003dd7211 */ /* 0x000fc400028f0eff */
[----:B------:R-:W-:Y:S01]  /*72f0*/  LEA R214, P5, R73, R146, 0x1 ;  /* 0x0000009249d67211 */ /* 0x000fe200078a08ff */
[----:B------:R-:W1:Y:S01]  /*7300*/  LDC R109, c[0x0][0x3d8] ;  /* 0x0000f600ff6d7b82 */ /* 0x000e620000000800 */
[----:B--2---:R-:W-:Y:S02]  /*7310*/  LEA R77, R105, R69, 0x1 ;  /* 0x00000045694d7211 */ /* 0x004fe400078e08ff */
[----:B------:R-:W-:Y:S02]  /*7320*/  LEA.HI.X.SX32 R213, R72, R0, 0x1, P6 ;  /* 0x0000000048d57211 */ /* 0x000fe400030f0eff */
[----:B------:R-:W-:Y:S02]  /*7330*/  LEA R206, P6, R78, R146, 0x1 ;  /* 0x000000924ece7211 */ /* 0x000fe400078c08ff */
[----:B------:R-:W-:Y:S01]  /*7340*/  LEA.HI.X.SX32 R215, R73, R0, 0x1, P5 ;  /* 0x0000000049d77211 */ /* 0x000fe200028f0eff */
[----:B------:R-:W2:Y:S01]  /*7350*/  @!P1 SYNCS.CCTL.IV [UR8+0xc000] ;  /* 0x00c00000ff0099b1 */ /* 0x000ea20008000008 */
[----:B---3--:R-:W-:Y:S01]  /*7360*/  LEA R68, R106, R77, 0x1 ;  /* 0x0000004d6a447211 */ /* 0x008fe200078e08ff */
[----:B------:R-:W-:Y:S01]  /*7370*/  NOP ;  /* 0x0000000000007918 */ /* 0x000fe20000000000 */
[----:B------:R-:W5:Y:S01]  /*7380*/  @P2 LDG.E.U16 R99, desc[UR14][R10.64] ;  /* 0x0000000e0a632981 */ /* 0x000f62000c1e1500 */
[----:B------:R-:W-:-:S02]  /*7390*/  LEA R208, P5, R79, R146, 0x1 ;  /* 0x000000924fd07211 */ /* 0x000fc400078a08ff */
[----:B------:R-:W-:Y:S01]  /*73a0*/  LEA.HI.X.SX32 R207, R78, R0, 0x1, P6 ;  /* 0x000000004ecf7211 */ /* 0x000fe200030f0eff */
[----:B------:R-:W5:Y:S01]  /*73b0*/  @P2 LDG.E.U16 R98, desc[UR14][R4.64] ;  /* 0x0000000e04622981 */ /* 0x000f62000c1e1500 */
[----:B0-----:R-:W-:Y:S01]  /*73c0*/  LEA R2, R108, R68, 0x1 ;  /* 0x000000446c027211 */ /* 0x001fe200078e08ff */
[----:B------:R-:W0:Y:S01]  /*73d0*/  LDC R110, c[0x0][0x3d8] ;  /* 0x0000f600ff6e7b82 */ /* 0x000e220000000800 */
[----:B------:R-:W-:Y:S01]  /*73e0*/  PRMT R108, RZ, 0x7610, R108 ;  /* 0x00007610ff6c7816 */ /* 0x000fe2000000006c */
[----:B------:R-:W5:Y:S01]  /*73f0*/  @P2 LDG.E.U16 R97, desc[UR14][R134.64] ;  /* 0x0000000e86612981 */ /* 0x000f62000c1e1500 */
[----:B------:R-:W-:Y:S01]  /*7400*/  LEA.HI.X.SX32 R209, R79, R0, 0x1, P5 ;  /* 0x000000004fd17211 */ /* 0x000fe200028f0eff */
[----:B------:R-:W-:Y:S01]  /*7410*/  FMUL R79, R66, UR5 ;  /* 0x00000005424f7c20 */ /* 0x000fe20008400000 */
[----:B------:R-:W-:Y:S01]  /*7420*/  LEA R202, P5, R81, R146, 0x1 ;  /* 0x0000009251ca7211 */ /* 0x000fe200078a08ff */
[----:B------:R-:W3:Y:S01]  /*7430*/  LDL.LU.64 R10, [R1+0x288] ;  /* 0x00028800010a7983 */ /* 0x000ee20000300a00 */
[----:B-1----:R-:W-:Y:S01]  /*7440*/  LEA R74, R109, R2, 0x1 ;  /* 0x000000026d4a7211 */ /* 0x002fe200078e08ff */
[----:B------:R-:W1:Y:S01]  /*7450*/  LDC R111, c[0x0][0x3d8] ;  /* 0x0000f600ff6f7b82 */ /* 0x000e620000000800 */
[----:B------:R-:W-:Y:S01]  /*7460*/  PRMT R109, RZ, 0x7610, R109 ;  /* 0x00007610ff6d7816 */ /* 0x000fe2000000006d */
[----:B------:R-:W4:Y:S01]  /*7470*/  LDL.LU.64 R4, [R1+0x280] ;  /* 0x0002800001047983 */ /* 0x000f220000300a00 */
[----:B------:R-:W-:-:S02]  /*7480*/  LEA R200, P6, R75, R146, 0x1 ;  /* 0x000000924bc87211 */ /* 0x000fc400078c08ff */
[----:B------:R-:W-:Y:S01]  /*7490*/  LEA.HI.X.SX32 R203, R81, R0, 0x1, P5 ;  /* 0x0000000051cb7211 */ /* 0x000fe200028f0eff */
[----:B------:R-:W5:Y:S01]  /*74a0*/  LDL.LU R134, [R1+0x278] ;  /* 0x0002780001867983 */ /* 0x000f620000300800 */
[C---:B------:R-:W-:Y:S01]  /*74b0*/  LEA R196, P5, R70.reuse, R146, 0x1 ;  /* 0x0000009246c47211 */ /* 0x040fe200078a08ff */
[----:B------:R-:W2:Y:S01]  /*74c0*/  LDC R112, c[0x0][0x3d8] ;  /* 0x0000f600ff707b82 */ /* 0x000ea20000000800 */
[----:B------:R-:W-:Y:S01]  /*74d0*/  LEA.HI.X.SX32 R201, R75, R0, 0x1, P6 ;  /* 0x000000004bc97211 */ /* 0x000fe200030f0eff */
[----:B------:R-:W5:Y:S01]  /*74e0*/  @P2 LDG.E.U16 R109, desc[UR14][R8.64] ;  /* 0x0000000e086d2981 */ /* 0x000f62000c1e1500 */
[----:B------:R-:W-:Y:S01]  /*74f0*/  LEA R194, P6, R69, R146, 0x1 ;  /* 0x0000009245c27211 */ /* 0x000fe200078c08ff */
[----:B------:R-:W-:Y:S01]  /*7500*/  FMUL R81, R67, UR5 ;  /* 0x0000000543517c20 */ /* 0x000fe20008400000 */
[-C--:B------:R-:W-:Y:S01]  /*7510*/  LEA.HI.X.SX32 R197, R70, R0.reuse, 0x1, P5 ;  /* 0x0000000046c57211 */ /* 0x080fe200028f0eff */
[----:B------:R-:W5:Y:S01]  /*7520*/  @P2 LDG.E.U16 R108, desc[UR14][R6.64] ;  /* 0x0000000e066c2981 */ /* 0x000f62000c1e1500 */
[----:B------:R-:W-:Y:S01]  /*7530*/  LEA.HI.X.SX32 R195, R69, R0, 0x1, P6 ;  /* 0x0000000045c37211 */ /* 0x000fe200030f0eff */
[----:B------:R-:W2:Y:S01]  /*7540*/  LDC R113, c[0x0][0x3d8] ;  /* 0x0000f600ff717b82 */ /* 0x000ea20000000800 */
[----:B0-----:R-:W-:Y:S01]  /*7550*/  LEA R71, R110, R74, 0x1 ;  /* 0x0000004a6e477211 */ /* 0x001fe200078e08ff */
[----:B------:R-:W5:Y:S01]  /*7560*/  @P2 LDG.E.U16 R107, desc[UR14][R130.64] ;  /* 0x0000000e826b2981 */ /* 0x000f62000c1e1500 */
[----:B------:R-:W-:-:S02]  /*7570*/  LEA R190, P5, R68, R146, 0x1 ;  /* 0x0000009244be7211 */ /* 0x000fc400078a08ff */
[----:B------:R-:W-:Y:S01]  /*7580*/  LEA R210, P4, R80, R146, 0x1 ;  /* 0x0000009250d27211 */ /* 0x000fe200078808ff */
[----:B------:R-:W3:Y:S01]  /*7590*/  LDL.LU.64 R8, [R1+0x270] ;  /* 0x0002700001087983 */ /* 0x000ee20000300a00 */
[----:B------:R-:W-:Y:S01]  /*75a0*/  LEA.HI.X.SX32 R191, R68, R0, 0x1, P5 ;  /* 0x0000000044bf7211 */ /* 0x000fe200028f0eff */
[----:B------:R-:W0:Y:S01]  /*75b0*/  LDC R114, c[0x0][0x3d8] ;  /* 0x0000f600ff727b82 */ /* 0x000e220000000800 */
[----:B-1----:R-:W-:Y:S01]  /*75c0*/  LEA R3, R111, R71, 0x1 ;  /* 0x000000476f037211 */ /* 0x002fe200078e08ff */
[----:B------:R-:W3:Y:S01]  /*75d0*/  LDL.LU.64 R6, [R1+0x268] ;  /* 0x0002680001067983 */ /* 0x000ee20000300a00 */
[----:B------:R-:W-:Y:S02]  /*75e0*/  LEA R184, P5, R71, R146, 0x1 ;  /* 0x0000009247b87211 */ /* 0x000fe400078a08ff */
[----:B------:R-:W-:Y:S01]  /*75f0*/  LEA.HI.X.SX32 R211, R80, R0, 0x1, P4 ;  /* 0x0000000050d37211 */ /* 0x000fe200020f0eff */
[----:B------:R-:W-:Y:S01]  /*7600*/  FMUL R80, R65, UR5 ;  /* 0x0000000541507c20 */ /* 0x000fe20008400000 */
[-C--:B------:R-:W-:Y:S01]  /*7610*/  LEA R188, P6, R2, R146.reuse, 0x1 ;  /* 0x0000009202bc7211 */ /* 0x080fe200078c08ff */
[----:B------:R-:W1:Y:S01]  /*7620*/  LDC R115, c[0x0][0x3d8] ;  /* 0x0000f600ff737b82 */ /* 0x000e620000000800 */
[----:B--2---:R-:W-:Y:S01]  /*7630*/  LEA R78, R112, R3, 0x1 ;  /* 0x00000003704e7211 */ /* 0x004fe200078e08ff */
[----:B------:R-:W5:Y:S01]  /*7640*/  @P2 LDG.E.U16 R96, desc[UR14][R248.64] ;  /* 0x0000000ef8602981 */ /* 0x000f62000c1e1500 */
[----:B------:R-:W-:-:S02]  /*7650*/  LEA R204, P4, R82, R146, 0x1 ;  /* 0x0000009252cc7211 */ /* 0x000fc400078808ff */
[-C--:B------:R-:W-:Y:S01]  /*7660*/  LEA.HI.X.SX32 R185, R71, R0.reuse, 0x1, P5 ;  /* 0x0000000047b97211 */ /* 0x080fe200028f0eff */
[----:B------:R-:W5:Y:S01]  /*7670*/  @P2 LDG.E.U16 R103, desc[UR14][R222.64] ;  /* 0x0000000ede672981 */ /* 0x000f62000c1e1500 */
[----:B------:R-:W-:Y:S01]  /*7680*/  LEA.HI.X.SX32 R189, R2, R0, 0x1, P6 ;  /* 0x0000000002bd7211 */ /* 0x000fe200030f0eff */
[----:B------:R-:W2:Y:S01]  /*7690*/  LDC R116, c[0x0][0x3d8] ;  /* 0x0000f600ff747b82 */ /* 0x000ea20000000800 */
[----:B------:R-:W-:Y:S01]  /*76a0*/  LEA R73, R113, R78, 0x1 ;  /* 0x0000004e71497211 */ /* 0x000fe200078e08ff */
[----:B------:R-:W5:Y:S01]  /*76b0*/  @P2 LDG.E.U16 R101, desc[UR14][R206.64] ;  /* 0x0000000ece652981 */ /* 0x000f62000c1e1500 */
[----:B------:R-:W-:Y:S02]  /*76c0*/  LEA.HI.X.SX32 R205, R82, R0, 0x1, P4 ;  /* 0x0000000052cd7211 */ /* 0x000fe400020f0eff */
[-C--:B------:R-:W-:Y:S02]  /*76d0*/  LEA R182, P6, R3, R146.reuse, 0x1 ;  /* 0x0000009203b67211 */ /* 0x080fe400078c08ff */
[----:B------:R-:W-:Y:S01]  /*76e0*/  LEA R178, P5, R73, R146, 0x1 ;  /* 0x0000009249b27211 */ /* 0x000fe200078a08ff */
[----:B------:R-:W2:Y:S01]  /*76f0*/  LDC R117, c[0x0][0x3d8] ;  /* 0x0000f600ff757b82 */ /* 0x000ea20000000800 */
[----:B0-----:R-:W-:-:S02]  /*7700*/  LEA R72, R114, R73, 0x1 ;  /* 0x0000004972487211 */ /* 0x001fc400078e08ff */
[C---:B------:R-:W-:Y:S02]  /*7710*/  LEA R198, P4, R76.reuse, R146, 0x1 ;  /* 0x000000924cc67211 */ /* 0x040fe400078808ff */
[-C--:B------:R-:W-:Y:S02]  /*7720*/  LEA.HI.X.SX32 R183, R3, R0.reuse, 0x1, P6 ;  /* 0x0000000003b77211 */ /* 0x080fe400030f0eff */
[----:B------:R-:W-:Y:S01]  /*7730*/  LEA.HI.X.SX32 R179, R73, R0, 0x1, P5 ;  /* 0x0000000049b37211 */ /* 0x000fe200028f0eff */
[----:B------:R-:W0:Y:S01]  /*7740*/  LDC R118, c[0x0][0x3d8] ;  /* 0x0000f600ff767b82 */ /* 0x000e220000000800 */
[----:B-1----:R-:W-:Y:S02]  /*7750*/  LEA R70, R115, R72, 0x1 ;  /* 0x0000004873467211 */ /* 0x002fe400078e08ff */
[----:B------:R-:W-:Y:S02]  /*7760*/  LEA.HI.X.SX32 R199, R76, R0, 0x1, P4 ;  /* 0x000000004cc77211 */ /* 0x000fe400020f0eff */
[----:B------:R-:W-:-:S02]  /*7770*/  LEA R176, P6, R72, R146, 0x1 ;  /* 0x0000009248b07211 */ /* 0x000fc400078c08ff */
[C---:B------:R-:W-:Y:S01]  /*7780*/  LEA R192, P4, R77.reuse, R146, 0x1 ;  /* 0x000000924dc07211 */ /* 0x040fe200078808ff */
[----:B------:R-:W1:Y:S01]  /*7790*/  LDC R119, c[0x0][0x3d8] ;  /* 0x0000f600ff777b82 */ /* 0x000e620000000800 */
[----:B--2---:R-:W-:Y:S02]  /*77a0*/  LEA R69, R116, R70, 0x1 ;  /* 0x0000004674457211 */ /* 0x004fe400078e08ff */
[-C--:B------:R-:W-:Y:S02]  /*77b0*/  LEA.HI.X.SX32 R177, R72, R0.reuse, 0x1, P6 ;  /* 0x0000000048b17211 */ /* 0x080fe400030f0eff */
[----:B------:R-:W-:Y:S02]  /*77c0*/  LEA.HI.X.SX32 R193, R77, R0, 0x1, P4 ;  /* 0x000000004dc17211 */ /* 0x000fe400020f0eff */
[----:B------:R-:W-:Y:S01]  /*77d0*/  LEA R186, P4, R74, R146, 0x1 ;  /* 0x000000924aba7211 */ /* 0x000fe200078808ff */
[----:B------:R-:W2:Y:S01]  /*77e0*/  LDC R120, c[0x0][0x3d8] ;  /* 0x0000f600ff787b82 */ /* 0x000ea20000000800 */
[----:B------:R-:W-:-:S02]  /*77f0*/  LEA R68, R117, R69, 0x1 ;  /* 0x0000004575447211 */ /* 0x000fc400078e08ff */
[----:B------:R-:W-:Y:S02]  /*7800*/  PRMT R117, RZ, 0x7610, R117 ;  /* 0x00007610ff757816 */ /* 0x000fe40000000075 */
[----:B------:R-:W-:Y:S02]  /*7810*/  LEA R172, P5, R69, R146, 0x1 ;  /* 0x0000009245ac7211 */ /* 0x000fe400078a08ff */
[----:B------:R-:W-:Y:S01]  /*7820*/  LEA.HI.X.SX32 R187, R74, R0, 0x1, P4 ;  /* 0x000000004abb7211 */ /* 0x000fe200020f0eff */
[----:B------:R-:W2:Y:S01]  /*7830*/  LDC R121, c[0x0][0x3d8] ;  /* 0x0000f600ff797b82 */ /* 0x000ea20000000800 */
[----:B0-----:R-:W-:Y:S01]  /*7840*/  LEA R75, R118, R68, 0x1 ;  /* 0x00000044764b7211 */ /* 0x001fe200078e08ff */
[----:B------:R-:W5:Y:S01]  /*7850*/  @P2 LDG.E.U16 R117, desc[UR14][R142.64] ;  /* 0x0000000e8e752981 */ /* 0x000f62000c1e1500 */
[----:B------:R-:W-:Y:S02]  /*7860*/  PRMT R118, RZ, 0x7610, R118 ;  /* 0x00007610ff767816 */ /* 0x000fe40000000076 */
[----:B------:R-:W-:-:S02]  /*7870*/  LEA R180, P4, R78, R146, 0x1 ;  /* 0x000000924eb47211 */ /* 0x000fc400078808ff */
[----:B------:R-:W-:Y:S01]  /*7880*/  LEA R170, P6, R68, R146, 0x1 ;  /* 0x0000009244aa7211 */ /* 0x000fe200078c08ff */
[----:B------:R-:W0:Y:S01]  /*7890*/  LDC R122, c[0x0][0x3d8] ;  /* 0x0000f600ff7a7b82 */ /* 0x000e220000000800 */
[----:B-1----:R-:W-:Y:S01]  /*78a0*/  LEA R71, R119, R75, 0x1 ;  /* 0x0000004b77477211 */ /* 0x002fe200078e08ff */
[----:B------:R-:W5:Y:S01]  /*78b0*/  @P2 LDG.E.U16 R118, desc[UR14][R144.64] ;  /* 0x0000000e90762981 */ /* 0x000f62000c1e1500 */
[----:B------:R-:W-:Y:S02]  /*78c0*/  PRMT R119, RZ, 0x7610, R119 ;  /* 0x00007610ff777816 */ /* 0x000fe40000000077 */
[-C--:B------:R-:W-:Y:S02]  /*78d0*/  LEA.HI.X.SX32 R173, R69, R0.reuse, 0x1, P5 ;  /* 0x0000000045ad7211 */ /* 0x080fe400028f0eff */
[----:B------:R-:W-:Y:S01]  /*78e0*/  LEA.HI.X.SX32 R181, R78, R0, 0x1, P4 ;  /* 0x000000004eb57211 */ /* 0x000fe200020f0eff */
[----:B------:R-:W1:Y:S01]  /*78f0*/  LDC R123, c[0x0][0x3d8] ;  /* 0x0000f600ff7b7b82 */ /* 0x000e620000000800 */
[----:B--2---:R-:W-:Y:S01]  /*7900*/  LEA R2, R120, R71, 0x1 ;  /* 0x0000004778027211 */ /* 0x004fe200078e08ff */
[----:B------:R2:W5:Y:S01]  /*7910*/  @P2 LDG.E.U16 R119, desc[UR14][R138.64] ;  /* 0x0000000e8a772981 */ /* 0x000562000c1e1500 */
[----:B------:R-:W-:-:S02]  /*7920*/  PRMT R120, RZ, 0x7610, R120 ;  /* 0x00007610ff787816 */ /* 0x000fc40000000078 */
[----:B------:R-:W-:Y:S02]  /*7930*/  LEA.HI.X.SX32 R171, R68, R0, 0x1, P6 ;  /* 0x0000000044ab7211 */ /* 0x000fe400030f0eff */
[----:B------:R-:W-:Y:S01]  /*7940*/  LEA R174, P4, R70, R146, 0x1 ;  /* 0x0000009246ae7211 */ /* 0x000fe200078808ff */
[----:B------:R-:W2:Y:S01]  /*7950*/  LDC R124, c[0x0][0x3d8] ;  /* 0x0000f600ff7c7b82 */ /* 0x000ea20000000800 */
[----:B------:R-:W-:Y:S01]  /*7960*/  LEA R73, R121, R2, 0x1 ;  /* 0x0000000279497211 */ /* 0x000fe200078e08ff */
[----:B------:R0:W5:Y:S01]  /*7970*/  @P2 LDG.E.U16 R120, desc[UR14][R136.64] ;  /* 0x0000000e88782981 */ /* 0x000162000c1e1500 */
[----:B------:R-:W-:Y:S02]  /*7980*/  PRMT R121, RZ, 0x7610, R121 ;  /* 0x00007610ff797816 */ /* 0x000fe40000000079 */
[-C--:B------:R-:W-:Y:S01]  /*7990*/  LEA R164, P6, R2, R146.reuse, 0x1 ;  /* 0x0000009202a47211 */ /* 0x080fe200078c08ff */
[----:B------:R0:W5:Y:S01]  /*79a0*/  LDL.LU R139, [R1+0x260] ;  /* 0x00026000018b7983 */ /* 0x0001620000300800 */
[----:B------:R-:W-:Y:S01]  /*79b0*/  LEA R166, P5, R71, R146, 0x1 ;  /* 0x0000009247a67211 */ /* 0x000fe200078a08ff */
[----:B------:R-:W2:Y:S01]  /*79c0*/  LDC R125, c[0x0][0x3d8] ;  /* 0x0000f600ff7d7b82 */ /* 0x000ea20000000800 */
[----:B0-----:R-:W-:Y:S01]  /*79d0*/  LEA R72, R122, R73, 0x1 ;  /* 0x000000497a487211 */ /* 0x001fe200078e08ff */
[----:B------:R0:W5:Y:S01]  /*79e0*/  LDL.LU.64 R144, [R1+0x258] ;  /* 0x0002580001907983 */ /* 0x0001620000300a00 */
[----:B------:R-:W-:-:S02]  /*79f0*/  FMNMX3 R132, R132, R80, R79, !PT ;  /* 0x0000005084847276 */ /* 0x000fc4000780004f */
[-C--:B------:R-:W-:Y:S01]  /*7a00*/  LEA.HI.X.SX32 R175, R70, R0.reuse, 0x1, P4 ;  /* 0x0000000046af7211 */ /* 0x080fe200020f0eff */
[----:B------:R0:W5:Y:S01]  /*7a10*/  LDL.LU.64 R142, [R1+0x250] ;  /* 0x00025000018e7983 */ /* 0x0001620000300a00 */
[----:B------:R-:W-:Y:S01]  /*7a20*/  LEA.HI.X.SX32 R165, R2, R0, 0x1, P6 ;  /* 0x0000000002a57211 */ /* 0x000fe200030f0eff */
[----:B------:R-:W0:Y:S01]  /*7a30*/  LDC R126, c[0x0][0x3d8] ;  /* 0x0000f600ff7e7b82 */ /* 0x000e220000000800 */
[----:B-1----:R-:W-:Y:S01]  /*7a40*/  LEA R3, R123, R72, 0x1 ;  /* 0x000000487b037211 */ /* 0x002fe200078e08ff */
[----:B------:R1:W5:Y:S01]  /*7a50*/  @P2 LDG.E.U16 R121, desc[UR14][R140.64] ;  /* 0x0000000e8c792981 */ /* 0x000362000c1e1500 */
[----:B------:R-:W-:Y:S02]  /*7a60*/  LEA R168, P4, R75, R146, 0x1 ;  /* 0x000000924ba87211 */ /* 0x000fe400078808ff */
[----:B------:R-:W-:Y:S02]  /*7a70*/  LEA.HI.X.SX32 R167, R71, R0, 0x1, P5 ;  /* 0x0000000047a77211 */ /* 0x000fe400028f0eff */
[----:B------:R-:W-:Y:S01]  /*7a80*/  LEA R160, P5, R72, R146, 0x1 ;  /* 0x0000009248a07211 */ /* 0x000fe200078a08ff */
[----:B------:R-:W1:Y:S01]  /*7a90*/  LDC R127, c[0x0][0x3d8] ;  /* 0x0000f600ff7f7b82 */ /* 0x000e620000000800 */
[----:B--2---:R-:W-:-:S02]  /*7aa0*/  LEA R69, R124, R3, 0x1 ;  /* 0x000000037c457211 */ /* 0x004fc400078e08ff */
[----:B------:R-:W-:Y:S01]  /*7ab0*/  FMNMX3 R132, R132, -INF , R81, !PT ;  /* 0xff80000084847876 */ /* 0x000fe20007800051 */
[----:B------:R2:W5:Y:S01]  /*7ac0*/  LDL.LU.64 R140, [R1+0x248] ;  /* 0x00024800018c7983 */ /* 0x0005620000300a00 */
[----:B------:R-:W-:Y:S02]  /*7ad0*/  LEA R158, P6, R3, R146, 0x1 ;  /* 0x00000092039e7211 */ /* 0x000fe400078c08ff */
[----:B------:R-:W-:Y:S01]  /*7ae0*/  LEA.HI.X.SX32 R169, R75, R0, 0x1, P4 ;  /* 0x000000004ba97211 */ /* 0x000fe200020f0eff */
[----:B------:R-:W2:Y:S01]  /*7af0*/  LDC R128, c[0x0][0x3d8] ;  /* 0x0000f600ff807b82 */ /* 0x000ea20000000800 */
[----:B------:R0:W5:Y:S01]  /*7b00*/  LDL.LU.64 R136, [R1+0x240] ;  /* 0x0002400001887983 */ /* 0x0001620000300a00 */
[----:B------:R-:W-:Y:S02]  /*7b10*/  LEA R68, R125, R69, 0x1 ;  /* 0x000000457d447211 */ /* 0x000fe400078e08ff */
[----:B------:R-:W-:Y:S02]  /*7b20*/  LEA R162, P4, R73, R146, 0x1 ;  /* 0x0000009249a27211 */ /* 0x000fe400078808ff */
[----:B------:R-:W-:-:S02]  /*7b30*/  LEA.HI.X.SX32 R161, R72, R0, 0x1, P5 ;  /* 0x0000000048a17211 */ /* 0x000fc400028f0eff */
[----:B------:R-:W2:Y:S01]  /*7b40*/  LDC R129, c[0x0][0x3d8] ;  /* 0x0000f600ff817b82 */ /* 0x000ea20000000800 */
[----:B0-----:R-:W-:Y:S02]  /*7b50*/  LEA R2, R126, R68, 0x1 ;  /* 0x000000447e027211 */ /* 0x001fe400078e08ff */
[----:B------:R-:W-:Y:S02]  /*7b60*/  LEA.HI.X.SX32 R159, R3, R0, 0x1, P6 ;  /* 0x00000000039f7211 */ /* 0x000fe400030f0eff */
[----:B------:R-:W-:Y:S02]  /*7b70*/  LEA R154, P5, R68, R146, 0x1 ;  /* 0x00000092449a7211 */ /* 0x000fe400078a08ff */
[----:B------:R-:W-:Y:S02]  /*7b80*/  LEA.HI.X.SX32 R163, R73, R0, 0x1, P4 ;  /* 0x0000000049a37211 */ /* 0x000fe400020f0eff */
[----:B-1----:R-:W-:Y:S02]  /*7b90*/  LEA R70, R127, R2, 0x1 ;  /* 0x000000027f467211 */ /* 0x002fe400078e08ff */
[----:B------:R-:W-:-:S02]  /*7ba0*/  LEA R156, P4, R69, R146, 0x1 ;  /* 0x00000092459c7211 */ /* 0x000fc400078808ff */
[----:B------:R-:W-:Y:S02]  /*7bb0*/  LEA R152, P6, R2, R146, 0x1 ;  /* 0x0000009202987211 */ /* 0x000fe400078c08ff */
[----:B------:R-:W-:Y:S02]  /*7bc0*/  LEA.HI.X.SX32 R155, R68, R0, 0x1, P5 ;  /* 0x00000000449b7211 */ /* 0x000fe400028f0eff */
[----:B--2---:R-:W-:Y:S01]  /*7bd0*/  LEA R3, R128, R70, 0x1 ;  /* 0x0000004680037211 */ /* 0x004fe200078e08ff */
[----:B------:R-:W-:Y:S01]  /*7be0*/  FFMA R34, R34, UR5, -R132 ;  /* 0x0000000522227c23 */ /* 0x000fe20008000884 */
[-C--:B------:R-:W-:Y:S02]  /*7bf0*/  LEA.HI.X.SX32 R157, R69, R0.reuse, 0x1, P4 ;  /* 0x00000000459d7211 */ /* 0x080fe400020f0eff */
[----:B------:R-:W-:Y:S02]  /*7c00*/  LEA.HI.X.SX32 R153, R2, R0, 0x1, P6 ;  /* 0x0000000002997211 */ /* 0x000fe400030f0eff */
[----:B------:R-:W-:-:S02]  /*7c10*/  LEA R150, P4, R70, R146, 0x1 ;  /* 0x0000009246967211 */ /* 0x000fc400078808ff */
[----:B------:R-:W-:Y:S02]  /*7c20*/  LEA R68, R129, R3, 0x1 ;  /* 0x0000000381447211 */ /* 0x000fe400078e08ff */
[CC--:B------:R-:W-:Y:S01]  /*7c30*/  LEA R148, P5, R3.reuse, R146.reuse, 0x1 ;  /* 0x0000009203947211 */ /* 0x0c0fe200078a08ff */
[----:B------:R-:W-:Y:S01]  /*7c40*/  FMUL R34, R34, 1.4426950216293334961 ;  /* 0x3fb8aa3b22227820 */ /* 0x000fe20000400000 */
[----:B------:R-:W-:Y:S02]  /*7c50*/  LEA R146, P6, R68, R146, 0x1 ;  /* 0x0000009244927211 */ /* 0x000fe400078c08ff */
[-C--:B------:R-:W-:Y:S02]  /*7c60*/  LEA.HI.X.SX32 R151, R70, R0.reuse, 0x1, P4 ;  /* 0x0000000046977211 */ /* 0x080fe400020f0eff */
[-C--:B------:R-:W-:Y:S02]  /*7c70*/  LEA.HI.X.SX32 R149, R3, R0.reuse, 0x1, P5 ;  /* 0x0000000003957211 */ /* 0x080fe400028f0eff */
[----:B------:R-:W-:-:S02]  /*7c80*/  LEA.HI.X.SX32 R147, R68, R0, 0x1, P6 ;  /* 0x0000000044937211 */ /* 0x000fc400030f0eff */
[----:B------:R0:W1:Y:S01]  /*7c90*/  MUFU.EX2 R0, R34 ;  /* 0x0000002200007308 */ /* 0x0000620000000800 */
[--C-:B------:R-:W-:Y:S01]  /*7ca0*/  FFMA R35, R35, UR5, -R132.reuse ;  /* 0x0000000523237c23 */ /* 0x100fe20008000884 */
[--C-:B------:R-:W-:Y:S01]  /*7cb0*/  FFMA R37, R37, UR5, -R132.reuse ;  /* 0x0000000525257c23 */ /* 0x100fe20008000884 */
[--C-:B------:R-:W-:Y:S01]  /*7cc0*/  FFMA R38, R38, UR5, -R132.reuse ;  /* 0x0000000526267c23 */ /* 0x100fe20008000884 */
[--C-:B------:R-:W-:Y:S01]  /*7cd0*/  FFMA R12, R12, UR5, -R132.reuse ;  /* 0x000000050c0c7c23 */ /* 0x100fe20008000884 */
[--C-:B------:R-:W-:Y:S01]  /*7ce0*/  FFMA R13, R13, UR5, -R132.reuse ;  /* 0x000000050d0d7c23 */ /* 0x100fe20008000884 */
[--C-:B------:R-:W-:Y:S01]  /*7cf0*/  FFMA R14, R14, UR5, -R132.reuse ;  /* 0x000000050e0e7c23 */ /* 0x100fe20008000884 */
[--C-:B------:R-:W-:Y:S01]  /*7d00*/  FFMA R15, R15, UR5, -R132.reuse ;  /* 0x000000050f0f7c23 */ /* 0x100fe20008000884 */
[--C-:B------:R-:W-:Y:S01]  /*7d10*/  FFMA R16, R16, UR5, -R132.reuse ;  /* 0x0000000510107c23 */ /* 0x100fe20008000884 */
[----:B0-----:R-:W-:Y:S01]  /*7d20*/  FMUL R34, R35, 1.4426950216293334961 ;  /* 0x3fb8aa3b23227820 */ /* 0x001fe20000400000 */
[----:B------:R-:W-:Y:S01]  /*7d30*/  FMUL R35, R37, 1.4426950216293334961 ;  /* 0x3fb8aa3b25237820 */ /* 0x000fe20000400000 */
[----:B------:R-:W-:Y:S01]  /*7d40*/  FMUL R37, R38, 1.4426950216293334961 ;  /* 0x3fb8aa3b26257820 */ /* 0x000fe20000400000 */
[--C-:B------:R-:W-:Y:S01]  /*7d50*/  FFMA R17, R17, UR5, -R132.reuse ;  /* 0x0000000511117c23 */ /* 0x100fe20008000884 */
[--C-:B------:R-:W-:Y:S01]  /*7d60*/  FFMA R18, R18, UR5, -R132.reuse ;  /* 0x0000000512127c23 */ /* 0x100fe20008000884 */
[--C-:B------:R-:W-:Y:S01]  /*7d70*/  FFMA R19, R19, UR5, -R132.reuse ;  /* 0x0000000513137c23 */ /* 0x100fe20008000884 */
[--C-:B------:R-:W-:Y:S01]  /*7d80*/  FFMA R20, R20, UR5, -R132.reuse ;  /* 0x0000000514147c23 */ /* 0x100fe20008000884 */
[--C-:B------:R-:W-:Y:S01]  /*7d90*/  FFMA R21, R21, UR5, -R132.reuse ;  /* 0x0000000515157c23 */ /* 0x100fe20008000884 */
[----:B-1----:R-:W-:Y:S01]  /*7da0*/  MOV R38, R0 ;  /* 0x0000000000267202 */ /* 0x002fe20000000f00 */
[----:B------:R-:W-:Y:S01]  /*7db0*/  FMUL R12, R12, 1.4426950216293334961 ;  /* 0x3fb8aa3b0c0c7820 */ /* 0x000fe20000400000 */
[----:B------:R-:W-:Y:S01]  /*7dc0*/  FMUL R14, R14, 1.4426950216293334961 ;  /* 0x3fb8aa3b0e0e7820 */ /* 0x000fe20000400000 */
[--C-:B------:R-:W-:Y:S01]  /*7dd0*/  FFMA R22, R22, UR5, -R132.reuse ;  /* 0x0000000516167c23 */ /* 0x100fe20008000884 */
[--C-:B------:R-:W-:Y:S01]  /*7de0*/  FFMA R23, R23, UR5, -R132.reuse ;  /* 0x0000000517177c23 */ /* 0x100fe20008000884 */
[--C-:B------:R-:W-:Y:S01]  /*7df0*/  FFMA R24, R24, UR5, -R132.reuse ;  /* 0x0000000518187c23 */ /* 0x100fe20008000884 */
[--C-:B------:R-:W-:Y:S01]  /*7e00*/  FFMA R25, R25, UR5, -R132.reuse ;  /* 0x0000000519197c23 */ /* 0x100fe20008000884 */
[----:B------:R-:W-:Y:S01]  /*7e10*/  MUFU.EX2 R12, R12 ;  /* 0x0000000c000c7308 */ /* 0x000fe20000000800 */
[----:B------:R-:W-:Y:S01]  /*7e20*/  FMUL R16, R16, 1.4426950216293334961 ;  /* 0x3fb8aa3b10107820 */ /* 0x000fe20000400000 */
[--C-:B------:R-:W-:Y:S01]  /*7e30*/  FFMA R26, R26, UR5, -R132.reuse ;  /* 0x000000051a1a7c23 */ /* 0x100fe20008000884 */
[--C-:B------:R-:W-:Y:S01]  /*7e40*/  FFMA R27, R27, UR5, -R132.reuse ;  /* 0x000000051b1b7c23 */ /* 0x100fe20008000884 */
        /* <DEDUP_REMOVED lines=13> */
[--C-:B------:R-:W-:Y:S01]  /*7f20*/  FFMA R42, R42, UR5, -R132.reuse ;  /* 0x000000052a2a7c23 */ /* 0x100fe20008000884 */
[--C-:B------:R-:W-:Y:S01]  /*7f30*/  FFMA R43, R43, UR5, -R132.reuse ;  /* 0x000000052b2b7c23 */ /* 0x100fe20008000884 */
[--C-:B------:R-:W-:Y:S01]  /*7f40*/  FFMA R44, R44, UR5, -R132.reuse ;  /* 0x000000052c2c7c23 */ /* 0x100fe20008000884 */
[--C-:B------:R-:W-:Y:S01]  /*7f50*/  FFMA R45, R45, UR5, -R132.reuse ;  /* 0x000000052d2d7c23 */ /* 0x100fe20008000884 */
[--C-:B------:R-:W-:Y:S01]  /*7f60*/  FFMA R46, R46, UR5, -R132.reuse ;  /* 0x000000052e2e7c23 */ /* 0x100fe20008000884 */
[--C-:B------:R-:W-:Y:S01]  /*7f70*/  FFMA R47, R47, UR5, -R132.reuse ;  /* 0x000000052f2f7c23 */ /* 0x100fe20008000884 */
[----:B------:R-:W-:Y:S01]  /*7f80*/  FFMA R48, R48, UR5, -R132 ;  /* 0x0000000530307c23 */ /* 0x000fe20008000884 */
[----:B------:R0:W-:Y:S01]  /*7f90*/  MUFU.EX2 R138, R18 ;  /* 0x00000012008a7308 */ /* 0x0001e20000000800 */
[----:B------:R-:W-:-:S02]  /*7fa0*/  PRMT R95, RZ, 0x7610, R95 ;  /* 0x00007610ff5f7816 */ /* 0x000fc4000000005f */
[----:B------:R-:W-:Y:S02]  /*7fb0*/  PRMT R94, RZ, 0x7610, R94 ;  /* 0x00007610ff5e7816 */ /* 0x000fe4000000005e */
[----:B------:R-:W-:Y:S02]  /*7fc0*/  PRMT R93, RZ, 0x7610, R93 ;  /* 0x00007610ff5d7816 */ /* 0x000fe4000000005d */
[----:B------:R-:W-:Y:S02]  /*7fd0*/  PRMT R92, RZ, 0x7610, R92 ;  /* 0x00007610ff5c7816 */ /* 0x000fe4000000005c */
[----:B------:R-:W-:Y:S02]  /*7fe0*/  PRMT R91, RZ, 0x7610, R91 ;  /* 0x00007610ff5b7816 */ /* 0x000fe4000000005b */
[----:B------:R-:W-:Y:S02]  /*7ff0*/  PRMT R90, RZ, 0x7610, R90 ;  /* 0x00007610ff5a7816 */ /* 0x000fe4000000005a */
        /* <DEDUP_REMOVED lines=15> */
[----:B------:R-:W-:Y:S01]  /*80f0*/  PRMT R122, RZ, 0x7610, R122 ;  /* 0x00007610ff7a7816 */ /* 0x000fe2000000007a */
[--C-:B----4-:R-:W-:Y:S01]  /*8100*/  FFMA R4, R4, UR5, -R132.reuse ;  /* 0x0000000504047c23 */ /* 0x110fe20008000884 */
[--C-:B------:R-:W-:Y:S01]  /*8110*/  FFMA R5, R5, UR5, -R132.reuse ;  /* 0x0000000505057c23 */ /* 0x100fe20008000884 */
[--C-:B---3--:R-:W-:Y:S01]  /*8120*/  FFMA R10, R10, UR5, -R132.reuse ;  /* 0x000000050a0a7c23 */ /* 0x108fe20008000884 */
[--C-:B------:R-:W-:Y:S01]  /*8130*/  FFMA R11, R11, UR5, -R132.reuse ;  /* 0x000000050b0b7c23 */ /* 0x100fe20008000884 */
[----:B------:R-:W-:Y:S01]  /*8140*/  FMUL R4, R4, 1.4426950216293334961 ;  /* 0x3fb8aa3b04047820 */ /* 0x000fe20000400000 */
[----:B------:R-:W-:-:S03]  /*8150*/  FFMA R6, R6, UR5, -R132 ;  /* 0x0000000506067c23 */ /* 0x000fc60008000884 */
[----:B------:R1:W-:Y:S01]  /*8160*/  MUFU.EX2 R135, R4 ;  /* 0x0000000400877308 */ /* 0x0003e20000000800 */
[--C-:B------:R-:W-:Y:S01]  /*8170*/  FFMA R7, R7, UR5, -R132.reuse ;  /* 0x0000000507077c23 */ /* 0x100fe20008000884 */
[--C-:B------:R-:W-:Y:S01]  /*8180*/  FFMA R8, R8, UR5, -R132.reuse ;  /* 0x0000000508087c23 */ /* 0x100fe20008000884 */
[----:B------:R-:W-:Y:S01]  /*8190*/  FMUL R6, R6, 1.4426950216293334961 ;  /* 0x3fb8aa3b06067820 */ /* 0x000fe20000400000 */
[--C-:B------:R-:W-:Y:S01]  /*81a0*/  FFMA R9, R9, UR5, -R132.reuse ;  /* 0x0000000509097c23 */ /* 0x100fe20008000884 */
[----:B0-----:R-:W-:Y:S01]  /*81b0*/  FMUL R18, R23, 1.4426950216293334961 ;  /* 0x3fb8aa3b17127820 */ /* 0x001fe20000400000 */
[----:B------:R-:W-:Y:S01]  /*81c0*/  FMUL R24, R24, 1.4426950216293334961 ;  /* 0x3fb8aa3b18187820 */ /* 0x000fe20000400000 */
[----:B------:R-:W-:Y:S01]  /*81d0*/  FMUL R26, R26, 1.4426950216293334961 ;  /* 0x3fb8aa3b1a1a7820 */ /* 0x000fe20000400000 */
[----:B------:R-:W-:Y:S01]  /*81e0*/  FMUL R28, R28, 1.4426950216293334961 ;  /* 0x3fb8aa3b1c1c7820 */ /* 0x000fe20000400000 */
[----:B-1----:R-:W-:Y:S01]  /*81f0*/  FMUL R4, R5, 1.4426950216293334961 ;  /* 0x3fb8aa3b05047820 */ /* 0x002fe20000400000 */
[----:B------:R-:W-:Y:S01]  /*8200*/  FMUL R5, R7, 1.4426950216293334961 ;  /* 0x3fb8aa3b07057820 */ /* 0x000fe20000400000 */
[----:B------:R0:W-:Y:S01]  /*8210*/  MUFU.EX2 R131, R6 ;  /* 0x0000000600837308 */ /* 0x0001e20000000800 */
[----:B------:R-:W-:Y:S01]  /*8220*/  FMUL R29, R29, 1.4426950216293334961 ;  /* 0x3fb8aa3b1d1d7820 */ /* 0x000fe20000400000 */
[----:B------:R-:W-:Y:S01]  /*8230*/  FMUL R30, R30, 1.4426950216293334961 ;  /* 0x3fb8aa3b1e1e7820 */ /* 0x000fe20000400000 */
[----:B------:R-:W-:Y:S01]  /*8240*/  FMUL R31, R31, 1.4426950216293334961 ;  /* 0x3fb8aa3b1f1f7820 */ /* 0x000fe20000400000 */
[----:B------:R-:W-:Y:S01]  /*8250*/  FMUL R32, R32, 1.4426950216293334961 ;  /* 0x3fb8aa3b20207820 */ /* 0x000fe20000400000 */
[----:B------:R-:W-:Y:S01]  /*8260*/  FMUL R36, R36, 1.4426950216293334961 ;  /* 0x3fb8aa3b24247820 */ /* 0x000fe20000400000 */
[--C-:B------:R-:W-:Y:S01]  /*8270*/  FFMA R49, R49, UR5, -R132.reuse ;  /* 0x0000000531317c23 */ /* 0x100fe20008000884 */
[--C-:B------:R-:W-:Y:S01]  /*8280*/  FFMA R50, R50, UR5, -R132.reuse ;  /* 0x0000000532327c23 */ /* 0x100fe20008000884 */
[----:B------:R-:W1:Y:S01]  /*8290*/  MUFU.EX2 R4, R4 ;  /* 0x0000000400047308 */ /* 0x000e620000000800 */
[----:B------:R-:W-:Y:S01]  /*82a0*/  FMUL R8, R8, 1.4426950216293334961 ;  /* 0x3fb8aa3b08087820 */ /* 0x000fe20000400000 */
[----:B0-----:R-:W-:Y:S01]  /*82b0*/  FMUL R6, R9, 1.4426950216293334961 ;  /* 0x3fb8aa3b09067820 */ /* 0x001fe20000400000 */
[--C-:B------:R-:W-:Y:S01]  /*82c0*/  FFMA R51, R51, UR5, -R132.reuse ;  /* 0x0000000533337c23 */ /* 0x100fe20008000884 */
[--C-:B------:R-:W-:Y:S01]  /*82d0*/  FFMA R52, R52, UR5, -R132.reuse ;  /* 0x0000000534347c23 */ /* 0x100fe20008000884 */
[--C-:B------:R-:W-:Y:S01]  /*82e0*/  FFMA R53, R53, UR5, -R132.reuse ;  /* 0x0000000535357c23 */ /* 0x100fe20008000884 */
[--C-:B------:R-:W-:Y:S01]  /*82f0*/  FFMA R54, R54, UR5, -R132.reuse ;  /* 0x0000000536367c23 */ /* 0x100fe20008000884 */
[--C-:B------:R-:W-:Y:S01]  /*8300*/  FFMA R55, R55, UR5, -R132.reuse ;  /* 0x0000000537377c23 */ /* 0x100fe20008000884 */
[----:B------:R-:W0:Y:S01]  /*8310*/  MUFU.EX2 R5, R5 ;  /* 0x0000000500057308 */ /* 0x000e220000000800 */
[----:B------:R-:W-:Y:S01]  /*8320*/  FMUL R10, R10, 1.4426950216293334961 ;  /* 0x3fb8aa3b0a0a7820 */ /* 0x000fe20000400000 */
[----:B------:R-:W-:Y:S01]  /*8330*/  FMUL R7, R11, 1.4426950216293334961 ;  /* 0x3fb8aa3b0b077820 */ /* 0x000fe20000400000 */
[--C-:B------:R-:W-:Y:S01]  /*8340*/  FFMA R56, R56, UR5, -R132.reuse ;  /* 0x0000000538387c23 */ /* 0x100fe20008000884 */
[--C-:B------:R-:W-:Y:S01]  /*8350*/  FFMA R57, R57, UR5, -R132.reuse ;  /* 0x0000000539397c23 */ /* 0x100fe20008000884 */
[--C-:B------:R-:W-:Y:S01]  /*8360*/  FFMA R58, R58, UR5, -R132.reuse ;  /* 0x000000053a3a7c23 */ /* 0x100fe20008000884 */
[--C-:B------:R-:W-:Y:S01]  /*8370*/  FFMA R59, R59, UR5, -R132.reuse ;  /* 0x000000053b3b7c23 */ /* 0x100fe20008000884 */
[----:B------:R-:W-:Y:S01]  /*8380*/  FFMA R60, R60, UR5, -R132 ;  /* 0x000000053c3c7c23 */ /* 0x000fe20008000884 */
[----:B------:R2:W3:Y:S01]  /*8390*/  MUFU.EX2 R130, R8 ;  /* 0x0000000800827308 */ /* 0x0004e20000000800 */
[----:B-1----:R-:W-:Y:S01]  /*83a0*/  FADD R0, R135, R4 ;  /* 0x0000000487007221 */ /* 0x002fe20000000000 */
[--C-:B------:R-:W-:Y:S01]  /*83b0*/  FFMA R61, R61, UR5, -R132.reuse ;  /* 0x000000053d3d7c23 */ /* 0x100fe20008000884 */
[--C-:B------:R-:W-:Y:S01]  /*83c0*/  FFMA R62, R62, UR5, -R132.reuse ;  /* 0x000000053e3e7c23 */ /* 0x100fe20008000884 */
[--C-:B------:R-:W-:Y:S01]  /*83d0*/  FFMA R63, R63, UR5, -R132.reuse ;  /* 0x000000053f3f7c23 */ /* 0x100fe20008000884 */
[--C-:B------:R-:W-:Y:S01]  /*83e0*/  FFMA R64, R64, UR5, -R132.reuse ;  /* 0x0000000540407c23 */ /* 0x100fe20008000884 */
[--C-:B------:R-:W-:Y:S01]  /*83f0*/  FFMA R65, R65, UR5, -R132.reuse ;  /* 0x0000000541417c23 */ /* 0x100fe20008000884 */
[----:B------:R-:W-:Y:S01]  /*8400*/  FFMA R66, R66, UR5, -R132 ;  /* 0x0000000542427c23 */ /* 0x000fe20008000884 */
[----:B------:R-:W1:Y:S01]  /*8410*/  MUFU.EX2 R6, R6 ;  /* 0x0000000600067308 */ /* 0x000e620000000800 */
[----:B------:R-:W-:Y:S01]  /*8420*/  FADD R0, R131, R0 ;  /* 0x0000000083007221 */ /* 0x000fe20000000000 */
[----:B--2---:R-:W-:Y:S01]  /*8430*/  FMUL R8, R13, 1.4426950216293334961 ;  /* 0x3fb8aa3b0d087820 */ /* 0x004fe20000400000 */
[----:B------:R-:W-:Y:S01]  /*8440*/  FFMA R67, R67, UR5, -R132 ;  /* 0x0000000543437c23 */ /* 0x000fe20008000884 */
[----:B------:R-:W-:Y:S01]  /*8450*/  PRMT R129, RZ, 0x7610, R129 ;  /* 0x00007610ff817816 */ /* 0x000fe20000000081 */
[----:B------:R2:W5:Y:S01]  /*8460*/  @P2 LDG.E.U16 R95, desc[UR14][R240.64] ;  /* 0x0000000ef05f2981 */ /* 0x000562000c1e1500 */
[----:B------:R-:W-:-:S02]  /*8470*/  PRMT R128, RZ, 0x7610, R128 ;  /* 0x00007610ff807816 */ /* 0x000fc40000000080 */
[----:B------:R-:W4:Y:S01]  /*8480*/  MUFU.EX2 R10, R10 ;  /* 0x0000000a000a7308 */ /* 0x000f220000000800 */
[----:B0-----:R-:W-:Y:S01]  /*8490*/  FADD R0, R5, R0 ;  /* 0x0000000005007221 */ /* 0x001fe20000000000 */
[----:B------:R-:W-:Y:S01]  /*84a0*/  PRMT R127, RZ, 0x7610, R127 ;  /* 0x00007610ff7f7816 */ /* 0x000fe2000000007f */
[----:B------:R2:W5:Y:S01]  /*84b0*/  @P2 LDG.E.U16 R94, desc[UR14][R232.64] ;  /* 0x0000000ee85e2981 */ /* 0x000562000c1e1500 */
[----:B------:R-:W-:Y:S02]  /*84c0*/  PRMT R126, RZ, 0x7610, R126 ;  /* 0x00007610ff7e7816 */ /* 0x000fe4000000007e */
[----:B------:R-:W-:Y:S01]  /*84d0*/  PRMT R125, RZ, 0x7610, R125 ;  /* 0x00007610ff7d7816 */ /* 0x000fe2000000007d */
[----:B------:R2:W5:Y:S01]  /*84e0*/  @P2 LDG.E.U16 R93, desc[UR14][R224.64] ;  /* 0x0000000ee05d2981 */ /* 0x000562000c1e1500 */
[----:B------:R-:W0:Y:S01]  /*84f0*/  MUFU.EX2 R7, R7 ;  /* 0x0000000700077308 */ /* 0x000e220000000800 */
[----:B---3--:R-:W-:Y:S01]  /*8500*/  FADD R0, R130, R0 ;  /* 0x0000000082007221 */ /* 0x008fe20000000000 */
[----:B------:R-:W-:Y:S01]  /*8510*/  FMUL R9, R15, 1.4426950216293334961 ;  /* 0x3fb8aa3b0f097820 */ /* 0x000fe20000400000 */
[----:B------:R-:W-:Y:S01]  /*8520*/  PRMT R87, RZ, 0x7610, R87 ;  /* 0x00007610ff577816 */ /* 0x000fe20000000057 */
[----:B------:R2:W5:Y:S01]  /*8530*/  @P2 LDG.E.U16 R92, desc[UR14][R216.64] ;  /* 0x0000000ed85c2981 */ /* 0x000562000c1e1500 */
[----:B-1----:R-:W-:-:S03]  /*8540*/  FADD R0, R6, R0 ;  /* 0x0000000006007221 */ /* 0x002fc60000000000 */
[----:B------:R-:W1:Y:S01]  /*8550*/  MUFU.EX2 R8, R8 ;  /* 0x0000000800087308 */ /* 0x000e620000000800 */
[----:B----4-:R-:W-:Y:S01]  /*8560*/  FADD R0, R10, R0 ;  /* 0x000000000a007221 */ /* 0x010fe20000000000 */
[----:B------:R-:W-:Y:S01]  /*8570*/  FMUL R11, R17, 1.4426950216293334961 ;  /* 0x3fb8aa3b110b7820 */ /* 0x000fe20000400000 */
[----:B------:R-:W-:Y:S01]  /*8580*/  FMUL R13, R19, 1.4426950216293334961 ;  /* 0x3fb8aa3b130d7820 */ /* 0x000fe20000400000 */
[----:B------:R-:W-:Y:S01]  /*8590*/  FMUL R15, R21, 1.4426950216293334961 ;  /* 0x3fb8aa3b150f7820 */ /* 0x000fe20000400000 */
[----:B------:R-:W-:Y:S01]  /*85a0*/  PRMT R86, RZ, 0x7610, R86 ;  /* 0x00007610ff567816 */ /* 0x000fe20000000056 */
[----:B------:R2:W5:Y:S02]  /*85b0*/  @P2 LDG.E.U16 R91, desc[UR14][R208.64] ;  /* 0x0000000ed05b2981 */ /* 0x000564000c1e1500 */
[----:B------:R-:W3:Y:S01]  /*85c0*/  MUFU.EX2 R9, R9 ;  /* 0x0000000900097308 */ /* 0x000ee20000000800 */
[----:B0-----:R-:W-:Y:S01]  /*85d0*/  FADD R0, R7, R0 ;  /* 0x0000000007007221 */ /* 0x001fe20000000000 */
[----:B------:R-:W-:Y:S01]  /*85e0*/  FMUL R19, R20, 1.4426950216293334961 ;  /* 0x3fb8aa3b14137820 */ /* 0x000fe20000400000 */
[----:B------:R-:W-:Y:S01]  /*85f0*/  PRMT R88, RZ, 0x7610, R88 ;  /* 0x00007610ff587816 */ /* 0x000fe20000000058 */
[----:B------:R2:W5:Y:S01]  /*8600*/  @P2 LDG.E.U16 R106, desc[UR14][R246.64] ;  /* 0x0000000ef66a2981 */ /* 0x000562000c1e1500 */
[----:B------:R-:W-:-:S03]  /*8610*/  FADD R0, R12, R0 ;  /* 0x000000000c007221 */ /* 0x000fc60000000000 */
[----:B------:R-:W0:Y:S01]  /*8620*/  MUFU.EX2 R11, R11 ;  /* 0x0000000b000b7308 */ /* 0x000e220000000800 */
[----:B-1----:R-:W-:Y:S01]  /*8630*/  FADD R0, R8, R0 ;  /* 0x0000000008007221 */ /* 0x002fe20000000000 */
[----:B------:R-:W-:Y:S01]  /*8640*/  FMUL R21, R22, 1.4426950216293334961 ;  /* 0x3fb8aa3b16157820 */ /* 0x000fe20000400000 */
[----:B------:R-:W-:Y:S01]  /*8650*/  PRMT R85, RZ, 0x7610, R85 ;  /* 0x00007610ff557816 */ /* 0x000fe20000000055 */
[----:B------:R2:W5:Y:S01]  /*8660*/  @P2 LDG.E.U16 R105, desc[UR14][R238.64] ;  /* 0x0000000eee692981 */ /* 0x000562000c1e1500 */
[----:B------:R-:W-:-:S03]  /*8670*/  FADD R0, R14, R0 ;  /* 0x000000000e007221 */ /* 0x000fc60000000000 */
[----:B------:R-:W1:Y:S01]  /*8680*/  MUFU.EX2 R13, R13 ;  /* 0x0000000d000d7308 */ /* 0x000e620000000800 */
[----:B---3--:R-:W-:Y:S01]  /*8690*/  FADD R0, R9, R0 ;  /* 0x0000000009007221 */ /* 0x008fe20000000000 */
[----:B------:R-:W-:Y:S01]  /*86a0*/  FMUL R17, R25, 1.4426950216293334961 ;  /* 0x3fb8aa3b19117820 */ /* 0x000fe20000400000 */
[----:B------:R-:W-:Y:S01]  /*86b0*/  PRMT R84, RZ, 0x7610, R84 ;  /* 0x00007610ff547816 */ /* 0x000fe20000000054 */
[----:B------:R2:W5:Y:S01]  /*86c0*/  @P2 LDG.E.U16 R104, desc[UR14][R230.64] ;  /* 0x0000000ee6682981 */ /* 0x000562000c1e1500 */
[----:B------:R-:W-:-:S03]  /*86d0*/  FADD R0, R16, R0 ;  /* 0x0000000010007221 */ /* 0x000fc60000000000 */
[----:B------:R-:W3:Y:S01]  /*86e0*/  MUFU.EX2 R19, R19 ;  /* 0x0000001300137308 */ /* 0x000ee20000000800 */
[----:B0-----:R-:W-:Y:S01]  /*86f0*/  FADD R0, R11, R0 ;  /* 0x000000000b007221 */ /* 0x001fe20000000000 */
[----:B------:R-:W-:Y:S01]  /*8700*/  PRMT R83, RZ, 0x7610, R83 ;  /* 0x00007610ff537816 */ /* 0x000fe20000000053 */
[----:B------:R2:W5:Y:S01]  /*8710*/  @P2 LDG.E.U16 R102, desc[UR14][R214.64] ;  /* 0x0000000ed6662981 */ /* 0x000562000c1e1500 */
[----:B------:R-:W-:Y:S02]  /*8720*/  PRMT R82, RZ, 0x7610, R82 ;  /* 0x00007610ff527816 */ /* 0x000fe40000000052 */
[----:B------:R-:W-:Y:S01]  /*8730*/  PRMT R81, RZ, 0x7610, R81 ;  /* 0x00007610ff517816 */ /* 0x000fe20000000051 */
[----:B------:R2:W5:Y:S01]  /*8740*/  @P2 LDG.E.U16 R116, desc[UR14][R244.64] ;  /* 0x0000000ef4742981 */ /* 0x000562000c1e1500 */
[----:B------:R-:W0:Y:S01]  /*8750*/  MUFU.EX2 R15, R15 ;  /* 0x0000000f000f7308 */ /* 0x000e220000000800 */
[----:B------:R-:W-:Y:S01]  /*8760*/  FADD R0, R138, R0 ;  /* 0x000000008a007221 */ /* 0x000fe20000000000 */
[----:B------:R-:W-:Y:S01]  /*8770*/  PRMT R79, RZ, 0x7610, R79 ;  /* 0x00007610ff4f7816 */ /* 0x000fe2000000004f */
[----:B------:R2:W5:Y:S01]  /*8780*/  @P2 LDG.E.U16 R115, desc[UR14][R236.64] ;  /* 0x0000000eec732981 */ /* 0x000562000c1e1500 */
[----:B------:R-:W-:-:S02]  /*8790*/  PRMT R78, RZ, 0x7610, R78 ;  /* 0x00007610ff4e7816 */ /* 0x000fc4000000004e */
[----:B------:R-:W-:Y:S01]  /*87a0*/  PRMT R80, RZ, 0x7610, R80 ;  /* 0x00007610ff507816 */ /* 0x000fe20000000050 */
[----:B------:R2:W5:Y:S01]  /*87b0*/  @P2 LDG.E.U16 R114, desc[UR14][R228.64] ;  /* 0x0000000ee4722981 */ /* 0x000562000c1e1500 */
[----:B------:R-:W4:Y:S01]  /*87c0*/  MUFU.EX2 R21, R21 ;  /* 0x0000001500157308 */ /* 0x000f220000000800 */
[----:B-1----:R-:W-:Y:S01]  /*87d0*/  FADD R0, R13, R0 ;  /* 0x000000000d007221 */ /* 0x002fe20000000000 */
[----:B------:R-:W-:Y:S01]  /*87e0*/  PRMT R77, RZ, 0x7610, R77 ;  /* 0x00007610ff4d7816 */ /* 0x000fe2000000004d */
[----:B------:R2:W5:Y:S01]  /*87f0*/  @P2 LDG.E.U16 R113, desc[UR14][R220.64] ;  /* 0x0000000edc712981 */ /* 0x000562000c1e1500 */
[----:B------:R-:W-:Y:S02]  /*8800*/  PRMT R76, RZ, 0x7610, R76 ;  /* 0x00007610ff4c7816 */ /* 0x000fe4000000004c */
[----:B------:R-:W-:Y:S01]  /*8810*/  PRMT R74, RZ, 0x7610, R74 ;  /* 0x00007610ff4a7816 */ /* 0x000fe2000000004a */
[----:B------:R2:W5:Y:S01]  /*8820*/  @P2 LDG.E.U16 R112, desc[UR14][R212.64] ;  /* 0x0000000ed4702981 */ /* 0x000562000c1e1500 */
[----:B------:R-:W-:Y:S01]  /*8830*/  MUFU.EX2 R22, R24 ;  /* 0x0000001800167308 */ /* 0x000fe20000000800 */
[----:B---3--:R-:W-:Y:S01]  /*8840*/  FADD R0, R19, R0 ;  /* 0x0000000013007221 */ /* 0x008fe20000000000 */
[----:B------:R-:W-:Y:S01]  /*8850*/  PRMT R75, RZ, 0x7610, R75 ;  /* 0x00007610ff4b7816 */ /* 0x000fe2000000004b */
[----:B------:R2:W5:Y:S01]  /*8860*/  @P2 LDG.E.U16 R111, desc[UR14][R204.64] ;  /* 0x0000000ecc6f2981 */ /* 0x000562000c1e1500 */
[----:B------:R-:W-:-:S02]  /*8870*/  PRMT R73, RZ, 0x7610, R73 ;  /* 0x00007610ff497816 */ /* 0x000fc40000000049 */
[----:B------:R-:W-:Y:S01]  /*8880*/  PRMT R72, RZ, 0x7610, R72 ;  /* 0x00007610ff487816 */ /* 0x000fe20000000048 */
[----:B------:R2:W5:Y:S01]  /*8890*/  @P2 LDG.E.U16 R124, desc[UR14][R210.64] ;  /* 0x0000000ed27c2981 */ /* 0x000562000c1e1500 */
[----:B------:R-:W1:Y:S01]  /*88a0*/  MUFU.EX2 R18, R18 ;  /* 0x0000001200127308 */ /* 0x000e620000000800 */
[----:B0-----:R-:W-:Y:S01]  /*88b0*/  FADD R0, R15, R0 ;  /* 0x000000000f007221 */ /* 0x001fe20000000000 */
[----:B------:R-:W-:Y:S01]  /*88c0*/  FMUL R20, R27, 1.4426950216293334961 ;  /* 0x3fb8aa3b1b147820 */ /* 0x000fe20000400000 */
[----:B------:R-:W-:Y:S01]  /*88d0*/  PRMT R71, RZ, 0x7610, R71 ;  /* 0x00007610ff477816 */ /* 0x000fe20000000047 */
[----:B------:R2:W5:Y:S04]  /*88e0*/  @P2 LDG.E.U16 R123, desc[UR14][R202.64] ;  /* 0x0000000eca7b2981 */ /* 0x000568000c1e1500 */
[----:B------:R-:W-:Y:S01]  /*88f0*/  MUFU.EX2 R23, R26 ;  /* 0x0000001a00177308 */ /* 0x000fe20000000800 */
[----:B----4-:R-:W-:Y:S01]  /*8900*/  FADD R0, R21, R0 ;  /* 0x0000000015007221 */ /* 0x010fe20000000000 */
[----:B------:R-:W-:Y:S01]  /*8910*/  PRMT R70, RZ, 0x7610, R70 ;  /* 0x00007610ff467816 */ /* 0x000fe20000000046 */
[----:B------:R2:W5:Y:S01]  /*8920*/  @P2 LDG.E.U16 R90, desc[UR14][R200.64] ;  /* 0x0000000ec85a2981 */ /* 0x000562000c1e1500 */
[----:B------:R-:W-:-:S02]  /*8930*/  PRMT R69, RZ, 0x7610, R69 ;  /* 0x00007610ff457816 */ /* 0x000fc40000000045 */
[----:B------:R-:W-:Y:S01]  /*8940*/  PRMT R68, RZ, 0x7610, R68 ;  /* 0x00007610ff447816 */ /* 0x000fe20000000044 */
[----:B------:R2:W5:Y:S01]  /*8950*/  @P2 LDG.E.U16 R100, desc[UR14][R198.64] ;  /* 0x0000000ec6642981 */ /* 0x000562000c1e1500 */
[----:B------:R-:W0:Y:S01]  /*8960*/  MUFU.EX2 R17, R17 ;  /* 0x0000001100117308 */ /* 0x000e220000000800 */
[----:B-1----:R-:W-:Y:S01]  /*8970*/  FADD R0, R18, R0 ;  /* 0x0000000012007221 */ /* 0x002fe20000000000 */
[----:B------:R-:W-:Y:S01]  /*8980*/  PRMT R2, RZ, 0x7610, R2 ;  /* 0x00007610ff027816 */ /* 0x000fe20000000002 */
[----:B------:R2:W5:Y:S01]  /*8990*/  @P2 LDG.E.U16 R110, desc[UR14][R196.64] ;  /* 0x0000000ec46e2981 */ /* 0x000562000c1e1500 */
[----:B------:R-:W-:-:S03]  /*89a0*/  PRMT R3, RZ, 0x7610, R3 ;  /* 0x00007610ff037816 */ /* 0x000fc60000000003 */
[----:B------:R2:W5:Y:S01]  /*89b0*/  @P2 LDG.E.U16 R122, desc[UR14][R194.64] ;  /* 0x0000000ec27a2981 */ /* 0x000562000c1e1500 */
[----:B------:R-:W1:Y:S03]  /*89c0*/  MUFU.EX2 R24, R28 ;  /* 0x0000001c00187308 */ /* 0x000e660000000800 */
[----:B------:R2:W5:Y:S05]  /*89d0*/  @P2 LDG.E.U16 R89, desc[UR14][R192.64] ;  /* 0x0000000ec0592981 */ /* 0x00056a000c1e1500 */
[----:B------:R3:W-:Y:S01]  /*89e0*/  MUFU.EX2 R252, R29 ;  /* 0x0000001d00fc7308 */ /* 0x0007e20000000800 */
[----:B------:R-:W-:-:S07]  /*89f0*/  F2FP.F16.F32.PACK_AB R5, R5, R131 ;  /* 0x000000830505723e */ /* 0x000fce00000000ff */
[----:B------:R-:W-:Y:S01]  /*8a00*/  MUFU.EX2 R31, R31 ;  /* 0x0000001f001f7308 */ /* 0x000fe20000000800 */
[----:B---3--:R-:W-:Y:S02]  /*8a10*/  MOV R29, R22 ;  /* 0x00000016001d7202 */ /* 0x008fe40000000f00 */
[----:B------:R-:W-:-:S05]  /*8a20*/  F2FP.F16.F32.PACK_AB R4, R4, R135 ;  /* 0x000000870404723e */ /* 0x000fca00000000ff */
[----:B------:R-:W-:Y:S01]  /*8a30*/  MUFU.EX2 R34, R34 ;  /* 0x0000002200227308 */ /* 0x000fe20000000800 */
[----:B------:R-:W-:-:S07]  /*8a40*/  FADD R0, R29, R0 ;  /* 0x000000001d007221 */ /* 0x000fce0000000000 */
[----:B------:R-:W-:Y:S08]  /*8a50*/  MUFU.EX2 R36, R36 ;  /* 0x0000002400247308 */ /* 0x000ff00000000800 */
[----:B------:R-:W-:Y:S08]  /*8a60*/  MUFU.EX2 R35, R35 ;  /* 0x0000002300237308 */ /* 0x000ff00000000800 */
[----:B------:R-:W-:Y:S01]  /*8a70*/  MUFU.EX2 R37, R37 ;  /* 0x0000002500257308 */ /* 0x000fe20000000800 */
[----:B------:R-:W-:Y:S01]  /*8a80*/  F2FP.F16.F32.PACK_AB R9, R9, R14 ;  /* 0x0000000e0909723e */ /* 0x000fe200000000ff */
[----:B------:R-:W-:Y:S01]  /*8a90*/  FMUL R67, R67, 1.4426950216293334961 ;  /* 0x3fb8aa3b43437820 */ /* 0x000fe20000400000 */
[----:B------:R-:W-:Y:S01]  /*8aa0*/  F2FP.F16.F32.PACK_AB R7, R7, R10 ;  /* 0x0000000a0707723e */ /* 0x000fe200000000ff */
[----:B------:R2:W5:Y:S04]  /*8ab0*/  @P2 LDG.E.U16 R129, desc[UR14][R250.64] ;  /* 0x0000000efa812981 */ /* 0x000568000c1e1500 */
[----:B------:R-:W3:Y:S01]  /*8ac0*/  MUFU.EX2 R20, R20 ;  /* 0x0000001400147308 */ /* 0x000ee20000000800 */
[----:B0-----:R-:W-:Y:S01]  /*8ad0*/  FADD R0, R17, R0 ;  /* 0x0000000011007221 */ /* 0x001fe20000000000 */
[----:B------:R-:W-:Y:S01]  /*8ae0*/  F2FP.F16.F32.PACK_AB R8, R8, R12 ;  /* 0x0000000c0808723e */ /* 0x000fe200000000ff */
[----:B------:R2:W5:Y:S01]  /*8af0*/  @P2 LDG.E.U16 R128, desc[UR14][R242.64] ;  /* 0x0000000ef2802981 */ /* 0x000562000c1e1500 */
[----:B------:R-:W-:-:S03]  /*8b00*/  F2FP.F16.F32.PACK_AB R6, R6, R130 ;  /* 0x000000820606723e */ /* 0x000fc600000000ff */
[----:B------:R2:W5:Y:S01]  /*8b10*/  @P2 LDG.E.U16 R127, desc[UR14][R234.64] ;  /* 0x0000000eea7f2981 */ /* 0x000562000c1e1500 */
[----:B------:R0:W4:Y:S01]  /*8b20*/  MUFU.EX2 R25, R30 ;  /* 0x0000001e00197308 */ /* 0x0001220000000800 */
[----:B------:R-:W2:Y:S02]  /*8b30*/  S2R R27, SR_TID.X ;  /* 0x00000000001b7919 */ /* 0x000ea40000002100 */
[----:B------:R1:W5:Y:S01]  /*8b40*/  @P2 LDG.E.U16 R126, desc[UR14][R226.64] ;  /* 0x0000000ee27e2981 */ /* 0x000362000c1e1500 */
[----:B0-----:R-:W-:Y:S01]  /*8b50*/  FMUL R30, R40, 1.4426950216293334961 ;  /* 0x3fb8aa3b281e7820 */ /* 0x001fe20000400000 */
[----:B------:R-:W-:-:S03]  /*8b60*/  MOV R40, R23 ;  /* 0x0000001700287202 */ /* 0x000fc60000000f00 */
[----:B------:R0:W2:Y:S01]  /*8b70*/  MUFU.EX2 R26, R32 ;  /* 0x00000020001a7308 */ /* 0x0000a20000000800 */
[----:B-1----:R-:W-:Y:S01]  /*8b80*/  MOV R131, R24 ;  /* 0x0000001800837202 */ /* 0x002fe20000000f00 */
[----:B------:R1:W5:Y:S01]  /*8b90*/  @P2 LDG.E.U16 R125, desc[UR14][R218.64] ;  /* 0x0000000eda7d2981 */ /* 0x000362000c1e1500 */
[----:B------:R-:W-:-:S03]  /*8ba0*/  FADD R0, R40, R0 ;  /* 0x0000000028007221 */ /* 0x000fc60000000000 */
[----:B------:R1:W5:Y:S01]  /*8bb0*/  @P2 LDG.E.U16 R87, desc[UR14][R190.64] ;  /* 0x0000000ebe572981 */ /* 0x000362000c1e1500 */
[----:B---3--:R-:W-:Y:S01]  /*8bc0*/  FADD R0, R20, R0 ;  /* 0x0000000014007221 */ /* 0x008fe20000000000 */
[----:B0-----:R-:W-:Y:S01]  /*8bd0*/  FMUL R32, R33, 1.4426950216293334961 ;  /* 0x3fb8aa3b21207820 */ /* 0x001fe20000400000 */
[----:B------:R-:W-:Y:S01]  /*8be0*/  FMUL R33, R39, 1.4426950216293334961 ;  /* 0x3fb8aa3b27217820 */ /* 0x000fe20000400000 */
[----:B------:R1:W5:Y:S01]  /*8bf0*/  @P2 LDG.E.U16 R86, desc[UR14][R188.64] ;  /* 0x0000000ebc562981 */ /* 0x000362000c1e1500 */
[----:B------:R-:W-:Y:S01]  /*8c00*/  FADD R0, R131, R0 ;  /* 0x0000000083007221 */ /* 0x000fe20000000000 */
[----:B----4-:R-:W-:Y:S02]  /*8c10*/  MOV R39, R25 ;  /* 0x0000001900277202 */ /* 0x010fe40000000f00 */
[----:B------:R-:W0:Y:S01]  /*8c20*/  MUFU.EX2 R32, R32 ;  /* 0x0000002000207308 */ /* 0x000e220000000800 */
[----:B------:R-:W-:Y:S01]  /*8c30*/  FADD R0, R252, R0 ;  /* 0x00000000fc007221 */ /* 0x000fe20000000000 */
[----:B--2---:R-:W-:Y:S01]  /*8c40*/  MOV R135, R26 ;  /* 0x0000001a00877202 */ /* 0x004fe20000000f00 */
[----:B------:R1:W5:Y:S02]  /*8c50*/  @P2 LDG.E.U16 R88, desc[UR14][R186.64] ;  /* 0x0000000eba582981 */ /* 0x000364000c1e1500 */
[----:B------:R-:W-:-:S02]  /*8c60*/  FADD R0, R39, R0 ;  /* 0x0000000027007221 */ /* 0x000fc40000000000 */
[----:B------:R1:W5:Y:S02]  /*8c70*/  @P2 LDG.E.U16 R85, desc[UR14][R184.64] ;  /* 0x0000000eb8552981 */ /* 0x000364000c1e1500 */
[----:B------:R-:W-:Y:S02]  /*8c80*/  FADD R0, R31, R0 ;  /* 0x000000001f007221 */ /* 0x000fe40000000000 */
[----:B------:R1:W5:Y:S02]  /*8c90*/  @P2 LDG.E.U16 R84, desc[UR14][R182.64] ;  /* 0x0000000eb6542981 */ /* 0x000364000c1e1500 */
[----:B------:R-:W-:Y:S02]  /*8ca0*/  FADD R0, R135, R0 ;  /* 0x0000000087007221 */ /* 0x000fe40000000000 */
[----:B------:R1:W5:Y:S02]  /*8cb0*/  @P2 LDG.E.U16 R83, desc[UR14][R180.64] ;  /* 0x0000000eb4532981 */ /* 0x000364000c1e1500 */
[----:B0-----:R-:W-:Y:S01]  /*8cc0*/  FADD R0, R32, R0 ;  /* 0x0000000020007221 */ /* 0x001fe20000000000 */
[----:B------:R-:W0:Y:S01]  /*8cd0*/  MUFU.EX2 R33, R33 ;  /* 0x0000002100217308 */ /* 0x000e220000000800 */
[----:B------:R1:W5:Y:S02]  /*8ce0*/  @P2 LDG.E.U16 R82, desc[UR14][R178.64] ;  /* 0x0000000eb2522981 */ /* 0x000364000c1e1500 */
[----:B------:R-:W-:Y:S01]  /*8cf0*/  FADD R0, R38, R0 ;  /* 0x0000000026007221 */ /* 0x000fe20000000000 */
[----:B------:R-:W-:Y:S01]  /*8d00*/  FMUL R22, R41, 1.4426950216293334961 ;  /* 0x3fb8aa3b29167820 */ /* 0x000fe20000400000 */
[----:B------:R1:W5:Y:S02]  /*8d10*/  @P2 LDG.E.U16 R81, desc[UR14][R176.64] ;  /* 0x0000000eb0512981 */ /* 0x000364000c1e1500 */
[----:B------:R-:W-:Y:S01]  /*8d20*/  FADD R0, R34, R0 ;  /* 0x0000000022007221 */ /* 0x000fe20000000000 */
[----:B------:R-:W2:Y:S01]  /*8d30*/  MUFU.EX2 R30, R30 ;  /* 0x0000001e001e7308 */ /* 0x000ea20000000800 */
[----:B------:R-:W-:Y:S01]  /*8d40*/  FMUL R28, R42, 1.4426950216293334961 ;  /* 0x3fb8aa3b2a1c7820 */ /* 0x000fe20000400000 */
[----:B------:R1:W5:Y:S01]  /*8d50*/  @P2 LDG.E.U16 R79, desc[UR14][R174.64] ;  /* 0x0000000eae4f2981 */ /* 0x000362000c1e1500 */
[----:B------:R-:W-:Y:S01]  /*8d60*/  FADD R0, R36, R0 ;  /* 0x0000000024007221 */ /* 0x000fe20000000000 */
[----:B------:R-:W-:Y:S01]  /*8d70*/  LOP3.LUT R27, R27, 0x40, RZ, 0xc0, !PT ;  /* 0x000000401b1b7812 */ /* 0x000fe200078ec0ff */
[----:B------:R-:W-:Y:S01]  /*8d80*/  FMUL R23, R43, 1.4426950216293334961 ;  /* 0x3fb8aa3b2b177820 */ /* 0x000fe20000400000 */
[----:B------:R1:W5:Y:S01]  /*8d90*/  @P2 LDG.E.U16 R78, desc[UR14][R172.64] ;  /* 0x0000000eac4e2981 */ /* 0x000362000c1e1500 */
[----:B------:R-:W-:Y:S01]  /*8da0*/  FADD R0, R35, R0 ;  /* 0x0000000023007221 */ /* 0x000fe20000000000 */
[----:B------:R-:W3:Y:S01]  /*8db0*/  MUFU.EX2 R22, R22 ;  /* 0x0000001600167308 */ /* 0x000ee20000000800 */
[----:B------:R-:W-:Y:S01]  /*8dc0*/  ISETP.NE.U32.AND P4, PT, R27, RZ, PT ;  /* 0x000000ff1b00720c */ /* 0x000fe20003f85070 */
[----:B------:R-:W-:Y:S01]  /*8dd0*/  FMUL R27, R44, 1.4426950216293334961 ;  /* 0x3fb8aa3b2c1b7820 */ /* 0x000fe20000400000 */
[----:B------:R-:W-:Y:S01]  /*8de0*/  FADD R0, R37, R0 ;  /* 0x0000000025007221 */ /* 0x000fe20000000000 */
[----:B------:R1:W5:Y:S04]  /*8df0*/  @P2 LDG.E.U16 R80, desc[UR14][R170.64] ;  /* 0x0000000eaa502981 */ /* 0x000368000c1e1500 */
[----:B------:R-:W4:Y:S01]  /*8e00*/  MUFU.EX2 R28, R28 ;  /* 0x0000001c001c7308 */ /* 0x000f220000000800 */
[----:B0-----:R-:W-:Y:S01]  /*8e10*/  FADD R0, R33, R0 ;  /* 0x0000000021007221 */ /* 0x001fe20000000000 */
[----:B------:R-:W-:Y:S01]  /*8e20*/  FMUL R24, R45, 1.4426950216293334961 ;  /* 0x3fb8aa3b2d187820 */ /* 0x000fe20000400000 */
[----:B------:R1:W5:Y:S04]  /*8e30*/  @P2 LDG.E.U16 R77, desc[UR14][R168.64] ;  /* 0x0000000ea84d2981 */ /* 0x000368000c1e1500 */
[----:B------:R1:W5:Y:S01]  /*8e40*/  @P2 LDG.E.U16 R76, desc[UR14][R166.64] ;  /* 0x0000000ea64c2981 */ /* 0x000362000c1e1500 */
[----:B------:R-:W0:Y:S01]  /*8e50*/  MUFU.EX2 R23, R23 ;  /* 0x0000001700177308 */ /* 0x000e220000000800 */
[----:B--2---:R-:W-:Y:S01]  /*8e60*/  FADD R0, R30, R0 ;  /* 0x000000001e007221 */ /* 0x004fe20000000000 */
[----:B------:R-:W-:Y:S01]  /*8e70*/  FMUL R26, R46, 1.4426950216293334961 ;  /* 0x3fb8aa3b2e1a7820 */ /* 0x000fe20000400000 */
[----:B------:R1:W5:Y:S04]  /*8e80*/  @P2 LDG.E.U16 R74, desc[UR14][R164.64] ;  /* 0x0000000ea44a2981 */ /* 0x000368000c1e1500 */
[----:B------:R1:W5:Y:S01]  /*8e90*/  @P2 LDG.E.U16 R75, desc[UR14][R162.64] ;  /* 0x0000000ea24b2981 */ /* 0x000362000c1e1500 */
[----:B------:R-:W2:Y:S01]  /*8ea0*/  MUFU.EX2 R27, R27 ;  /* 0x0000001b001b7308 */ /* 0x000ea20000000800 */
[----:B---3--:R-:W-:Y:S01]  /*8eb0*/  FADD R0, R22, R0 ;  /* 0x0000000016007221 */ /* 0x008fe20000000000 */
[----:B------:R-:W-:Y:S01]  /*8ec0*/  FMUL R25, R47, 1.4426950216293334961 ;  /* 0x3fb8aa3b2f197820 */ /* 0x000fe20000400000 */
[----:B------:R1:W5:Y:S04]  /*8ed0*/  @P2 LDG.E.U16 R73, desc[UR14][R160.64] ;  /* 0x0000000ea0492981 */ /* 0x000368000c1e1500 */
[----:B------:R1:W5:Y:S01]  /*8ee0*/  @P2 LDG.E.U16 R72, desc[UR14][R158.64] ;  /* 0x0000000e9e482981 */ /* 0x000362000c1e1500 */
[----:B------:R-:W3:Y:S01]  /*8ef0*/  MUFU.EX2 R24, R24 ;  /* 0x0000001800187308 */ /* 0x000ee20000000800 */
[----:B----4-:R-:W-:Y:S01]  /*8f00*/  FADD R0, R28, R0 ;  /* 0x000000001c007221 */ /* 0x010fe20000000000 */
[----:B------:R-:W-:Y:S01]  /*8f10*/  FMUL R47, R48, 1.4426950216293334961 ;  /* 0x3fb8aa3b302f7820 */ /* 0x000fe20000400000 */
[----:B------:R-:W-:Y:S01]  /*8f20*/  F2FP.F16.F32.PACK_AB R14, R17, R29 ;  /* 0x0000001d110e723e */ /* 0x000fe200000000ff */
        /* <DEDUP_REMOVED lines=14> */
[----:B------:R1:W5:Y:S05]  /*9010*/  @P2 LDG.E.U16 R3, desc[UR14][R146.64] ;  /* 0x0000000e92032981 */ /* 0x00036a000c1e1500 */
[----:B------:R-:W3:Y:S01]  /*9020*/  MUFU.EX2 R29, R29 ;  /* 0x0000001d001d7308 */ /* 0x000ee20000000800 */
[----:B----4-:R-:W-:Y:S01]  /*9030*/  FADD R0, R26, R0 ;  /* 0x000000001a007221 */ /* 0x010fe20000000000 */
[----:B------:R-:W-:Y:S01]  /*9040*/  F2FP.F16.F32.PACK_AB R10, R11, R16 ;  /* 0x000000100b0a723e */ /* 0x000fe200000000ff */
[----:B------:R-:W-:Y:S01]  /*9050*/  FMUL R44, R52, 1.4426950216293334961 ;  /* 0x3fb8aa3b342c7820 */ /* 0x000fe20000400000 */
[----:B------:R-:W-:-:S04]  /*9060*/  F2FP.F16.F32.PACK_AB R11, R13, R138 ;  /* 0x0000008a0d0b723e */ /* 0x000fc800000000ff */
[----:B------:R-:W4:Y:S01]  /*9070*/  MUFU.EX2 R46, R46 ;  /* 0x0000002e002e7308 */ /* 0x000f220000000800 */
[----:B------:R-:W-:Y:S01]  /*9080*/  F2FP.F16.F32.PACK_AB R13, R18, R21 ;  /* 0x00000015120d723e */ /* 0x000fe200000000ff */
[----:B0-----:R-:W-:Y:S01]  /*9090*/  FADD R0, R25, R0 ;  /* 0x0000000019007221 */ /* 0x001fe20000000000 */
[----:B------:R-:W-:Y:S01]  /*90a0*/  F2FP.F16.F32.PACK_AB R18, R32, R135 ;  /* 0x000000872012723e */ /* 0x000fe200000000ff */
[----:B------:R-:W-:-:S04]  /*90b0*/  FMUL R32, R53, 1.4426950216293334961 ;  /* 0x3fb8aa3b35207820 */ /* 0x000fc80000400000 */
[----:B------:R-:W0:Y:S01]  /*90c0*/  MUFU.EX2 R45, R45 ;  /* 0x0000002d002d7308 */ /* 0x000e220000000800 */
[----:B--2---:R-:W-:Y:S01]  /*90d0*/  FADD R0, R47, R0 ;  /* 0x000000002f007221 */ /* 0x004fe20000000000 */
[----:B------:R-:W-:-:S06]  /*90e0*/  FMUL R43, R54, 1.4426950216293334961 ;  /* 0x3fb8aa3b362b7820 */ /* 0x000fcc0000400000 */
[----:B------:R-:W2:Y:S01]  /*90f0*/  MUFU.EX2 R44, R44 ;  /* 0x0000002c002c7308 */ /* 0x000ea20000000800 */
[----:B---3--:R-:W-:Y:S01]  /*9100*/  FADD R0, R29, R0 ;  /* 0x000000001d007221 */ /* 0x008fe20000000000 */
[----:B------:R-:W-:-:S06]  /*9110*/  FMUL R42, R55, 1.4426950216293334961 ;  /* 0x3fb8aa3b372a7820 */ /* 0x000fcc0000400000 */
[----:B------:R-:W3:Y:S01]  /*9120*/  MUFU.EX2 R32, R32 ;  /* 0x0000002000207308 */ /* 0x000ee20000000800 */
[----:B----4-:R-:W-:Y:S01]  /*9130*/  FADD R0, R46, R0 ;  /* 0x000000002e007221 */ /* 0x010fe20000000000 */
[----:B------:R-:W-:Y:S01]  /*9140*/  FMUL R41, R56, 1.4426950216293334961 ;  /* 0x3fb8aa3b38297820 */ /* 0x000fe20000400000 */
[----:B------:R-:W-:-:S05]  /*9150*/  F2FP.F16.F32.PACK_AB R22, R22, R30 ;  /* 0x0000001e1616723e */ /* 0x000fca00000000ff */
[----:B------:R-:W4:Y:S01]  /*9160*/  MUFU.EX2 R43, R43 ;  /* 0x0000002b002b7308 */ /* 0x000f220000000800 */
[----:B0-----:R-:W-:Y:S01]  /*9170*/  FADD R0, R45, R0 ;  /* 0x000000002d007221 */ /* 0x001fe20000000000 */
[----:B------:R-:W-:Y:S01]  /*9180*/  FMUL R30, R57, 1.4426950216293334961 ;  /* 0x3fb8aa3b391e7820 */ /* 0x000fe20000400000 */
[----:B------:R-:W-:-:S05]  /*9190*/  F2FP.F16.F32.PACK_AB R12, R15, R19 ;  /* 0x000000130f0c723e */ /* 0x000fca00000000ff */
[----:B------:R-:W0:Y:S01]  /*91a0*/  MUFU.EX2 R42, R42 ;  /* 0x0000002a002a7308 */ /* 0x000e220000000800 */
[----:B------:R-:W-:Y:S01]  /*91b0*/  F2FP.F16.F32.PACK_AB R15, R20, R40 ;  /* 0x00000028140f723e */ /* 0x000fe200000000ff */
[----:B--2---:R-:W-:Y:S01]  /*91c0*/  FADD R0, R44, R0 ;  /* 0x000000002c007221 */ /* 0x004fe20000000000 */
[----:B------:R-:W-:Y:S01]  /*91d0*/  F2FP.F16.F32.PACK_AB R20, R35, R36 ;  /* 0x000000242314723e */ /* 0x000fe200000000ff */
[----:B------:R-:W-:-:S04]  /*91e0*/  FMUL R35, R58, 1.4426950216293334961 ;  /* 0x3fb8aa3b3a237820 */ /* 0x000fc80000400000 */
[----:B------:R-:W2:Y:S01]  /*91f0*/  MUFU.EX2 R41, R41 ;  /* 0x0000002900297308 */ /* 0x000ea20000000800 */
[----:B------:R-:W-:Y:S01]  /*9200*/  F2FP.F16.F32.PACK_AB R17, R31, R39 ;  /* 0x000000271f11723e */ /* 0x000fe200000000ff */
[----:B---3--:R-:W-:Y:S01]  /*9210*/  FADD R0, R32, R0 ;  /* 0x0000000020007221 */ /* 0x008fe20000000000 */
[----:B------:R-:W-:-:S05]  /*9220*/  FMUL R31, R59, 1.4426950216293334961 ;  /* 0x3fb8aa3b3b1f7820 */ /* 0x000fca0000400000 */
[----:B------:R-:W3:Y:S01]  /*9230*/  MUFU.EX2 R30, R30 ;  /* 0x0000001e001e7308 */ /* 0x000ee20000000800 */
[----:B----4-:R-:W-:Y:S01]  /*9240*/  FADD R0, R43, R0 ;  /* 0x000000002b007221 */ /* 0x010fe20000000000 */
[----:B------:R-:W-:-:S06]  /*9250*/  FMUL R40, R60, 1.4426950216293334961 ;  /* 0x3fb8aa3b3c287820 */ /* 0x000fcc0000400000 */
[----:B------:R-:W4:Y:S01]  /*9260*/  MUFU.EX2 R35, R35 ;  /* 0x0000002300237308 */ /* 0x000f220000000800 */
[----:B0-----:R-:W-:Y:S01]  /*9270*/  FADD R0, R42, R0 ;  /* 0x000000002a007221 */ /* 0x001fe20000000000 */
[----:B------:R-:W-:Y:S01]  /*9280*/  FMUL R39, R61, 1.4426950216293334961 ;  /* 0x3fb8aa3b3d277820 */ /* 0x000fe20000400000 */
[----:B------:R-:W-:-:S05]  /*9290*/  F2FP.F16.F32.PACK_AB R19, R34, R38 ;  /* 0x000000262213723e */ /* 0x000fca00000000ff */
[----:B------:R-:W0:Y:S01]  /*92a0*/  MUFU.EX2 R31, R31 ;  /* 0x0000001f001f7308 */ /* 0x000e220000000800 */
[----:B--2---:R-:W-:Y:S01]  /*92b0*/  FADD R0, R41, R0 ;  /* 0x0000000029007221 */ /* 0x004fe20000000000 */
[----:B------:R-:W-:Y:S01]  /*92c0*/  FMUL R38, R62, 1.4426950216293334961 ;  /* 0x3fb8aa3b3e267820 */ /* 0x000fe20000400000 */
[----:B------:R-:W-:-:S05]  /*92d0*/  F2FP.F16.F32.PACK_AB R21, R33, R37 ;  /* 0x000000252115723e */ /* 0x000fca00000000ff */
[----:B------:R-:W2:Y:S01]  /*92e0*/  MUFU.EX2 R40, R40 ;  /* 0x0000002800287308 */ /* 0x000ea20000000800 */
[----:B---3--:R-:W-:Y:S01]  /*92f0*/  FADD R0, R30, R0 ;  /* 0x000000001e007221 */ /* 0x008fe20000000000 */
[----:B------:R-:W-:-:S06]  /*9300*/  FMUL R33, R63, 1.4426950216293334961 ;  /* 0x3fb8aa3b3f217820 */ /* 0x000fcc0000400000 */
[----:B------:R-:W3:Y:S01]  /*9310*/  MUFU.EX2 R39, R39 ;  /* 0x0000002700277308 */ /* 0x000ee20000000800 */
[----:B----4-:R-:W-:Y:S01]  /*9320*/  FADD R0, R35, R0 ;  /* 0x0000000023007221 */ /* 0x010fe20000000000 */
[----:B------:R-:W-:-:S06]  /*9330*/  FMUL R36, R64, 1.4426950216293334961 ;  /* 0x3fb8aa3b40247820 */ /* 0x000fcc0000400000 */
[----:B------:R-:W4:Y:S01]  /*9340*/  MUFU.EX2 R38, R38 ;  /* 0x0000002600267308 */ /* 0x000f220000000800 */
[----:B0-----:R-:W-:Y:S01]  /*9350*/  FADD R0, R31, R0 ;  /* 0x000000001f007221 */ /* 0x001fe20000000000 */
[----:B------:R-:W-:-:S06]  /*9360*/  FMUL R34, R65, 1.4426950216293334961 ;  /* 0x3fb8aa3b41227820 */ /* 0x000fcc0000400000 */
[----:B------:R-:W0:Y:S01]  /*9370*/  MUFU.EX2 R33, R33 ;  /* 0x0000002100217308 */ /* 0x000e220000000800 */
[----:B--2---:R-:W-:Y:S01]  /*9380*/  FADD R0, R40, R0 ;  /* 0x0000000028007221 */ /* 0x004fe20000000000 */
[----:B------:R-:W-:Y:S01]  /*9390*/  FMUL R37, R66, 1.4426950216293334961 ;  /* 0x3fb8aa3b42257820 */ /* 0x000fe20000400000 */
[----:B------:R-:W-:-:S05]  /*93a0*/  F2FP.F16.F32.PACK_AB R24, R24, R27 ;  /* 0x0000001b1818723e */ /* 0x000fca00000000ff */
[----:B------:R-:W2:Y:S01]  /*93b0*/  MUFU.EX2 R36, R36 ;  /* 0x0000002400247308 */ /* 0x000ea20000000800 */
[----:B---3--:R-:W-:Y:S01]  /*93c0*/  FADD R27, R39, R0 ;  /* 0x00000000271b7221 */ /* 0x008fe20000000000 */
[----:B------:R-:W-:-:S06]  /*93d0*/  F2FP.F16.F32.PACK_AB R23, R23, R28 ;  /* 0x0000001c1717723e */ /* 0x000fcc00000000ff */
[----:B------:R-:W3:Y:S01]  /*93e0*/  MUFU.EX2 R34, R34 ;  /* 0x0000002200227308 */ /* 0x000ee20000000800 */
[----:B----4-:R-:W-:Y:S01]  /*93f0*/  FADD R28, R38, R27 ;  /* 0x0000001b261c7221 */ /* 0x010fe20000000000 */
[----:B------:R-:W-:Y:S02]  /*9400*/  F2FP.F16.F32.PACK_AB R25, R25, R26 ;  /* 0x0000001a1919723e */ /* 0x000fe400000000ff */
[----:B------:R-:W-:-:S04]  /*9410*/  F2FP.F16.F32.PACK_AB R26, R29, R47 ;  /* 0x0000002f1d1a723e */ /* 0x000fc800000000ff */
[----:B------:R-:W4:Y:S01]  /*9420*/  MUFU.EX2 R37, R37 ;  /* 0x0000002500257308 */ /* 0x000f220000000800 */
[----:B0-----:R-:W-:-:S07]  /*9430*/  FADD R29, R33, R28 ;  /* 0x0000001c211d7221 */ /* 0x001fce0000000000 */
[----:B------:R-:W0:Y:S01]  /*9440*/  MUFU.EX2 R0, R67 ;  /* 0x0000004300007308 */ /* 0x000e220000000800 */
[----:B------:R-:W-:Y:S01]  /*9450*/  F2FP.F16.F32.PACK_AB R28, R32, R44 ;  /* 0x0000002c201c723e */ /* 0x000fe200000000ff */
[----:B--2---:R-:W-:Y:S01]  /*9460*/  FADD R32, R36, R29 ;  /* 0x0000001d24207221 */ /* 0x004fe20000000000 */
[----:B------:R-:W-:Y:S02]  /*9470*/  F2FP.F16.F32.PACK_AB R31, R31, R35 ;  /* 0x000000231f1f723e */ /* 0x000fe400000000ff */
[----:B------:R-:W-:Y:S01]  /*9480*/  SEL R27, RZ, 0x90, !P4 ;  /* 0x00000090ff1b7807 */ /* 0x000fe20006000000 */
[C---:B---3--:R-:W-:Y:S01]  /*9490*/  FADD R35, R34.reuse, R32 ;  /* 0x0000002022237221 */ /* 0x048fe20000000000 */
[----:B------:R-:W-:Y:S02]  /*94a0*/  F2FP.F16.F32.PACK_AB R34, R34, R36 ;  /* 0x000000242222723e */ /* 0x000fe400000000ff */
[----:B------:R-:W-:Y:S01]  /*94b0*/  LOP3.LUT R133, R27, R133, RZ, 0x3c, !PT ;  /* 0x000000851b857212 */ /* 0x000fe200078e3cff */
[----:B----4-:R-:W-:Y:S01]  /*94c0*/  FADD R36, R37, R35 ;  /* 0x0000002325247221 */ /* 0x010fe20000000000 */
[----:B------:R-:W-:-:S02]  /*94d0*/  F2FP.F16.F32.PACK_AB R16, R252, R131 ;  /* 0x00000083fc10723e */ /* 0x000fc400000000ff */
[----:B------:R-:W-:Y:S02]  /*94e0*/  F2FP.F16.F32.PACK_AB R27, R45, R46 ;  /* 0x0000002e2d1b723e */ /* 0x000fe400000000ff */
[----:B------:R-:W-:Y:S02]  /*94f0*/  F2FP.F16.F32.PACK_AB R29, R42, R43 ;  /* 0x0000002b2a1d723e */ /* 0x000fe400000000ff */
[----:B------:R-:W-:Y:S02]  /*9500*/  F2FP.F16.F32.PACK_AB R30, R30, R41 ;  /* 0x000000291e1e723e */ /* 0x000fe400000000ff */
[----:B------:R-:W-:Y:S02]  /*9510*/  F2FP.F16.F32.PACK_AB R32, R39, R40 ;  /* 0x000000282720723e */ /* 0x000fe400000000ff */
[----:B------:R-:W-:Y:S02]  /*9520*/  F2FP.F16.F32.PACK_AB R33, R33, R38 ;  /* 0x000000262121723e */ /* 0x000fe400000000ff */
[----:B0-----:R-:W-:Y:S01]  /*9530*/  F2FP.F16.F32.PACK_AB R35, R0, R37 ;  /* 0x000000250023723e */ /* 0x001fe200000000ff */
[----:B-1----:R-:W-:Y:S06]  /*9540*/  @!P2 BRA `(.L_x_9) ;  /* 0x000000000004a947 */ /* 0x002fec0003800000 */
[----:B------:R0:W-:Y:S02]  /*9550*/  STTM.x32 tmem[UR10+0xc0], R4 ;  /* 0x0000c004000079ed */ /* 0x0001e400082c000a */
.L_x_9:
[C---:B0-----:R-:W-:Y:S01]  /*9560*/  LOP3.LUT R6, R133.reuse, 0x20, RZ, 0x3c, !PT ;  /* 0x0000002085067812 */ /* 0x041fe200078e3cff */
[----:B-----5:R-:W-:Y:S01]  /*9570*/  STS.U16 [R133+UR8+0x8000], R99 ;  /* 0x0080006385007988 */ /* 0x020fe20008000408 */
[C---:B------:R-:W-:Y:S01]  /*9580*/  LOP3.LUT R5, R133.reuse, 0x40, RZ, 0x3c, !PT ;  /* 0x0000004085057812 */ /* 0x040fe200078e3cff */
[----:B------:R-:W-:Y:S01]  /*9590*/  FADD R4, R0, R36 ;  /* 0x0000002400047221 */ /* 0x000fe20000000000 */
[----:B------:R-:W-:Y:S01]  /*95a0*/  LOP3.LUT R252, R133, 0x60, RZ, 0x3c, !PT ;  /* 0x0000006085fc7812 */ /* 0x000fe200078e3cff */
[----:B------:R-:W-:Y:S01]  /*95b0*/  STS.U16 [R133+UR8+0x8400], R98 ;  /* 0x0084006285007988 */ /* 0x000fe20008000408 */
[----:B------:R-:W-:-:S03]  /*95c0*/  FADD R0, -R132, -INF ;  /* 0xff80000084007421 */ /* 0x000fc60000000100 */
[----:B------:R-:W-:Y:S01]  /*95d0*/  STS.U16 [R133+UR8+0x8800], R97 ;  /* 0x0088006185007988 */ /* 0x000fe20008000408 */
[----:B------:R-:W-:-:S03]  /*95e0*/  FMUL R0, R0, 1.4426950216293334961 ;  /* 0x3fb8aa3b00007820 */ /* 0x000fc60000400000 */
[----:B------:R-:W-:Y:S03]  /*95f0*/  STS.U16 [R133+UR8+0x8c00], R96 ;  /* 0x008c006085007988 */ /* 0x000fe60008000408 */
[----:B------:R-:W0:Y:S01]  /*9600*/  MUFU.EX2 R0, R0 ;  /* 0x0000000000007308 */ /* 0x000e220000000800 */
[----:B------:R-:W-:Y:S04]  /*9610*/  STS.U16 [R133+UR8+0x9000], R95 ;  /* 0x0090005f85007988 */ /* 0x000fe80008000408 */
[----:B------:R-:W-:Y:S04]  /*9620*/  STS.U16 [R133+UR8+0x9400], R94 ;  /* 0x0094005e85007988 */ /* 0x000fe80008000408 */
[----:B------:R-:W-:Y:S04]  /*9630*/  STS.U16 [R133+UR8+0x9800], R93 ;  /* 0x0098005d85007988 */ /* 0x000fe80008000408 */
[----:B------:R-:W-:Y:S04]  /*9640*/  STS.U16 [R133+UR8+0x9c00], R92 ;  /* 0x009c005c85007988 */ /* 0x000fe80008000408 */
[----:B------:R-:W-:Y:S01]  /*9650*/  STS.U16 [R133+UR8+0xa000], R91 ;  /* 0x00a0005b85007988 */ /* 0x000fe20008000408 */
[----:B0-----:R-:W-:-:S03]  /*9660*/  FADD R138, R0, R4 ;  /* 0x00000004008a7221 */ /* 0x001fc60000000000 */
        /* <DEDUP_REMOVED lines=53> */
[----:B------:R0:W-:Y:S04]  /*99c0*/  STS.U16 [R252+UR8+0xbb00], R70 ;  /* 0x00bb0046fc007988 */ /* 0x0001e80008000408 */
[----:B------:R1:W-:Y:S01]  /*99d0*/  STS.U16 [R252+UR8+0xbf00], R3 ;  /* 0x00bf0003fc007988 */ /* 0x0003e20008000408 */
[----:B------:R-:W2:Y:S02]  /*99e0*/  FENCE.VIEW.ASYNC.T ;  /* 0x00000000000073c6 */ /* 0x000ea40000000200 */
[----:B--2---:R-:W-:Y:S06]  /*99f0*/  BAR.SYNC.DEFER_BLOCKING 0x0 ;  /* 0x0000000000007b1d */ /* 0x004fec0000010000 */
[----:B0-----:R-:W0:Y:S01]  /*9a00*/  LDTM.x128 R4, tmem[UR10] ;  /* 0x0000000a000479ee */ /* 0x001e2200083c0000 */
[----:B------:R-:W-:Y:S01]  /*9a10*/  NOP ;  /* 0x0000000000007918 */ /* 0x000fe20000000000 */
[----:B-1----:R-:W-:Y:S05]  /*9a20*/  @!P2 BRA `(.L_x_10) ;  /* 0x000000080004a947 */ /* 0x002fea0003800000 */
[C---:B0-----:R-:W-:Y:S01]  /*9a30*/  FMUL R4, R0.reuse, R4 ;  /* 0x0000000400047220 */ /* 0x041fe20000400000 */
[C---:B------:R-:W-:Y:S01]  /*9a40*/  FMUL R5, R0.reuse, R5 ;  /* 0x0000000500057220 */ /* 0x040fe20000400000 */
        /* <DEDUP_REMOVED lines=125> */
[----:B------:R-:W-:-:S04]  /*a220*/  FMUL R131, R0, R131 ;  /* 0x0000008300837220 */ /* 0x000fc80000400000 */
[----:B------:R1:W-:Y:S03]  /*a230*/  STTM.x128 tmem[UR10], R4 ;  /* 0x00000004000079ed */ /* 0x0003e600083c000a */
.L_x_10:
[----:B0-----:R-:W0:Y:S02]  /*a240*/  FENCE.VIEW.ASYNC.T ;  /* 0x00000000000073c6 */ /* 0x001e240000000200 */
[----:B0-----:R-:W-:Y:S01]  /*a250*/  BAR.SYNC.DEFER_BLOCKING 0x0 ;  /* 0x0000000000007b1d */ /* 0x001fe20000010000 */
[----:B------:R-:W-:Y:S02]  /*a260*/  UIADD3 UR13, UPT, UPT, UR13, -0x40, URZ ;  /* 0xffffffc00d0d7890 */ /* 0x000fe4000fffe0ff */
[----:B------:R-:W-:Y:S02]  /*a270*/  UIADD3 UR70, UPT, UPT, UR9, 0xc0, URZ ;  /* 0x000000c009467890 */ /* 0x000fe4000fffe0ff */
[----:B------:R-:W-:Y:S01]  /*a280*/  UISETP.GE.AND UP1, UPT, UR13, 0x1, UPT ;  /* 0x000000010d00788c */ /* 0x000fe2000bf26270 */
[----:B------:R0:W-:Y:S06]  /*a290*/  MEMBAR.ALL.CTA ;  /* 0x0000000000007992 */ /* 0x0001ec0000008000 */
[----:B0-----:R-:W0:Y:S02]  /*a2a0*/  FENCE.VIEW.ASYNC.S ;  /* 0x00000000000073c6 */ /* 0x001e240000000000 */
[----:B0-----:R-:W-:Y:S06]  /*a2b0*/  BAR.SYNC.DEFER_BLOCKING 0x0 ;  /* 0x0000000000007b1d */ /* 0x001fec0000010000 */
[----:B------:R-:W-:Y:S05]  /*a2c0*/  @!P3 BRA `(.L_x_11) ;  /* 0x00000000007cb947 */ /* 0x000fea0003800000 */
[----:B------:R-:W-:Y:S01]  /*a2d0*/  UIADD3 UR5, UPT, UPT, UR8, 0x8000, URZ ;  /* 0x0000800008057890 */ /* 0x000fe2000fffe0ff */
[----:B------:R-:W-:Y:S01]  /*a2e0*/  UMOV UR4, URZ ;  /* 0x000000ff00047c82 */ /* 0x000fe20008000000 */
[----:B------:R-:W-:Y:S02]  /*a2f0*/  UIADD3 UR6, UPT, UPT, UR9, 0xc8, URZ ;  /* 0x000000c809067890 */ /* 0x000fe4000fffe0ff */
[----:B------:R-:W-:Y:S02]  /*a300*/  USHF.R.U32.HI UR5, URZ, 0x4, UR5 ;  /* 0x00000004ff057899 */ /* 0x000fe40008011605 */
[----:B------:R-:W-:Y:S02]  /*a310*/  UIADD3 UR17, UPT, UPT, UR9, 0xd0, URZ ;  /* 0x000000d009117890 */ /* 0x000fe4000fffe0ff */
[----:B------:R-:W-:Y:S02]  /*a320*/  USGXT.U32 UR18, UR5, 0xe ;  /* 0x0000000e0512789a */ /* 0x000fe40008000000 */
[----:B------:R-:W-:-:S02]  /*a330*/  UIADD3 UR20, UPT, UPT, UR9, 0xd8, URZ ;  /* 0x000000d809147890 */ /* 0x000fc4000fffe0ff */
[----:B------:R-:W-:Y:S01]  /*a340*/  UIADD3 UR24, UP2, UPT, UR18, 0x2, URZ ;  /* 0x0000000212187890 */ /* 0x000fe2000ff5e0ff */
[----:B------:R-:W-:Y:S01]  /*a350*/  UMOV UR22, 0x0 ;  /* 0x0000000000167882 */ /* 0x000fe20000000000 */
[----:B------:R-:W-:Y:S02]  /*a360*/  UMOV UR23, 0x8200010 ;  /* 0x0820001000177882 */ /* 0x000fe40000000000 */
[----:B------:R-:W-:Y:S02]  /*a370*/  UIADD3.X UR25, UPT, UPT, UR4, 0x40004040, URZ, UP2, !UPT ;  /* 0x4000404004197890 */ /* 0x000fe400097fe4ff */
[----:B------:R-:W-:Y:S02]  /*a380*/  UIADD3 UR28, UP2, UPT, UR24, 0x2, URZ ;  /* 0x00000002181c7890 */ /* 0x000fe4000ff5e0ff */
[----:B------:R-:W-:Y:S02]  /*a390*/  UIADD3 UR32, UP3, UPT, UR24, 0x4, URZ ;  /* 0x0000000418207890 */ /* 0x000fe4000ff7e0ff */
[----:B------:R-:W-:-:S02]  /*a3a0*/  UIADD3.X UR29, UPT, UPT, UR25, URZ, URZ, UP2, !UPT ;  /* 0x000000ff191d7290 */ /* 0x000fc400097fe4ff */
[----:B------:R-:W-:Y:S01]  /*a3b0*/  UIADD3.X UR33, UPT, UPT, UR25, URZ, URZ, UP3, !UPT ;  /* 0x000000ff19217290 */ /* 0x000fe20009ffe4ff */
[----:B------:R-:W-:Y:S01]  /*a3c0*/  UMOV UR19, 0x40004040 ;  /* 0x4000404000137882 */ /* 0x000fe20000000000 */
[----:B------:R-:W-:Y:S01]  /*a3d0*/  UMOV UR26, 0x0 ;  /* 0x00000000001a7882 */ /* 0x000fe20000000000 */
[----:B------:R-:W-:Y:S01]  /*a3e0*/  UMOV UR27, 0x8200010 ;  /* 0x08200010001b7882 */ /* 0x000fe20000000000 */
[----:B------:R-:W-:Y:S01]  /*a3f0*/  UMOV UR30, 0x0 ;  /* 0x00000000001e7882 */ /* 0x000fe20000000000 */
[----:B------:R-:W-:Y:S01]  /*a400*/  UMOV UR31, 0x8200010 ;  /* 0x08200010001f7882 */ /* 0x000fe20000000000 */
[----:B------:R-:W-:Y:S01]  /*a410*/  UMOV UR4, UR12 ;  /* 0x0000000c00047c82 */ /* 0x000fe20008000000 */
[----:B------:R-:W-:Y:S01]  /*a420*/  UMOV UR5, URZ ;  /* 0x000000ff00057c82 */ /* 0x000fe20008000000 */
[----:B------:R0:W-:Y:S01]  /*a430*/  UTCHMMA tmem[UR70], gdesc[UR18], tmem[UR9], tmem[UR22], idesc[UR23], UPT ;  /* 0x00ff1612460079ea */ /* 0x0001e2000b800009 */
[----:B------:R-:W-:Y:S01]  /*a440*/  UMOV UR34, 0x0 ;  /* 0x0000000000227882 */ /* 0x000fe20000000000 */
[----:B------:R-:W-:Y:S01]  /*a450*/  UMOV UR35, 0x8200010 ;  /* 0x0820001000237882 */ /* 0x000fe20000000000 */
[----:B------:R0:W-:Y:S01]  /*a460*/  UTCHMMA tmem[UR6], gdesc[UR24], tmem[UR9], tmem[UR26], idesc[UR27], UPT ;  /* 0x00ff1a18060079ea */ /* 0x0001e2000b800009 */
[----:B------:R-:W-:Y:S01]  /*a470*/  UMOV UR4, UR4 ;  /* 0x0000000400047c82 */ /* 0x000fe20008000000 */
[----:B------:R0:W-:Y:S01]  /*a480*/  UTCHMMA tmem[UR17], gdesc[UR28], tmem[UR9], tmem[UR30], idesc[UR31], UPT ;  /* 0x00ff1e1c110079ea */ /* 0x0001e2000b800009 */
[----:B------:R0:W-:Y:S01]  /*a490*/  UTCHMMA tmem[UR20], gdesc[UR32], tmem[UR9], tmem[UR34], idesc[UR35], UPT ;  /* 0x00ff2220140079ea */ /* 0x0001e2000b800009 */
[----:B------:R0:W-:Y:S01]  /*a4a0*/  UTCBAR [UR4], URZ ;  /* 0x000000ff040073e9 */ /* 0x0001e200080000ff */
[----:B------:R-:W-:Y:S01]  /*a4b0*/  NOP ;  /* 0x0000000000007918 */ /* 0x000fe20000000000 */
.L_x_11:
[----:B------:R-:W-:Y:S01]  /*a4c0*/  FSEL R132, R132, -INF , P2 ;  /* 0xff80000084847808 */ /* 0x000fe20001000000 */
[----:B------:R-:W-:Y:S01]  /*a4d0*/  UMOV UR51, URZ ;  /* 0x000000ff00337c82 */ /* 0x000fe20008000000 */
[----:B------:R-:W-:Y:S01]  /*a4e0*/  FSEL R138, R138, 1, P2 ;  /* 0x3f8000008a8a7808 */ /* 0x000fe20001000000 */
[----:B------:R-:W-:Y:S06]  /*a4f0*/  BRA.U !UP1, `(.L_x_12) ;  /* 0x0000004509a47547 */ /* 0x000fec000b800000 */
[----:B------:R-:W2:Y:S01]  /*a500*/  LDC R0, c[0x0][0x3c4] ;  /* 0x0000f100ff007b82 */ /* 0x000ea20000000800 */
[----:B------:R-:W-:Y:S01]  /*a510*/  USHF.R.U32.HI UR52, URZ, 0x4, UR16 ;  /* 0x00000004ff347899 */ /* 0x000fe20008011610 */
[----:B-1----:R-:W-:Y:S01]  /*a520*/  MOV R68, R132 ;  /* 0x0000008400447202 */ /* 0x002fe20000000f00 */
[----:B------:R-:W-:Y:S02]  /*a530*/  UIADD3 UR16, UPT, UPT, UR8, 0x10000, URZ ;  /* 0x0001000008107890 */ /* 0x000fe4000fffe0ff */
[----:B------:R-:W-:Y:S02]  /*a540*/  USHF.R.U32.HI UR50, URZ, 0x4, UR8 ;  /* 0x00000004ff327899 */ /* 0x000fe40008011608 */
[----:B------:R-:W-:Y:S02]  /*a550*/  USHF.R.U32.HI UR16, URZ, 0x4, UR16 ;  /* 0x00000004ff107899 */ /* 0x000fe40008011610 */
[----:B------:R-:W-:Y:S02]  /*a560*/  USGXT.U32 UR50, UR50, 0xe ;  /* 0x0000000e3232789a */ /* 0x000fe40008000000 */
[----:B------:R-:W-:-:S02]  /*a570*/  USGXT.U32 UR74, UR16, 0xe ;  /* 0x0000000e104a789a */ /* 0x000fc40008000000 */
[----:B------:R-:W-:Y:S01]  /*a580*/  UIADD3 UR16, UP2, UPT, UR50, 0x4000080, URZ ;  /* 0x0400008032107890 */ /* 0x000fe2000ff5e0ff */
[----:B0-----:R-:W-:Y:S01]  /*a590*/  UMOV UR17, URZ ;  /* 0x000000ff00117c82 */ /* 0x001fe20008000000 */
[----:B------:R-:W-:Y:S02]  /*a5a0*/  USGXT.U32 UR52, UR52, 0xe ;  /* 0x0000000e3434789a */ /* 0x000fe40008000000 */
[----:B------:R-:W-:Y:S02]  /*a5b0*/  UIADD3.X UR17, UPT, UPT, UR17, 0x40004040, URZ, UP2, !UPT ;  /* 0x4000404011117890 */ /* 0x000fe400097fe4ff */
[----:B------:R-:W-:Y:S02]  /*a5c0*/  UIADD3 UR20, UP6, UPT, UR16, 0x80, URZ ;  /* 0x0000008010147890 */ /* 0x000fe4000ffde0ff */
[----:B------:R-:W-:Y:S02]  /*a5d0*/  USHF.L.U32 UR71, UR71, 0x6, URZ ;  /* 0x0000000647477899 */ /* 0x000fe400080006ff */
[----:B------:R-:W-:Y:S01]  /*a5e0*/  UIADD3 UR18, UP1, UPT, UR52, 0x2, URZ ;  /* 0x0000000234127890 */ /* 0x000fe2000ff3e0ff */
[----:B--2---:R-:W-:Y:S01]  /*a5f0*/  SHF.L.U32 R2, R0, 0x6, RZ ;  /* 0x0000000600027819 */ /* 0x004fe200000006ff */
[----:B------:R-:W-:Y:S01]  /*a600*/  UIADD3.X UR21, UPT, UPT, UR17, URZ, URZ, UP6, !UPT ;  /* 0x000000ff11157290 */ /* 0x000fe2000b7fe4ff */
[----:B------:R-:W-:Y:S01]  /*a610*/  HFMA2 R0, -RZ, RZ, 0, 0 ;  /* 0x00000000ff007431 */ /* 0x000fe200000001ff */
[----:B------:R-:W-:Y:S01]  /*a620*/  UIADD3 UR32, UP6, UPT, UR74, 0x2, URZ ;  /* 0x000000024a207890 */ /* 0x000fe2000ffde0ff */
[----:B------:R-:W-:Y:S01]  /*a630*/  MOV R3, UR71 ;  /* 0x0000004700037c02 */ /* 0x000fe20008000f00 */
[----:B------:R-:W-:Y:S01]  /*a640*/  UMOV UR4, URZ ;  /* 0x000000ff00047c82 */ /* 0x000fe20008000000 */
[----:B------:R-:W-:Y:S01]  /*a650*/  UMOV UR5, URZ ;  /* 0x000000ff00057c82 */ /* 0x000fe20008000000 */
[----:B------:R-:W-:-:S02]  /*a660*/  UIADD3.X UR19, UPT, UPT, UR4, 0x40004040, URZ, UP1, !UPT ;  /* 0x4000404004137890 */ /* 0x000fc40008ffe4ff */
[----:B------:R-:W-:Y:S02]  /*a670*/  UIADD3 UR24, UP2, UPT, UR16, 0x180, URZ ;  /* 0x0000018010187890 */ /* 0x000fe4000ff5e0ff */
[----:B------:R-:W-:Y:S02]  /*a680*/  UIADD3 UR22, UP1, UPT, UR16, 0x100, URZ ;  /* 0x0000010010167890 */ /* 0x000fe4000ff3e0ff */
[----:B------:R-:W-:Y:S02]  /*a690*/  UIADD3 UR26, UP3, UPT, UR16, 0x200, URZ ;  /* 0x00000200101a7890 */ /* 0x000fe4000ff7e0ff */
[----:B------:R-:W-:Y:S02]  /*a6a0*/  UIADD3 UR28, UP4, UPT, UR16, 0x280, URZ ;  /* 0x00000280101c7890 */ /* 0x000fe4000ff9e0ff */
[----:B------:R-:W-:Y:S02]  /*a6b0*/  UIADD3 UR30, UP5, UPT, UR16, 0x300, URZ ;  /* 0x00000300101e7890 */ /* 0x000fe4000ffbe0ff */
[----:B------:R-:W-:-:S02]  /*a6c0*/  UIADD3.X UR33, UPT, UPT, UR5, 0x40004040, URZ, UP6, !UPT ;  /* 0x4000404005217890 */ /* 0x000fc4000b7fe4ff */
[----:B------:R-:W-:Y:S01]  /*a6d0*/  UIADD3.X UR25, UPT, UPT, UR17, URZ, URZ, UP2, !UPT ;  /* 0x000000ff11197290 */ /* 0x000fe200097fe4ff */
[----:B------:R-:W-:Y:S01]  /*a6e0*/  UMOV UR72, 0x1 ;  /* 0x0000000100487882 */ /* 0x000fe20000000000 */
[----:B------:R-:W-:Y:S01]  /*a6f0*/  UMOV UR75, URZ ;  /* 0x000000ff004b7c82 */ /* 0x000fe20008000000 */
[----:B------:R-:W-:Y:S01]  /*a700*/  UMOV UR6, URZ ;  /* 0x000000ff00067c82 */ /* 0x000fe20008000000 */
[----:B------:R-:W0:Y:S01]  /*a710*/  LDCU UR73, c[0x0][0x3a8] ;  /* 0x00007500ff4977ac */ /* 0x000e220008000800 */
[----:B------:R-:W-:Y:S02]  /*a720*/  ULOP3.LUT UR50, UR50, 0x4000000, URZ, 0xfc, !UPT ;  /* 0x0400000032327892 */ /* 0x000fe4000f8efcff */
[----:B------:R-:W-:Y:S02]  /*a730*/  UIADD3.X UR23, UPT, UPT, UR17, URZ, URZ, UP1, !UPT ;  /* 0x000000ff11177290 */ /* 0x000fe40008ffe4ff */
[----:B------:R-:W-:Y:S02]  /*a740*/  UIADD3.X UR27, UPT, UPT, UR17, URZ, URZ, UP3, !UPT ;  /* 0x000000ff111b7290 */ /* 0x000fe40009ffe4ff */
[----:B------:R-:W-:-:S02]  /*a750*/  UIADD3.X UR29, UPT, UPT, UR17, URZ, URZ, UP4, !UPT ;  /* 0x000000ff111d7290 */ /* 0x000fc4000a7fe4ff */
[----:B------:R-:W-:Y:S02]  /*a760*/  UIADD3.X UR31, UPT, UPT, UR17, URZ, URZ, UP5, !UPT ;  /* 0x000000ff111f7290 */ /* 0x000fe4000affe4ff */
[----:B------:R-:W-:Y:S02]  /*a770*/  UIADD3.64 UR34, UPT, UPT, UR18, 0x2, URZ ;  /* 0x0000000212227897 */ /* 0x000fe4000fffe0ff */
[----:B------:R-:W-:Y:S02]  /*a780*/  UIADD3.64 UR36, UPT, UPT, UR18, 0x4, URZ ;  /* 0x0000000412247897 */ /* 0x000fe4000fffe0ff */
[----:B------:R-:W-:Y:S02]  /*a790*/  UIADD3.64 UR38, UPT, UPT, UR18, 0x1fe, URZ ;  /* 0x000001fe12267897 */ /* 0x000fe4000fffe0ff */
[----:B------:R-:W-:Y:S02]  /*a7a0*/  UIADD3.64 UR40, UPT, UPT, UR18, 0x200, URZ ;  /* 0x0000020012287897 */ /* 0x000fe4000fffe0ff */
[----:B------:R-:W-:-:S02]  /*a7b0*/  UIADD3.64 UR42, UPT, UPT, UR18, 0x202, URZ ;  /* 0x00000202122a7897 */ /* 0x000fc4000fffe0ff */
[----:B------:R-:W-:Y:S02]  /*a7c0*/  UIADD3.64 UR44, UPT, UPT, UR18, 0x204, URZ ;  /* 0x00000204122c7897 */ /* 0x000fe4000fffe0ff */
[----:B------:R-:W-:Y:S02]  /*a7d0*/  UIADD3.64 UR46, UPT, UPT, UR32, 0x2, URZ ;  /* 0x00000002202e7897 */ /* 0x000fe4000fffe0ff */
[----:B------:R-:W-:Y:S02]  /*a7e0*/  UIADD3.64 UR48, UPT, UPT, UR32, 0x4, URZ ;  /* 0x0000000420307897 */ /* 0x000fe4000fffe0ff */
[----:B0-----:R-:W-:-:S11]  /*a7f0*/  UISETP.NE.U32.AND UP2, UPT, UR53, URZ, UPT ;  /* 0x000000ff3500728c */ /* 0x001fd6000bf45070 */
.L_x_17:
[----:B------:R-:W2:Y:S04]  /*a800*/  LDL.64 R8, [R1+0x180] ;  /* 0x0001800001087983 */ /* 0x000ea80000100a00 */
[----:B------:R-:W3:Y:S04]  /*a810*/  LDL.64 R10, [R1+0x140] ;  /* 0x00014000010a7983 */ /* 0x000ee80000100a00 */
[----:B------:R-:W4:Y:S04]  /*a820*/  LDL.64 R4, [R1+0xc0] ;  /* 0x0000c00001047983 */ /* 0x000f280000100a00 */
[----:B------:R-:W5:Y:S04]  /*a830*/  LDL.64 R6, [R1+0x200] ;  /* 0x0002000001067983 */ /* 0x000f680000100a00 */
        /* <DEDUP_REMOVED lines=36> */
[----:B------:R-:W5:Y:S01]  /*aa80*/  LDL.64 R74, [R1+0x48] ;  /* 0x00004800014a7983 */ /* 0x000f620000100a00 */
[----:B--2---:R-:W-:-:S04]  /*aa90*/  IMAD.WIDE R8, R2, 0x2, R8 ;  /* 0x0000000202087825 */ /* 0x004fc800078e0208 */
[C---:B---3--:R-:W-:Y:S02]  /*aaa0*/  IMAD.WIDE R10, R2.reuse, 0x2, R10 ;  /* 0x00000002020a7825 */ /* 0x048fe400078e020a */
[----:B------:R-:W2:Y:S02]  /*aab0*/  LDG.E.U16 R8, desc[UR14][R8.64] ;  /* 0x0000000e08087981 */ /* 0x000ea4000c1e1500 */
[----:B----4-:R-:W-:-:S04]  /*aac0*/  IMAD.WIDE R4, R2, 0x2, R4 ;  /* 0x0000000202047825 */ /* 0x010fc800078e0204 */
[----:B-----5:R-:W-:-:S04]  /*aad0*/  IMAD.WIDE R6, R2, 0x2, R6 ;  /* 0x0000000202067825 */ /* 0x020fc800078e0206 */
[C---:B------:R-:W-:Y:S01]  /*aae0*/  IMAD.WIDE R14, R2.reuse, 0x2, R14 ;  /* 0x00000002020e7825 */ /* 0x040fe200078e020e */
[----:B------:R-:W3:Y:S03]  /*aaf0*/  LDG.E.U16 R9, desc[UR14][R10.64] ;  /* 0x0000000e0a097981 */ /* 0x000ee6000c1e1500 */
[C---:B------:R-:W-:Y:S01]  /*ab00*/  IMAD.WIDE R16, R2.reuse, 0x2, R16 ;  /* 0x0000000202107825 */ /* 0x040fe200078e0210 */
[----:B------:R-:W4:Y:S05]  /*ab10*/  LDG.E.U16 R6, desc[UR14][R6.64] ;  /* 0x0000000e06067981 */ /* 0x000f2a000c1e1500 */
[----:B------:R-:W5:Y:S01]  /*ab20*/  LDG.E.U16 R17, desc[UR14][R16.64] ;  /* 0x0000000e10117981 */ /* 0x000f62000c1e1500 */
[----:B------:R-:W-:-:S03]  /*ab30*/  IMAD.WIDE R18, R2, 0x2, R18 ;  /* 0x0000000202127825 */ /* 0x000fc600078e0212 */
[----:B------:R0:W2:Y:S01]  /*ab40*/  LDG.E.U16 R11, desc[UR14][R4.64] ;  /* 0x0000000e040b7981 */ /* 0x0000a2000c1e1500 */
[----:B------:R-:W-:-:S03]  /*ab50*/  IMAD.WIDE R12, R2, 0x2, R12 ;  /* 0x00000002020c7825 */ /* 0x000fc600078e020c */
[----:B------:R1:W2:Y:S04]  /*ab60*/  LDG.E.U16 R7, desc[UR14][R14.64] ;  /* 0x0000000e0e077981 */ /* 0x0002a8000c1e1500 */
[----:B------:R1:W2:Y:S01]  /*ab70*/  LDG.E.U16 R16, desc[UR14][R18.64] ;  /* 0x0000000e12107981 */ /* 0x0002a2000c1e1500 */
[----:B0-----:R-:W-:-:S03]  /*ab80*/  IMAD.WIDE R4, R2, 0x2, R28 ;  /* 0x0000000202047825 */ /* 0x001fc600078e021c */
[----:B------:R-:W2:Y:S01]  /*ab90*/  LDL.64 R28, [R1+0xf0] ;  /* 0x0000f000011c7983 */ /* 0x000ea20000100a00 */
[----:B-1----:R-:W-:-:S03]  /*aba0*/  IMAD.WIDE R14, R2, 0x2, R34 ;  /* 0x00000002020e7825 */ /* 0x002fc600078e0222 */
[----:B------:R-:W3:Y:S01]  /*abb0*/  LDL.64 R34, [R1+0xb0] ;  /* 0x0000b00001227983 */ /* 0x000ee20000100a00 */
[----:B------:R-:W-:-:S03]  /*abc0*/  IMAD.WIDE R20, R2, 0x2, R20 ;  /* 0x0000000202147825 */ /* 0x000fc600078e0214 */
[----:B------:R-:W4:Y:S01]  /*abd0*/  LDG.E.U16 R12, desc[UR14][R12.64] ;  /* 0x0000000e0c0c7981 */ /* 0x000f22000c1e1500 */
[----:B------:R-:W-:-:S03]  /*abe0*/  IMAD.WIDE R18, R2, 0x2, R38 ;  /* 0x0000000202127825 */ /* 0x000fc600078e0226 */
[----:B------:R-:W4:Y:S01]  /*abf0*/  LDL.64 R38, [R1+0x1a8] ;  /* 0x0001a80001267983 */ /* 0x000f220000100a00 */
[----:B------:R-:W-:-:S03]  /*ac00*/  IMAD.WIDE R24, R2, 0x2, R24 ;  /* 0x0000000202187825 */ /* 0x000fc600078e0218 */
[----:B------:R-:W5:Y:S04]  /*ac10*/  LDG.E.U16 R18, desc[UR14][R18.64] ;  /* 0x0000000e12127981 */ /* 0x000f68000c1e1500 */
[----:B------:R0:W5:Y:S01]  /*ac20*/  LDG.E.U16 R13, desc[UR14][R20.64] ;  /* 0x0000000e140d7981 */ /* 0x000162000c1e1500 */
[----:B------:R-:W-:-:S03]  /*ac30*/  IMAD.WIDE R22, R2, 0x2, R22 ;  /* 0x0000000202167825 */ /* 0x000fc600078e0216 */
[----:B------:R-:W5:Y:S04]  /*ac40*/  LDG.E.U16 R14, desc[UR14][R14.64] ;  /* 0x0000000e0e0e7981 */ /* 0x000f68000c1e1500 */
[----:B------:R1:W5:Y:S01]  /*ac50*/  LDG.E.U16 R19, desc[UR14][R24.64] ;  /* 0x0000000e18137981 */ /* 0x000362000c1e1500 */
[----:B0-----:R-:W-:-:S03]  /*ac60*/  IMAD.WIDE R20, R2, 0x2, R36 ;  /* 0x0000000202147825 */ /* 0x001fc600078e0224 */
[----:B------:R-:W5:Y:S01]  /*ac70*/  LDL.64 R36, [R1+0xe8] ;  /* 0x0000e80001247983 */ /* 0x000f620000100a00 */
[----:B------:R-:W-:-:S03]  /*ac80*/  IMAD.WIDE R30, R2, 0x2, R30 ;  /* 0x00000002021e7825 */ /* 0x000fc600078e021e */
[----:B------:R-:W5:Y:S01]  /*ac90*/  LDG.E.U16 R22, desc[UR14][R22.64] ;  /* 0x0000000e16167981 */ /* 0x000f62000c1e1500 */
[----:B-1----:R-:W-:-:S03]  /*aca0*/  IMAD.WIDE R24, R2, 0x2, R46 ;  /* 0x0000000202187825 */ /* 0x002fc600078e022e */
[----:B------:R-:W5:Y:S01]  /*acb0*/  LDL.64 R46, [R1+0xa8] ;  /* 0x0000a800012e7983 */ /* 0x000f620000100a00 */
[----:B------:R-:W-:-:S03]  /*acc0*/  IMAD.WIDE R26, R2, 0x2, R26 ;  /* 0x00000002021a7825 */ /* 0x000fc600078e021a */
[----:B------:R-:W5:Y:S01]  /*acd0*/  LDG.E.U16 R24, desc[UR14][R24.64] ;  /* 0x0000000e18187981 */ /* 0x000f62000c1e1500 */
[----:B------:R-:W-:-:S03]  /*ace0*/  IMAD.WIDE R32, R2, 0x2, R32 ;  /* 0x0000000202207825 */ /* 0x000fc600078e0220 */
[----:B------:R0:W5:Y:S04]  /*acf0*/  LDG.E.U16 R23, desc[UR14][R30.64] ;  /* 0x0000000e1e177981 */ /* 0x000168000c1e1500 */
[----:B------:R1:W5:Y:S04]  /*ad00*/  LDG.E.U16 R10, desc[UR14][R26.64] ;  /* 0x0000000e1a0a7981 */ /* 0x000368000c1e1500 */
[----:B------:R-:W5:Y:S01]  /*ad10*/  LDG.E.U16 R21, desc[UR14][R20.64] ;  /* 0x0000000e14157981 */ /* 0x000f62000c1e1500 */
[----:B0-----:R-:W-:-:S03]  /*ad20*/  IMAD.WIDE R30, R2, 0x2, R42 ;  /* 0x00000002021e7825 */ /* 0x001fc600078e022a */
[----:B------:R-:W5:Y:S01]  /*ad30*/  LDL.64 R42, [R1+0x160] ;  /* 0x00016000012a7983 */ /* 0x000f620000100a00 */
[----:B-1----:R-:W-:-:S03]  /*ad40*/  IMAD.WIDE R26, R2, 0x2, R40 ;  /* 0x00000002021a7825 */ /* 0x002fc600078e0228 */
[----:B------:R0:W5:Y:S04]  /*ad50*/  LDG.E.U16 R15, desc[UR14][R32.64] ;  /* 0x0000000e200f7981 */ /* 0x000168000c1e1500 */
[----:B------:R-:W5:Y:S04]  /*ad60*/  LDL.64 R40, [R1+0x68] ;  /* 0x0000680001287983 */ /* 0x000f680000100a00 */
[----:B------:R1:W5:Y:S01]  /*ad70*/  LDG.E.U16 R48, desc[UR14][R30.64] ;  /* 0x0000000e1e307981 */ /* 0x000362000c1e1500 */
[----:B0-----:R-:W-:-:S03]  /*ad80*/  IMAD.WIDE R32, R2, 0x2, R144 ;  /* 0x0000000202207825 */ /* 0x001fc600078e0290 */
[----:B------:R-:W5:Y:S04]  /*ad90*/  LDG.E.U16 R5, desc[UR14][R4.64] ;  /* 0x0000000e04057981 */ /* 0x000f68000c1e1500 */
[----:B------:R0:W5:Y:S01]  /*ada0*/  LDG.E.U16 R49, desc[UR14][R32.64] ;  /* 0x0000000e20317981 */ /* 0x000162000c1e1500 */
[----:B-1----:R-:W-:Y:S02]  /*adb0*/  MOV R30, R136 ;  /* 0x00000088001e7202 */ /* 0x002fe40000000f00 */
[----:B------:R-:W-:Y:S01]  /*adc0*/  MOV R31, R137 ;  /* 0x00000089001f7202 */ /* 0x000fe20000000f00 */
[C---:B------:R-:W-:Y:S01]  /*add0*/  IMAD.WIDE R50, R2.reuse, 0x2, R44 ;  /* 0x0000000202327825 */ /* 0x040fe200078e022c */
[----:B------:R-:W5:Y:S03]  /*ade0*/  LDG.E.U16 R26, desc[UR14][R26.64] ;  /* 0x0000000e1a1a7981 */ /* 0x000f66000c1e1500 */
[C---:B0-----:R-:W-:Y:S01]  /*adf0*/  IMAD.WIDE R32, R2.reuse, 0x2, R52 ;  /* 0x0000000202207825 */ /* 0x041fe200078e0234 */
[----:B------:R-:W5:Y:S03]  /*ae00*/  LDL.64 R44, [R1+0xe0] ;  /* 0x0000e000012c7983 */ /* 0x000f660000100a00 */
[C---:B------:R-:W-:Y:S01]  /*ae10*/  IMAD.WIDE R30, R2.reuse, 0x2, R30 ;  /* 0x00000002021e7825 */ /* 0x040fe200078e021e */
[----:B------:R-:W5:Y:S04]  /*ae20*/  LDL.64 R52, [R1+0x198] ;  /* 0x0001980001347983 */ /* 0x000f680000100a00 */
[----:B------:R0:W5:Y:S04]  /*ae30*/  LDG.E.U16 R4, desc[UR14][R30.64] ;  /* 0x0000000e1e047981 */ /* 0x000168000c1e1500 */
[----:B------:R-:W5:Y:S01]  /*ae40*/  LDG.E.U16 R50, desc[UR14][R50.64] ;  /* 0x0000000e32327981 */ /* 0x000f62000c1e1500 */
[----:B0-----:R-:W-:-:S03]  /*ae50*/  IMAD.WIDE R30, R2, 0x2, R54 ;  /* 0x00000002021e7825 */ /* 0x001fc600078e0236 */
[----:B------:R-:W5:Y:S01]  /*ae60*/  LDL.64 R54, [R1+0x118] ;  /* 0x0001180001367983 */ /* 0x000f620000100a00 */
[----:B--2---:R-:W-:-:S04]  /*ae70*/  IMAD.WIDE R28, R2, 0x2, R28 ;  /* 0x00000002021c7825 */ /* 0x004fc800078e021c */
[C---:B---3--:R-:W-:Y:S01]  /*ae80*/  IMAD.WIDE R34, R2.reuse, 0x2, R34 ;  /* 0x0000000202227825 */ /* 0x048fe200078e0222 */
[----:B------:R4:W2:Y:S04]  /*ae90*/  LDG.E.U16 R25, desc[UR14][R28.64] ;  /* 0x0000000e1c197981 */ /* 0x0008a8000c1e1500 */
[----:B------:R0:W3:Y:S01]  /*aea0*/  LDG.E.U16 R20, desc[UR14][R34.64] ;  /* 0x0000000e22147981 */ /* 0x0000e2000c1e1500 */
[----:B----4-:R-:W-:-:S04]  /*aeb0*/  IMAD.WIDE R28, R2, 0x2, R38 ;  /* 0x00000002021c7825 */ /* 0x010fc800078e0226 */
[C---:B0-----:R-:W-:Y:S01]  /*aec0*/  IMAD.WIDE R34, R2.reuse, 0x2, R58 ;  /* 0x0000000202227825 */ /* 0x041fe200078e023a */
[----:B------:R5:W4:Y:S04]  /*aed0*/  LDG.E.U16 R39, desc[UR14][R28.64] ;  /* 0x0000000e1c277981 */ /* 0x000b28000c1e1500 */
[----:B------:R-:W2:Y:S04]  /*aee0*/  LDL.64 R58, [R1+0x60] ;  /* 0x00006000013a7983 */ /* 0x000ea80000100a00 */
[----:B------:R-:W3:Y:S01]  /*aef0*/  LDG.E.U16 R38, desc[UR14][R34.64] ;  /* 0x0000000e22267981 */ /* 0x000ee2000c1e1500 */
[----:B-----5:R-:W-:-:S03]  /*af00*/  IMAD.WIDE R28, R2, 0x2, R36 ;  /* 0x00000002021c7825 */ /* 0x020fc600078e0224 */
[----:B------:R0:W5:Y:S04]  /*af10*/  LDG.E.U16 R37, desc[UR14][R32.64] ;  /* 0x0000000e20257981 */ /* 0x000168000c1e1500 */
[----:B------:R1:W3:Y:S01]  /*af20*/  LDG.E.U16 R36, desc[UR14][R28.64] ;  /* 0x0000000e1c247981 */ /* 0x0002e2000c1e1500 */
[----:B0-----:R-:W-:-:S03]  /*af30*/  IMAD.WIDE R32, R2, 0x2, R66 ;  /* 0x0000000202207825 */ /* 0x001fc600078e0242 */
[----:B------:R-:W3:Y:S01]  /*af40*/  LDL.64 R66, [R1+0x50] ;  /* 0x0000500001427983 */ /* 0x000ee20000100a00 */
[----:B-1----:R-:W-:-:S03]  /*af50*/  IMAD.WIDE R28, R2, 0x2, R46 ;  /* 0x00000002021c7825 */ /* 0x002fc600078e022e */
[----:B------:R-:W3:Y:S04]  /*af60*/  LDG.E.U16 R33, desc[UR14][R32.64] ;  /* 0x0000000e20217981 */ /* 0x000ee8000c1e1500 */
[----:B------:R0:W3:Y:S04]  /*af70*/  LDG.E.U16 R35, desc[UR14][R28.64] ;  /* 0x0000000e1c237981 */ /* 0x0000e8000c1e1500 */
[----:B------:R-:W3:Y:S04]  /*af80*/  LDL.64 R46, [R1+0x158] ;  /* 0x00015800012e7983 */ /* 0x000ee80000100a00 */
[----:B------:R-:W3:Y:S01]  /*af90*/  LDG.E.U16 R32, desc[UR14][R30.64] ;  /* 0x0000000e1e207981 */ /* 0x000ee2000c1e1500 */
[----:B0-----:R-:W-:-:S03]  /*afa0*/  IMAD.WIDE R28, R2, 0x2, R64 ;  /* 0x00000002021c7825 */ /* 0x001fc600078e0240 */
[----:B------:R-:W3:Y:S04]  /*afb0*/  LDL.64 R64, [R1+0x90] ;  /* 0x0000900001407983 */ /* 0x000ee80000100a00 */
[----:B------:R0:W3:Y:S02]  /*afc0*/  LDG.E.U16 R31, desc[UR14][R28.64] ;  /* 0x0000000e1c1f7981 */ /* 0x0000e4000c1e1500 */
[C---:B0-----:R-:W-:Y:S02]  /*afd0*/  IMAD.WIDE R28, R2.reuse, 0x2, R56 ;  /* 0x00000002021c7825 */ /* 0x041fe400078e0238 */
[----:B------:R-:W3:Y:S02]  /*afe0*/  LDL.64 R56, [R1+0xd8] ;  /* 0x0000d80001387983 */ /* 0x000ee40000100a00 */
[----:B------:R-:W-:-:S02]  /*aff0*/  IMAD.WIDE R42, R2, 0x2, R42 ;  /* 0x00000002022a7825 */ /* 0x000fc400078e022a */
[----:B------:R-:W4:Y:S02]  /*b000*/  LDG.E.U16 R29, desc[UR14][R28.64] ;  /* 0x0000000e1c1d7981 */ /* 0x000f24000c1e1500 */
[C---:B------:R-:W-:Y:S02]  /*b010*/  IMAD.WIDE R40, R2.reuse, 0x2, R40 ;  /* 0x0000000202287825 */ /* 0x040fe400078e0228 */
[----:B------:R-:W4:Y:S04]  /*b020*/  LDG.E.U16 R30, desc[UR14][R42.64] ;  /* 0x0000000e2a1e7981 */ /* 0x000f28000c1e1500 */
[----:B------:R0:W4:Y:S01]  /*b030*/  LDG.E.U16 R34, desc[UR14][R40.64] ;  /* 0x0000000e28227981 */ /* 0x000122000c1e1500 */
[----:B------:R-:W-:-:S05]  /*b040*/  IMAD.WIDE R44, R2, 0x2, R44 ;  /* 0x00000002022c7825 */ /* 0x000fca00078e022c */
[----:B------:R1:W4:Y:S01]  /*b050*/  LDG.E.U16 R28, desc[UR14][R44.64] ;  /* 0x0000000e2c1c7981 */ /* 0x000322000c1e1500 */
[----:B0-----:R-:W-:-:S03]  /*b060*/  IMAD.WIDE R40, R2, 0x2, R60 ;  /* 0x0000000202287825 */ /* 0x001fc600078e023c */
[----:B------:R-:W4:Y:S04]  /*b070*/  LDL.64 R60, [R1+0x58] ;  /* 0x00005800013c7983 */ /* 0x000f280000100a00 */
[----:B------:R0:W5:Y:S01]  /*b080*/  LDG.E.U16 R27, desc[UR14][R40.64] ;  /* 0x0000000e281b7981 */ /* 0x000162000c1e1500 */
[----:B-1----:R-:W-:-:S04]  /*b090*/  IMAD.WIDE R44, R2, 0x2, R52 ;  /* 0x00000002022c7825 */ /* 0x002fc800078e0234 */
[----:B0-----:R-:W-:-:S05]  /*b0a0*/  IMAD.WIDE R40, R2, 0x2, R142 ;  /* 0x0000000202287825 */ /* 0x001fca00078e028e */
[----:B------:R0:W5:Y:S02]  /*b0b0*/  LDG.E.U16 R52, desc[UR14][R40.64] ;  /* 0x0000000e28347981 */ /* 0x000164000c1e1500 */
[C---:B0-----:R-:W-:Y:S02]  /*b0c0*/  IMAD.WIDE R40, R2.reuse, 0x2, R54 ;  /* 0x0000000202287825 */ /* 0x041fe400078e0236 */
[----:B------:R-:W5:Y:S02]  /*b0d0*/  LDG.E.U16 R54, desc[UR14][R44.64] ;  /* 0x0000000e2c367981 */ /* 0x000f64000c1e1500 */
[C---:B--2---:R-:W-:Y:S02]  /*b0e0*/  IMAD.WIDE R42, R2.reuse, 0x2, R58 ;  /* 0x00000002022a7825 */ /* 0x044fe400078e023a */
[----:B------:R-:W2:Y:S04]  /*b0f0*/  LDL.64 R58, [R1+0x1d0] ;  /* 0x0001d000013a7983 */ /* 0x000ea80000100a00 */
[----:B------:R0:W5:Y:S02]  /*b100*/  LDG.E.U16 R51, desc[UR14][R42.64] ;  /* 0x0000000e2a337981 */ /* 0x000164000c1e1500 */
[----:B0-----:R-:W-:-:S02]  /*b110*/  IMAD.WIDE R42, R2, 0x2, R62 ;  /* 0x00000002022a7825 */ /* 0x001fc400078e023e */
[----:B------:R-:W5:Y:S04]  /*b120*/  LDL.64 R62, [R1+0xd0] ;  /* 0x0000d000013e7983 */ /* 0x000f680000100a00 */
[----:B------:R3:W5:Y:S02]  /*b130*/  LDG.E.U16 R53, desc[UR14][R42.64] ;  /* 0x0000000e2a357981 */ /* 0x000764000c1e1500 */
[C---:B---3--:R-:W-:Y:S02]  /*b140*/  IMAD.WIDE R42, R2.reuse, 0x2, R56 ;  /* 0x00000002022a7825 */ /* 0x048fe400078e0238 */
[----:B------:R0:W3:Y:S02]  /*b150*/  LDG.E.U16 R56, desc[UR14][R40.64] ;  /* 0x0000000e28387981 */ /* 0x0000e4000c1e1500 */
[----:B------:R-:W-:-:S02]  /*b160*/  IMAD.WIDE R46, R2, 0x2, R46 ;  /* 0x00000002022e7825 */ /* 0x000fc400078e022e */
[----:B------:R-:W3:Y:S04]  /*b170*/  LDG.E.U16 R57, desc[UR14][R42.64] ;  /* 0x0000000e2a397981 */ /* 0x000ee8000c1e1500 */
[----:B------:R1:W3:Y:S01]  /*b180*/  LDG.E.U16 R55, desc[UR14][R46.64] ;  /* 0x0000000e2e377981 */ /* 0x0002e2000c1e1500 */
[----:B0-----:R-:W-:-:S03]  /*b190*/  IMAD.WIDE R40, R2, 0x2, R72 ;  /* 0x0000000202287825 */ /* 0x001fc600078e0248 */
[----:B------:R-:W3:Y:S01]  /*b1a0*/  LDL.64 R72, [R1+0x108] ;  /* 0x0001080001487983 */ /* 0x000ee20000100a00 */
[----:B-1----:R-:W-:-:S04]  /*b1b0*/  IMAD.WIDE R46, R2, 0x2, R140 ;  /* 0x00000002022e7825 */ /* 0x002fc800078e028c */
[C---:B----4-:R-:W-:Y:S02]  /*b1c0*/  IMAD.WIDE R44, R2.reuse, 0x2, R60 ;  /* 0x00000002022c7825 */ /* 0x050fe400078e023c */
[----:B------:R0:W4:Y:S02]  /*b1d0*/  LDG.E.U16 R60, desc[UR14][R46.64] ;  /* 0x0000000e2e3c7981 */ /* 0x000124000c1e1500 */
[----:B0-----:R-:W-:-:S04]  /*b1e0*/  IMAD.WIDE R46, R2, 0x2, R88 ;  /* 0x00000002022e7825 */ /* 0x001fc800078e0258 */
[C---:B--2---:R-:W-:Y:S02]  /*b1f0*/  IMAD.WIDE R42, R2.reuse, 0x2, R58 ;  /* 0x00000002022a7825 */ /* 0x044fe400078e023a */
[----:B------:R0:W2:Y:S04]  /*b200*/  LDG.E.U16 R58, desc[UR14][R40.64] ;  /* 0x0000000e283a7981 */ /* 0x0000a8000c1e1500 */
[----:B------:R5:W4:Y:S04]  /*b210*/  LDG.E.U16 R61, desc[UR14][R42.64] ;  /* 0x0000000e2a3d7981 */ /* 0x000b28000c1e1500 */
[----:B------:R1:W4:Y:S01]  /*b220*/  LDG.E.U16 R59, desc[UR14][R44.64] ;  /* 0x0000000e2c3b7981 */ /* 0x000322000c1e1500 */
[----:B0-----:R-:W-:-:S04]  /*b230*/  IMAD.WIDE R40, R2, 0x2, R90 ;  /* 0x0000000202287825 */ /* 0x001fc800078e025a */
[C---:B-----5:R-:W-:Y:S02]  /*b240*/  IMAD.WIDE R42, R2.reuse, 0x2, R62 ;  /* 0x00000002022a7825 */ /* 0x060fe400078e023e */
[----:B------:R0:W5:Y:S02]  /*b250*/  LDG.E.U16 R62, desc[UR14][R40.64] ;  /* 0x0000000e283e7981 */ /* 0x000164000c1e1500 */
[C---:B-1----:R-:W-:Y:S02]  /*b260*/  IMAD.WIDE R44, R2.reuse, 0x2, R86 ;  /* 0x00000002022c7825 */ /* 0x042fe400078e0256 */
[----:B------:R1:W5:Y:S02]  /*b270*/  LDG.E.U16 R63, desc[UR14][R46.64] ;  /* 0x0000000e2e3f7981 */ /* 0x000364000c1e1500 */
[C---:B0-----:R-:W-:Y:S02]  /*b280*/  IMAD.WIDE R40, R2.reuse, 0x2, R64 ;  /* 0x0000000202287825 */ /* 0x041fe400078e0240 */
[----:B------:R0:W5:Y:S02]  /*b290*/  LDG.E.U16 R65, desc[UR14][R42.64] ;  /* 0x0000000e2a417981 */ /* 0x000164000c1e1500 */
[----:B-1----:R-:W-:-:S02]  /*b2a0*/  IMAD.WIDE R46, R2, 0x2, R84 ;  /* 0x00000002022e7825 */ /* 0x002fc400078e0254 */
[----:B------:R1:W5:Y:S04]  /*b2b0*/  LDG.E.U16 R64, desc[UR14][R44.64] ;  /* 0x0000000e2c407981 */ /* 0x000368000c1e1500 */
[----:B------:R-:W5:Y:S01]  /*b2c0*/  LDG.E.U16 R69, desc[UR14][R46.64] ;  /* 0x0000000e2e457981 */ /* 0x000f62000c1e1500 */
[----:B0-----:R-:W-:-:S03]  /*b2d0*/  IMAD.WIDE R42, R2, 0x2, R66 ;  /* 0x00000002022a7825 */ /* 0x001fc600078e0242 */
[----:B------:R0:W5:Y:S01]  /*b2e0*/  LDG.E.U16 R66, desc[UR14][R40.64] ;  /* 0x0000000e28427981 */ /* 0x000162000c1e1500 */
[----:B-1----:R-:W-:-:S03]  /*b2f0*/  IMAD.WIDE R44, R2, 0x2, R82 ;  /* 0x00000002022c7825 */ /* 0x002fc600078e0252 */
[----:B------:R1:W5:Y:S01]  /*b300*/  LDG.E.U16 R67, desc[UR14][R42.64] ;  /* 0x0000000e2a437981 */ /* 0x000362000c1e1500 */
[----:B0-----:R-:W-:-:S04]  /*b310*/  IMAD.WIDE R40, R2, 0x2, R80 ;  /* 0x0000000202287825 */ /* 0x001fc800078e0250 */
[C---:B-1----:R-:W-:Y:S02]  /*b320*/  IMAD.WIDE R42, R2.reuse, 0x2, R70 ;  /* 0x00000002022a7825 */ /* 0x042fe400078e0246 */
[----:B------:R3:W5:Y:S02]  /*b330*/  LDG.E.U16 R71, desc[UR14][R40.64] ;  /* 0x0000000e28477981 */ /* 0x000764000c1e1500 */
[C---:B------:R-:W-:Y:S02]  /*b340*/  IMAD.WIDE R46, R2.reuse, 0x2, R74 ;  /* 0x00000002022e7825 */ /* 0x040fe400078e024a */
[----:B------:R0:W5:Y:S04]  /*b350*/  LDG.E.U16 R70, desc[UR14][R44.64] ;  /* 0x0000000e2c467981 */ /* 0x000168000c1e1500 */
[----:B------:R-:W5:Y:S01]  /*b360*/  LDG.E.U16 R46, desc[UR14][R46.64] ;  /* 0x0000000e2e2e7981 */ /* 0x000f62000c1e1500 */
[----:B---3--:R-:W-:-:S03]  /*b370*/  IMAD.WIDE R40, R2, 0x2, R72 ;  /* 0x0000000202287825 */ /* 0x008fc600078e0248 */
[----:B------:R1:W3:Y:S01]  /*b380*/  LDG.E.U16 R72, desc[UR14][R42.64] ;  /* 0x0000000e2a487981 */ /* 0x0002e2000c1e1500 */
[----:B0-----:R-:W-:-:S03]  /*b390*/  IMAD.WIDE R44, R2, 0x2, R76 ;  /* 0x00000002022c7825 */ /* 0x001fc600078e024c */
[----:B------:R-:W3:Y:S04]  /*b3a0*/  LDG.E.U16 R40, desc[UR14][R40.64] ;  /* 0x0000000e28287981 */ /* 0x000ee8000c1e1500 */
[----:B------:R-:W3:Y:S01]  /*b3b0*/  LDG.E.U16 R44, desc[UR14][R44.64] ;  /* 0x0000000e2c2c7981 */ /* 0x000ee2000c1e1500 */
[----:B-1----:R-:W-:-:S06]  /*b3c0*/  IMAD.WIDE R42, R2, 0x2, R78 ;  /* 0x00000002022a7825 */ /* 0x002fcc00078e024e */
[----:B------:R-:W3:Y:S01]  /*b3d0*/  LDG.E.U16 R42, desc[UR14][R42.64] ;  /* 0x0000000e2a2a7981 */ /* 0x000ee2000c1e1500 */
[----:B------:R-:W-:-:S03]  /*b3e0*/  LOP3.LUT R73, R134, 0x10, RZ, 0x3c, !PT ;  /* 0x0000001086497812 */ /* 0x000fc600078e3cff */
        /* <DEDUP_REMOVED lines=17> */
[----:B------:R-:W-:Y:S04]  /*b500*/  STS.U16 [R74+UR8+0xc100], R21 ;  /* 0x00c100154a007988 */ /* 0x000fe80008000408 */
[----:B------:R-:W-:Y:S01]  /*b510*/  STS.U16 [R74+UR8+0xc500], R15 ;  /* 0x00c5000f4a007988 */ /* 0x000fe20008000408 */
[----:B0-----:R-:W-:-:S03]  /*b520*/  LOP3.LUT R73, R134, 0x30, RZ, 0x3c, !PT ;  /* 0x0000003086497812 */ /* 0x001fc600078e3cff */
        /* <DEDUP_REMOVED lines=23> */
[----:B------:R1:W-:Y:S01]  /*b6a0*/  STS.U16 [R74+UR8+0xde00], R51 ;  /* 0x00de00334a007988 */ /* 0x0003e20008000408 */
[----:B------:R-:W-:-:S03]  /*b6b0*/  LOP3.LUT R4, R134, 0x60, RZ, 0x3c, !PT ;  /* 0x0000006086047812 */ /* 0x000fc600078e3cff */
[----:B------:R1:W-:Y:S01]  /*b6c0*/  STS.U16 [R73+UR8+0xc280], R52 ;  /* 0x00c2803449007988 */ /* 0x0003e20008000408 */
[----:B------:R-:W-:-:S03]  /*b6d0*/  UMOV UR4, 0x1 ;  /* 0x0000000100047882 */ /* 0x000fc60000000000 */
[----:B------:R1:W-:Y:S04]  /*b6e0*/  STS.U16 [R73+UR8+0xc680], R53 ;  /* 0x00c6803549007988 */ /* 0x0003e80008000408 */
[----:B------:R1:W-:Y:S01]  /*b6f0*/  STS.U16 [R73+UR8+0xca80], R54 ;  /* 0x00ca803649007988 */ /* 0x0003e20008000408 */
[----:B------:R-:W-:-:S04]  /*b700*/  @!UP0 UIADD3 UR4, UPT, UPT, -UR4, 0x100000, URZ ;  /* 0x0010000004048890 */ /* 0x000fc8000fffe1ff */
[----:B------:R-:W-:Y:S02]  /*b710*/  @!UP0 USHF.L.U32 UR5, UR4, 0xb, URZ ;  /* 0x0000000b04058899 */ /* 0x000fe400080006ff */
[----:B------:R-:W-:Y:S01]  /*b720*/  @!UP0 USHF.L.U32 UR4, UR4, 0x1, URZ ;  /* 0x0000000104048899 */ /* 0x000fe200080006ff */
[----:B------:R1:W-:Y:S04]  /*b730*/  STS.U16 [R73+UR8+0xce80], R55 ;  /* 0x00ce803749007988 */ /* 0x0003e80008000408 */
[----:B------:R1:W-:Y:S04]  /*b740*/  STS.U16 [R73+UR8+0xd280], R56 ;  /* 0x00d2803849007988 */ /* 0x0003e80008000408 */
[----:B------:R1:W-:Y:S01]  /*b750*/  STS.U16 [R73+UR8+0xd680], R57 ;  /* 0x00d6803949007988 */ /* 0x0003e20008000408 */
[----:B------:R-:W-:-:S03]  /*b760*/  VOTEU.ALL UP1, P1 ;  /* 0x0000000000ff7886 */ /* 0x000fc60000820000 */
[----:B--2---:R1:W-:Y:S04]  /*b770*/  STS.U16 [R73+UR8+0xda80], R58 ;  /* 0x00da803a49007988 */ /* 0x0043e80008000408 */
[----:B----4-:R1:W-:Y:S04]  /*b780*/  STS.U16 [R73+UR8+0xde80], R59 ;  /* 0x00de803b49007988 */ /* 0x0103e80008000408 */
[----:B------:R1:W-:Y:S04]  /*b790*/  STS.U16 [R4+UR8+0xc300], R60 ;  /* 0x00c3003c04007988 */ /* 0x0003e80008000408 */
[----:B------:R1:W-:Y:S04]  /*b7a0*/  STS.U16 [R4+UR8+0xc700], R61 ;  /* 0x00c7003d04007988 */ /* 0x0003e80008000408 */
[----:B-----5:R1:W-:Y:S04]  /*b7b0*/  STS.U16 [R4+UR8+0xcb00], R62 ;  /* 0x00cb003e04007988 */ /* 0x0203e80008000408 */
        /* <DEDUP_REMOVED lines=9> */
[----:B---3--:R1:W-:Y:S04]  /*b850*/  STS.U16 [R139+UR8+0xcf80], R72 ;  /* 0x00cf80488b007988 */ /* 0x0083e80008000408 */
        /* <DEDUP_REMOVED lines=8> */
[----:B-1----:R-:W-:Y:S05]  /*b8e0*/  BRA.U UP2, `(.L_x_13) ;  /* 0x00000001027c7547 */ /* 0x002fea000b800000 */
[----:B------:R-:W-:Y:S01]  /*b8f0*/  UMOV UR51, 0x40004040 ;  /* 0x4000404000337882 */ /* 0x000fe20000000000 */
[----:B------:R-:W-:Y:S01]  /*b900*/  UMOV UR53, 0x40004040 ;  /* 0x4000404000357882 */ /* 0x000fe20000000000 */
[----:B------:R-:W-:Y:S01]  /*b910*/  UMOV UR54, 0x0 ;  /* 0x0000000000367882 */ /* 0x000fe20000000000 */
[----:B------:R-:W-:Y:S01]  /*b920*/  UMOV UR55, 0x8108010 ;  /* 0x0810801000377882 */ /* 0x000fe20000000000 */
[----:B------:R-:W-:Y:S01]  /*b930*/  UIADD3 UR4, UPT, UPT, UR8, 0x14010, URZ ;  /* 0x0001401008047890 */ /* 0x000fe2000fffe0ff */
[----:B------:R0:W-:Y:S01]  /*b940*/  UTCHMMA gdesc[UR50], gdesc[UR52], tmem[UR11], tmem[UR54], idesc[UR55], !UPT ;  /* 0x00ff3634320075ea */ /* 0x0001e2000f80000b */
[----:B------:R-:W-:Y:S01]  /*b950*/  UMOV UR56, 0x0 ;  /* 0x0000000000387882 */ /* 0x000fe20000000000 */
[----:B------:R-:W-:Y:S01]  /*b960*/  UMOV UR57, 0x8108010 ;  /* 0x0810801000397882 */ /* 0x000fe20000000000 */
[----:B------:R-:W-:Y:S01]  /*b970*/  UMOV UR58, 0x0 ;  /* 0x00000000003a7882 */ /* 0x000fe20000000000 */
[----:B------:R-:W-:Y:S01]  /*b980*/  UMOV UR59, 0x8108010 ;  /* 0x08108010003b7882 */ /* 0x000fe20000000000 */
        /* <DEDUP_REMOVED lines=11> */
[----:B------:R-:W-:Y:S01]  /*ba40*/  UMOV UR5, URZ ;  /* 0x000000ff00057c82 */ /* 0x000fe20008000000 */
[----:B------:R0:W-:Y:S01]  /*ba50*/  UTCHMMA gdesc[UR24], gdesc[UR38], tmem[UR11], tmem[UR62], idesc[UR63], UPT ;  /* 0x00ff3e26180075ea */ /* 0x0001e2000b80000b */
[----:B------:R-:W-:Y:S01]  /*ba60*/  UMOV UR68, 0x0 ;  /* 0x0000000000447882 */ /* 0x000fe20000000000 */
[----:B------:R-:W-:Y:S01]  /*ba70*/  UMOV UR69, 0x8108010 ;  /* 0x0810801000457882 */ /* 0x000fe20000000000 */
[----:B------:R0:W-:Y:S01]  /*ba80*/  UTCHMMA gdesc[UR26], gdesc[UR40], tmem[UR11], tmem[UR64], idesc[UR65], UPT ;  /* 0x00ff40281a0075ea */ /* 0x0001e2000b80000b */
[----:B------:R-:W-:Y:S01]  /*ba90*/  UMOV UR4, UR4 ;  /* 0x0000000400047c82 */ /* 0x000fe20008000000 */
[----:B------:R0:W-:Y:S01]  /*baa0*/  UTCHMMA gdesc[UR28], gdesc[UR42], tmem[UR11], tmem[UR66], idesc[UR67], UPT ;  /* 0x00ff422a1c0075ea */ /* 0x0001e2000b80000b */
[----:B------:R0:W-:Y:S01]  /*bab0*/  UTCHMMA gdesc[UR30], gdesc[UR44], tmem[UR11], tmem[UR68], idesc[UR69], UPT ;  /* 0x00ff442c1e0075ea */ /* 0x0001e2000b80000b */
[----:B------:R0:W-:Y:S01]  /*bac0*/  UTCBAR [UR4], URZ ;  /* 0x000000ff040073e9 */ /* 0x0001e200080000ff */
[----:B------:R-:W-:Y:S01]  /*bad0*/  NOP ;  /* 0x0000000000007918 */ /* 0x000fe20000000000 */
.L_x_13:
[----:B------:R-:W1:Y:S02]  /*bae0*/  SYNCS.PHASECHK.TRANS64.TRYWAIT P2, [UR8+0x14010], RZ ;  /* 0x014010ffff0075a7 */ /* 0x000e640008041108 */
[----:B-1----:R-:W-:Y:S05]  /*baf0*/  @!P2 BRA `(.L_x_14) ;  /* 0x0000007800f4a947 */ /* 0x002fea0003800000 */
.L_x_23:
[----:B------:R-:W2:Y:S04]  /*bb00*/  LDL.64 R78, [R1+0x230] ;  /* 0x00023000014e7983 */ /* 0x000ea80000100a00 */
[----:B------:R-:W3:Y:S01]  /*bb10*/  LDL.64 R74, [R1+0x228] ;  /* 0x00022800014a7983 */ /* 0x000ee20000100a00 */
[----:B------:R-:W-:Y:S01]  /*bb20*/  SHF.L.U32 R0, R0, 0x1f, RZ ;  /* 0x0000001f00007819 */ /* 0x000fe200000006ff */
[----:B------:R-:W-:Y:S06]  /*bb30*/  BAR.SYNC.DEFER_BLOCKING 0x0 ;  /* 0x0000000000007b1d */ /* 0x000fec0000010000 */
[----:B------:R-:W1:Y:S01]  /*bb40*/  LDTM.x64 R4, tmem[UR10+0x80] ;  /* 0x0000800a000479ee */ /* 0x000e620008340000 */
[----:B------:R-:W4:Y:S01]  /*bb50*/  @!P1 SYNCS.CCTL.IV [UR8+0x14010] ;  /* 0x01401000ff0099b1 */ /* 0x000f220008000008 */
[----:B------:R-:W-:Y:S01]  /*bb60*/  NOP ;  /* 0x0000000000007918 */ /* 0x000fe20000000000 */
[----:B-1----:R-:W-:Y:S01]  /*bb70*/  FMUL R69, R4, UR73 ;  /* 0x0000004904457c20 */ /* 0x002fe20008400000 */
[----:B------:R-:W-:Y:S01]  /*bb80*/  FMUL R70, R5, UR73 ;  /* 0x0000004905467c20 */ /* 0x000fe20008400000 */
[----:B------:R-:W-:Y:S01]  /*bb90*/  FMUL R73, R6, UR73 ;  /* 0x0000004906497c20 */ /* 0x000fe20008400000 */
[----:B------:R-:W-:Y:S01]  /*bba0*/  FMUL R71, R7, UR73 ;  /* 0x0000004907477c20 */ /* 0x000fe20008400000 */
[----:B------:R-:W-:Y:S01]  /*bbb0*/  FMUL R72, R8, UR73 ;  /* 0x0000004908487c20 */ /* 0x000fe20008400000 */
[----:B----4-:R-:W1:Y:S01]  /*bbc0*/  SYNCS.PHASECHK.TRANS64.TRYWAIT P2, [UR12], R0 ;  /* 0x00000000ff0075a7 */ /* 0x010e62000804110c */
[----:B------:R-:W-:Y:S01]  /*bbd0*/  FMUL R76, R53, UR73 ;  /* 0x00000049354c7c20 */ /* 0x000fe20008400000 */
[----:B------:R-:W-:Y:S01]  /*bbe0*/  FMNMX3 R73, R69, R70, R73, !PT ;  /* 0x0000004645497276 */ /* 0x000fe20007800049 */
[----:B------:R-:W-:Y:S01]  /*bbf0*/  FMUL R69, R9, UR73 ;  /* 0x0000004909457c20 */ /* 0x000fe20008400000 */
[----:B------:R-:W-:-:S02]  /*bc00*/  FMUL R70, R10, UR73 ;  /* 0x000000490a467c20 */ /* 0x000fc40008400000 */
[----:B------:R-:W-:Y:S01]  /*bc10*/  FMNMX3 R73, R73, R71, R72, !PT ;  /* 0x0000004749497276 */ /* 0x000fe20007800048 */
[----:B------:R-:W-:Y:S01]  /*bc20*/  FMUL R71, R11, UR73 ;  /* 0x000000490b477c20 */ /* 0x000fe20008400000 */
[----:B------:R-:W-:Y:S02]  /*bc30*/  FMUL R72, R12, UR73 ;  /* 0x000000490c487c20 */ /* 0x000fe40008400000 */
[----:B------:R-:W-:Y:S01]  /*bc40*/  FMNMX3 R73, R73, R69, R70, !PT ;  /* 0x0000004549497276 */ /* 0x000fe20007800046 */
[----:B------:R-:W-:Y:S01]  /*bc50*/  FMUL R69, R13, UR73 ;  /* 0x000000490d457c20 */ /* 0x000fe20008400000 */
[----:B------:R-:W-:Y:S02]  /*bc60*/  FMUL R70, R14, UR73 ;  /* 0x000000490e467c20 */ /* 0x000fe40008400000 */
        /* <DEDUP_REMOVED lines=41> */
[----:B------:R-:W-:-:S04]  /*bf00*/  FMUL R69, R41, UR73 ;  /* 0x0000004929457c20 */ /* 0x000fc80008400000 */
        /* <DEDUP_REMOVED lines=16> */
[----:B------:R-:W-:-:S03]  /*c010*/  FMUL R69, R54, UR73 ;  /* 0x0000004936457c20 */ /* 0x000fc60008400000 */
[----:B------:R-:W-:-:S04]  /*c020*/  FMNMX3 R72, R72, R70, R71, !PT ;  /* 0x0000004648487276 */ /* 0x000fc80007800047 */
[----:B------:R-:W-:Y:S01]  /*c030*/  FMNMX3 R76, R72, R76, R69, !PT ;  /* 0x0000004c484c7276 */ /* 0x000fe20007800045 */
[----:B------:R-:W-:Y:S01]  /*c040*/  FMUL R69, R55, UR73 ;  /* 0x0000004937457c20 */ /* 0x000fe20008400000 */
[----:B------:R-:W-:Y:S01]  /*c050*/  FMUL R72, R56, UR73 ;  /* 0x0000004938487c20 */ /* 0x000fe20008400000 */
[----:B--2---:R-:W-:-:S04]  /*c060*/  IMAD.WIDE R70, R3, 0x2, R78 ;  /* 0x0000000203467825 */ /* 0x004fc800078e024e */
[----:B---3--:R-:W-:Y:S01]  /*c070*/  IMAD.WIDE R80, R3, 0x2, R74 ;  /* 0x0000000203507825 */ /* 0x008fe200078e024a */
[----:B-1----:R-:W-:Y:S06]  /*c080*/  @!P2 BRA `(.L_x_15) ;  /* 0x00000074009ca947 */ /* 0x002fec0003800000 */
.L_x_24:
[----:B------:R-:W2:Y:S04]  /*c090*/  LDL.64 R74, [R1+0x10] ;  /* 0x00001000014a7983 */ /* 0x000ea80000100a00 */
[----:B------:R-:W3:Y:S04]  /*c0a0*/  LDL.64 R92, [R1+0x28] ;  /* 0x00002800015c7983 */ /* 0x000ee80000100a00 */
[----:B------:R-:W4:Y:S04]  /*c0b0*/  LDL.64 R94, [R1+0x40] ;  /* 0x00004000015e7983 */ /* 0x000f280000100a00 */
[----:B------:R-:W5:Y:S04]  /*c0c0*/  LDL.64 R90, [R1+0x8] ;  /* 0x00000800015a7983 */ /* 0x000f680000100a00 */
[----:B------:R-:W3:Y:S04]  /*c0d0*/  LDL.64 R104, [R1] ;  /* 0x0000000001687983 */ /* 0x000ee80000100a00 */
[----:B------:R-:W3:Y:S04]  /*c0e0*/  LDL.64 R102, [R1+0x20] ;  /* 0x0000200001667983 */ /* 0x000ee80000100a00 */
[----:B------:R-:W3:Y:S04]  /*c0f0*/  LDL.64 R110, [R1+0x38] ;  /* 0x00003800016e7983 */ /* 0x000ee80000100a00 */
[----:B------:R-:W3:Y:S04]  /*c100*/  LDL.64 R116, [R1+0x30] ;  /* 0x0000300001747983 */ /* 0x000ee80000100a00 */
[----:B------:R-:W3:Y:S01]  /*c110*/  LDL.64 R120, [R1+0x18] ;  /* 0x0000180001787983 */ /* 0x000ee20000100a00 */
[----:B------:R-:W-:Y:S01]  /*c120*/  FMUL R77, R57, UR73 ;  /* 0x00000049394d7c20 */ /* 0x000fe20008400000 */
[----:B------:R-:W-:Y:S01]  /*c130*/  FMUL R78, R58, UR73 ;  /* 0x000000493a4e7c20 */ /* 0x000fe20008400000 */
[----:B------:R-:W-:Y:S01]  /*c140*/  FMNMX3 R76, R76, R69, R72, !PT ;  /* 0x000000454c4c7276 */ /* 0x000fe20007800048 */
[----:B------:R-:W-:Y:S01]  /*c150*/  FMUL R82, R59, UR73 ;  /* 0x000000493b527c20 */ /* 0x000fe20008400000 */
[----:B------:R-:W-:Y:S01]  /*c160*/  FMUL R69, R60, UR73 ;  /* 0x000000493c457c20 */ /* 0x000fe20008400000 */
[----:B------:R1:W3:Y:S01]  /*c170*/  LDG.E.U16 R80, desc[UR14][R80.64] ;  /* 0x0000000e50507981 */ /* 0x0002e2000c1e1500 */
[----:B------:R-:W-:Y:S01]  /*c180*/  FMNMX3 R76, R76, R77, R78, !PT ;  /* 0x0000004d4c4c7276 */ /* 0x000fe2000780004e */
[----:B------:R-:W-:-:S02]  /*c190*/  FMUL R83, R62, UR73 ;  /* 0x000000493e537c20 */ /* 0x000fc40008400000 */
[----:B------:R0:W3:Y:S01]  /*c1a0*/  LDG.E.U16 R0, desc[UR14][R70.64] ;  /* 0x0000000e46007981 */ /* 0x0000e2000c1e1500 */
[----:B------:R-:W-:Y:S01]  /*c1b0*/  FMNMX3 R82, R76, R82, R69, !PT ;  /* 0x000000524c527276 */ /* 0x000fe20007800045 */
[----:B------:R-:W-:Y:S01]  /*c1c0*/  FMUL R76, R61, UR73 ;  /* 0x000000493d4c7c20 */ /* 0x000fe20008400000 */
[----:B------:R-:W-:-:S04]  /*c1d0*/  IMAD.WIDE R72, R3, 0x2, R248 ;  /* 0x0000000203487825 */ /* 0x000fc800078e02f8 */
[----:B------:R-:W-:Y:S01]  /*c1e0*/  FMUL R69, R63, UR73 ;  /* 0x000000493f457c20 */ /* 0x000fe20008400000 */
[----:B-1----:R-:W-:Y:S01]  /*c1f0*/  FMUL R81, R64, UR73 ;  /* 0x0000004940517c20 */ /* 0x002fe20008400000 */
[----:B------:R-:W-:Y:S01]  /*c200*/  FMNMX3 R82, R82, R76, R83, !PT ;  /* 0x0000004c52527276 */ /* 0x000fe20007800053 */
[----:B------:R1:W4:Y:S01]  /*c210*/  LDG.E.U16 R78, desc[UR14][R72.64] ;  /* 0x0000000e484e7981 */ /* 0x000322000c1e1500 */
[----:B------:R-:W-:Y:S01]  /*c220*/  FMUL R84, R66, UR73 ;  /* 0x0000004942547c20 */ /* 0x000fe20008400000 */
[----:B0-----:R-:W-:Y:S01]  /*c230*/  IMAD.WIDE R70, R3, 0x2, R240 ;  /* 0x0000000203467825 */ /* 0x001fe200078e02f0 */
[----:B------:R-:W-:-:S03]  /*c240*/  FMNMX3 R69, R82, R69, R81, !PT ;  /* 0x0000004552457276 */ /* 0x000fc60007800051 */
[----:B------:R-:W-:Y:S01]  /*c250*/  FMUL R81, R65, UR73 ;  /* 0x0000004941517c20 */ /* 0x000fe20008400000 */
[----:B------:R-:W-:Y:S01]  /*c260*/  FMUL R132, R67, UR73 ;  /* 0x0000004943847c20 */ /* 0x000fe20008400000 */
[----:B------:R0:W4:Y:S01]  /*c270*/  LDG.E.U16 R77, desc[UR14][R70.64] ;  /* 0x0000000e464d7981 */ /* 0x000122000c1e1500 */
[----:B-1----:R-:W-:Y:S02]  /*c280*/  IMAD.WIDE R72, R3, 0x2, R224 ;  /* 0x0000000203487825 */ /* 0x002fe400078e02e0 */
[----:B------:R-:W-:Y:S02]  /*c290*/  FMNMX3 R69, R69, R81, R84, !PT ;  /* 0x0000005145457276 */ /* 0x000fe40007800054 */
[----:B------:R-:W-:Y:S02]  /*c2a0*/  IMAD.WIDE R82, R3, 0x2, R200 ;  /* 0x0000000203527825 */ /* 0x000fe400078e02c8 */
[----:B------:R-:W-:Y:S02]  /*c2b0*/  FMNMX3 R132, R69, R132, R68, !PT ;  /* 0x0000008445847276 */ /* 0x000fe40007800044 */
[----:B0-----:R-:W-:-:S04]  /*c2c0*/  IMAD.WIDE R70, R3, 0x2, R216 ;  /* 0x0000000203467825 */ /* 0x001fc800078e02d8 */
[----:B------:R-:W-:-:S04]  /*c2d0*/  IMAD.WIDE R86, R3, 0x2, R176 ;  /* 0x0000000203567825 */ /* 0x000fc800078e02b0 */
[----:B------:R-:W-:Y:S01]  /*c2e0*/  FFMA R5, R5, UR73, -R132 ;  /* 0x0000004905057c23 */ /* 0x000fe20008000884 */
[C---:B------:R-:W-:Y:S01]  /*c2f0*/  IMAD.WIDE R84, R3.reuse, 0x2, R160 ;  /* 0x0000000203547825 */ /* 0x040fe200078e02a0 */
[----:B------:R-:W5:Y:S03]  /*c300*/  LDG.E.U16 R69, desc[UR14][R86.64] ;  /* 0x0000000e56457981 */ /* 0x000f66000c1e1500 */
[----:B------:R-:W-:Y:S01]  /*c310*/  IMAD.WIDE R88, R3, 0x2, R184 ;  /* 0x0000000203587825 */ /* 0x000fe200078e02b8 */
[----:B------:R0:W5:Y:S03]  /*c320*/  LDG.E.U16 R81, desc[UR14][R84.64] ;  /* 0x0000000e54517981 */ /* 0x000166000c1e1500 */
[----:B------:R-:W-:Y:S01]  /*c330*/  FMUL R5, R5, 1.4426950216293334961 ;  /* 0x3fb8aa3b05057820 */ /* 0x000fe20000400000 */
[----:B------:R-:W-:-:S03]  /*c340*/  FFMA R108, R4, UR73, -R132 ;  /* 0x00000049046c7c23 */ /* 0x000fc60008000884 */
[----:B------:R1:W-:Y:S01]  /*c350*/  MUFU.EX2 R109, R5 ;  /* 0x00000005006d7308 */ /* 0x0003e20000000800 */
[----:B0-----:R-:W-:-:S04]  /*c360*/  IMAD.WIDE R84, R3, 0x2, R152 ;  /* 0x0000000203547825 */ /* 0x001fc800078e0298 */
[----:B-1----:R-:W-:Y:S02]  /*c370*/  IMAD.WIDE R4, R3, 0x2, R238 ;  /* 0x0000000203047825 */ /* 0x002fe400078e02ee */
[----:B------:R-:W5:Y:S02]  /*c380*/  LDG.E.U16 R85, desc[UR14][R84.64] ;  /* 0x0000000e54557981 */ /* 0x000f64000c1e1500 */
[--C-:B------:R-:W-:Y:S01]  /*c390*/  FFMA R6, R6, UR73, -R132.reuse ;  /* 0x0000004906067c23 */ /* 0x100fe20008000884 */
[----:B------:R-:W-:Y:S01]  /*c3a0*/  FMUL R108, R108, 1.4426950216293334961 ;  /* 0x3fb8aa3b6c6c7820 */ /* 0x000fe20000400000 */
[----:B------:R-:W-:Y:S01]  /*c3b0*/  FFMA R107, R7, UR73, -R132 ;  /* 0x00000049076b7c23 */ /* 0x000fe20008000884 */
[----:B------:R-:W-:-:S04]  /*c3c0*/  IMAD.WIDE R96, R3, 0x2, R190 ;  /* 0x0000000203607825 */ /* 0x000fc800078e02be */
[----:B------:R-:W-:Y:S01]  /*c3d0*/  FMUL R6, R6, 1.4426950216293334961 ;  /* 0x3fb8aa3b06067820 */ /* 0x000fe20000400000 */
[----:B------:R-:W0:Y:S01]  /*c3e0*/  MUFU.EX2 R108, R108 ;  /* 0x0000006c006c7308 */ /* 0x000e220000000800 */
[----:B------:R-:W-:Y:S01]  /*c3f0*/  FMUL R107, R107, 1.4426950216293334961 ;  /* 0x3fb8aa3b6b6b7820 */ /* 0x000fe20000400000 */
[----:B------:R-:W-:-:S04]  /*c400*/  IMAD.WIDE R100, R3, 0x2, R150 ;  /* 0x0000000203647825 */ /* 0x000fc800078e0296 */
[----:B------:R-:W-:Y:S02]  /*c410*/  FFMA R9, R9, UR73, -R132 ;  /* 0x0000004909097c23 */ /* 0x000fe40008000884 */
[----:B------:R1:W0:Y:S01]  /*c420*/  MUFU.EX2 R106, R6 ;  /* 0x00000006006a7308 */ /* 0x0002220000000800 */
[----:B------:R-:W5:Y:S01]  /*c430*/  LDG.E.U16 R100, desc[UR14][R100.64] ;  /* 0x0000000e64647981 */ /* 0x000f62000c1e1500 */
[----:B-1----:R-:W-:-:S06]  /*c440*/  IMAD.WIDE R6, R3, 0x2, R222 ;  /* 0x0000000203067825 */ /* 0x002fcc00078e02de */
[----:B------:R-:W1:Y:S01]  /*c450*/  MUFU.EX2 R107, R107 ;  /* 0x0000006b006b7308 */ /* 0x000e620000000800 */
[----:B------:R-:W-:Y:S01]  /*c460*/  FFMA R10, R10, UR73, -R132 ;  /* 0x000000490a0a7c23 */ /* 0x000fe20008000884 */
[----:B------:R-:W-:-:S04]  /*c470*/  IMAD.WIDE R98, R3, 0x2, R174 ;  /* 0x0000000203627825 */ /* 0x000fc800078e02ae */
[--C-:B------:R-:W-:Y:S01]  /*c480*/  FFMA R12, R12, UR73, -R132.reuse ;  /* 0x000000490c0c7c23 */ /* 0x100fe20008000884 */
[----:B------:R-:W-:Y:S01]  /*c490*/  FFMA R13, R13, UR73, -R132 ;  /* 0x000000490d0d7c23 */ /* 0x000fe20008000884 */
[----:B------:R-:W5:Y:S01]  /*c4a0*/  LDG.E.U16 R98, desc[UR14][R98.64] ;  /* 0x0000000e62627981 */ /* 0x000f62000c1e1500 */
[----:B------:R-:W-:-:S04]  /*c4b0*/  IMAD.WIDE R112, R3, 0x2, R172 ;  /* 0x0000000203707825 */ /* 0x000fc800078e02ac */
[C---:B------:R-:W-:Y:S02]  /*c4c0*/  IMAD.WIDE R114, R3.reuse, 0x2, R156 ;  /* 0x0000000203727825 */ /* 0x040fe400078e029c */
[----:B------:R-:W5:Y:S04]  /*c4d0*/  LDG.E.U16 R112, desc[UR14][R112.64] ;  /* 0x0000000e70707981 */ /* 0x000f68000c1e1500 */
[----:B------:R-:W5:Y:S01]  /*c4e0*/  LDG.E.U16 R114, desc[UR14][R114.64] ;  /* 0x0000000e72727981 */ /* 0x000f62000c1e1500 */
[----:B--2---:R-:W-:-:S05]  /*c4f0*/  IMAD.WIDE R74, R3, 0x2, R74 ;  /* 0x00000002034a7825 */ /* 0x004fca00078e024a */
[----:B------:R2:W5:Y:S02]  /*c500*/  LDG.E.U16 R79, desc[UR14][R74.64] ;  /* 0x0000000e4a4f7981 */ /* 0x000564000c1e1500 */
[----:B--2---:R-:W-:-:S05]  /*c510*/  IMAD.WIDE R74, R3, 0x2, R232 ;  /* 0x00000002034a7825 */ /* 0x004fca00078e02e8 */
[----:B------:R-:W2:Y:S04]  /*c520*/  LDG.E.U16 R76, desc[UR14][R74.64] ;  /* 0x0000000e4a4c7981 */ /* 0x000ea8000c1e1500 */
[----:B------:R0:W2:Y:S04]  /*c530*/  LDG.E.U16 R75, desc[UR14][R72.64] ;  /* 0x0000000e484b7981 */ /* 0x0000a8000c1e1500 */
[----:B------:R1:W2:Y:S01]  /*c540*/  LDG.E.U16 R74, desc[UR14][R70.64] ;  /* 0x0000000e464a7981 */ /* 0x0002a2000c1e1500 */
[----:B0-----:R-:W-:-:S04]  /*c550*/  IMAD.WIDE R72, R3, 0x2, R208 ;  /* 0x0000000203487825 */ /* 0x001fc800078e02d0 */
[C---:B-1----:R-:W-:Y:S02]  /*c560*/  IMAD.WIDE R70, R3.reuse, 0x2, R192 ;  /* 0x0000000203467825 */ /* 0x042fe400078e02c0 */
[----:B------:R-:W2:Y:S02]  /*c570*/  LDG.E.U16 R73, desc[UR14][R72.64] ;  /* 0x0000000e48497981 */ /* 0x000ea4000c1e1500 */
[C---:B---3--:R-:W-:Y:S02]  /*c580*/  IMAD.WIDE R86, R3.reuse, 0x2, R92 ;  /* 0x0000000203567825 */ /* 0x048fe400078e025c */
[----:B------:R-:W3:Y:S04]  /*c590*/  LDG.E.U16 R71, desc[UR14][R70.64] ;  /* 0x0000000e46477981 */ /* 0x000ee8000c1e1500 */
[----:B------:R0:W2:Y:S04]  /*c5a0*/  LDG.E.U16 R72, desc[UR14][R82.64] ;  /* 0x0000000e52487981 */ /* 0x0000a8000c1e1500 */
[----:B------:R4:W2:Y:S01]  /*c5b0*/  LDG.E.U16 R70, desc[UR14][R88.64] ;  /* 0x0000000e58467981 */ /* 0x0008a2000c1e1500 */
[----:B0-----:R-:W-:-:S04]  /*c5c0*/  IMAD.WIDE R82, R3, 0x2, R168 ;  /* 0x0000000203527825 */ /* 0x001fc800078e02a8 */
[C---:B----4-:R-:W-:Y:S02]  /*c5d0*/  IMAD.WIDE R88, R3.reuse, 0x2, R94 ;  /* 0x0000000203587825 */ /* 0x050fe400078e025e */
[----:B------:R-:W4:Y:S04]  /*c5e0*/  LDG.E.U16 R82, desc[UR14][R82.64] ;  /* 0x0000000e52527981 */ /* 0x000f28000c1e1500 */
[----:B------:R5:W2:Y:S04]  /*c5f0*/  LDG.E.U16 R84, desc[UR14][R88.64] ;  /* 0x0000000e58547981 */ /* 0x000aa8000c1e1500 */
[----:B------:R0:W2:Y:S01]  /*c600*/  LDG.E.U16 R83, desc[UR14][R86.64] ;  /* 0x0000000e56537981 */ /* 0x0000a2000c1e1500 */
[----:B-----5:R-:W-:-:S04]  /*c610*/  IMAD.WIDE R88, R3, 0x2, R90 ;  /* 0x0000000203587825 */ /* 0x020fc800078e025a */
[C---:B0-----:R-:W-:Y:S02]  /*c620*/  IMAD.WIDE R86, R3.reuse, 0x2, R246 ;  /* 0x0000000203567825 */ /* 0x041fe400078e02f6 */
[----:B------:R-:W5:Y:S02]  /*c630*/  LDG.E.U16 R88, desc[UR14][R88.64] ;  /* 0x0000000e58587981 */ /* 0x000f64000c1e1500 */
[C---:B------:R-:W-:Y:S02]  /*c640*/  IMAD.WIDE R90, R3.reuse, 0x2, R230 ;  /* 0x00000002035a7825 */ /* 0x040fe400078e02e6 */
[----:B------:R-:W2:Y:S02]  /*c650*/  LDG.E.U16 R87, desc[UR14][R86.64] ;  /* 0x0000000e56577981 */ /* 0x000ea4000c1e1500 */
[C---:B------:R-:W-:Y:S02]  /*c660*/  IMAD.WIDE R92, R3.reuse, 0x2, R214 ;  /* 0x00000002035c7825 */ /* 0x040fe400078e02d6 */
[----:B------:R-:W2:Y:S02]  /*c670*/  LDG.E.U16 R90, desc[UR14][R90.64] ;  /* 0x0000000e5a5a7981 */ /* 0x000ea4000c1e1500 */
[----:B------:R-:W-:-:S02]  /*c680*/  IMAD.WIDE R94, R3, 0x2, R198 ;  /* 0x00000002035e7825 */ /* 0x000fc400078e02c6 */
[----:B------:R-:W2:Y:S04]  /*c690*/  LDG.E.U16 R92, desc[UR14][R92.64] ;  /* 0x0000000e5c5c7981 */ /* 0x000ea8000c1e1500 */
[----:B------:R0:W2:Y:S04]  /*c6a0*/  LDG.E.U16 R86, desc[UR14][R4.64] ;  /* 0x0000000e04567981 */ /* 0x0000a8000c1e1500 */
[----:B------:R-:W2:Y:S01]  /*c6b0*/  LDG.E.U16 R95, desc[UR14][R94.64] ;  /* 0x0000000e5e5f7981 */ /* 0x000ea2000c1e1500 */
[----:B------:R-:W-:-:S03]  /*c6c0*/  IMAD.WIDE R102, R3, 0x2, R102 ;  /* 0x0000000203667825 */ /* 0x000fc600078e0266 */
[----:B------:R-:W2:Y:S01]  /*c6d0*/  LDG.E.U16 R89, desc[UR14][R6.64] ;  /* 0x0000000e06597981 */ /* 0x000ea2000c1e1500 */
[----:B0-----:R-:W-:-:S03]  /*c6e0*/  IMAD.WIDE R4, R3, 0x2, R206 ;  /* 0x0000000203047825 */ /* 0x001fc600078e02ce */
[----:B------:R-:W2:Y:S04]  /*c6f0*/  LDG.E.U16 R102, desc[UR14][R102.64] ;  /* 0x0000000e66667981 */ /* 0x000ea8000c1e1500 */
[----:B------:R0:W2:Y:S04]  /*c700*/  LDG.E.U16 R91, desc[UR14][R4.64] ;  /* 0x0000000e045b7981 */ /* 0x0000a8000c1e1500 */
[----:B------:R-:W2:Y:S01]  /*c710*/  LDG.E.U16 R94, desc[UR14][R96.64] ;  /* 0x0000000e605e7981 */ /* 0x000ea2000c1e1500 */
[----:B0-----:R-:W-:-:S05]  /*c720*/  IMAD.WIDE R4, R3, 0x2, R182 ;  /* 0x0000000203047825 */ /* 0x001fca00078e02b6 */
[----:B------:R0:W2:Y:S01]  /*c730*/  LDG.E.U16 R93, desc[UR14][R4.64] ;  /* 0x0000000e045d7981 */ /* 0x0000a2000c1e1500 */
[----:B------:R-:W-:Y:S01]  /*c740*/  FFMA R6, R8, UR73, -R132 ;  /* 0x0000004908067c23 */ /* 0x000fe20008000884 */
[----:B0-----:R-:W-:-:S04]  /*c750*/  IMAD.WIDE R4, R3, 0x2, R158 ;  /* 0x0000000203047825 */ /* 0x001fc800078e029e */
[----:B------:R-:W-:Y:S01]  /*c760*/  FMUL R7, R9, 1.4426950216293334961 ;  /* 0x3fb8aa3b09077820 */ /* 0x000fe20000400000 */
[----:B------:R0:W2:Y:S01]  /*c770*/  LDG.E.U16 R96, desc[UR14][R4.64] ;  /* 0x0000000e04607981 */ /* 0x0000a2000c1e1500 */
[----:B------:R-:W-:-:S05]  /*c780*/  IMAD.WIDE R8, R3, 0x2, R166 ;  /* 0x0000000203087825 */ /* 0x000fca00078e02a6 */
[----:B------:R1:W2:Y:S01]  /*c790*/  LDG.E.U16 R97, desc[UR14][R8.64] ;  /* 0x0000000e08617981 */ /* 0x0002a2000c1e1500 */
[----:B0-----:R-:W-:-:S05]  /*c7a0*/  IMAD.WIDE R4, R3, 0x2, R104 ;  /* 0x0000000203047825 */ /* 0x001fca00078e0268 */
[----:B------:R0:W2:Y:S01]  /*c7b0*/  LDG.E.U16 R101, desc[UR14][R4.64] ;  /* 0x0000000e04657981 */ /* 0x0000a2000c1e1500 */
[----:B-1----:R-:W-:Y:S01]  /*c7c0*/  FMUL R8, R10, 1.4426950216293334961 ;  /* 0x3fb8aa3b0a087820 */ /* 0x002fe20000400000 */
[----:B------:R-:W-:Y:S01]  /*c7d0*/  FFMA R9, R11, UR73, -R132 ;  /* 0x000000490b097c23 */ /* 0x000fe20008000884 */
[----:B------:R-:W-:-:S04]  /*c7e0*/  IMAD.WIDE R10, R3, 0x2, R110 ;  /* 0x00000002030a7825 */ /* 0x000fc800078e026e */
[C---:B------:R-:W-:Y:S01]  /*c7f0*/  IMAD.WIDE R104, R3.reuse, 0x2, R244 ;  /* 0x0000000203687825 */ /* 0x040fe200078e02f4 */
[----:B------:R1:W2:Y:S03]  /*c800*/  LDG.E.U16 R99, desc[UR14][R10.64] ;  /* 0x0000000e0a637981 */ /* 0x0002a6000c1e1500 */
[----:B0-----:R-:W-:Y:S02]  /*c810*/  IMAD.WIDE R4, R3, 0x2, R236 ;  /* 0x0000000203047825 */ /* 0x001fe400078e02ec */
[----:B------:R-:W2:Y:S04]  /*c820*/  LDG.E.U16 R104, desc[UR14][R104.64] ;  /* 0x0000000e68687981 */ /* 0x000ea8000c1e1500 */
[----:B------:R0:W2:Y:S01]  /*c830*/  LDG.E.U16 R103, desc[UR14][R4.64] ;  /* 0x0000000e04677981 */ /* 0x0000a2000c1e1500 */
[----:B-1----:R-:W-:Y:S01]  /*c840*/  FMUL R10, R12, 1.4426950216293334961 ;  /* 0x3fb8aa3b0c0a7820 */ /* 0x002fe20000400000 */
[----:B------:R-:W-:Y:S01]  /*c850*/  FMUL R11, R13, 1.4426950216293334961 ;  /* 0x3fb8aa3b0d0b7820 */ /* 0x000fe20000400000 */
[----:B------:R-:W-:-:S05]  /*c860*/  IMAD.WIDE R12, R3, 0x2, R228 ;  /* 0x00000002030c7825 */ /* 0x000fca00078e02e4 */
[----:B------:R1:W2:Y:S01]  /*c870*/  LDG.E.U16 R105, desc[UR14][R12.64] ;  /* 0x0000000e0c697981 */ /* 0x0002a2000c1e1500 */
[----:B0-----:R-:W-:-:S04]  /*c880*/  FADD R5, R108, R109 ;  /* 0x0000006d6c057221 */ /* 0x001fc80000000000 */
[----:B------:R-:W-:-:S04]  /*c890*/  FADD R5, R106, R5 ;  /* 0x000000056a057221 */ /* 0x000fc80000000000 */
[C---:B------:R-:W-:Y:S01]  /*c8a0*/  FADD R118, R107.reuse, R5 ;  /* 0x000000056b767221 */ /* 0x040fe20000000000 */
[----:B------:R-:W-:Y:S01]  /*c8b0*/  F2FP.F16.F32.PACK_AB R5, R107, R106 ;  /* 0x0000006a6b05723e */ /* 0x000fe200000000ff */
[----:B------:R-:W-:-:S04]  /*c8c0*/  IMAD.WIDE R106, R3, 0x2, R220 ;  /* 0x00000002036a7825 */ /* 0x000fc800078e02dc */
[----:B-1----:R-:W-:Y:S02]  /*c8d0*/  IMAD.WIDE R12, R3, 0x2, R212 ;  /* 0x00000002030c7825 */ /* 0x002fe400078e02d4 */
[----:B------:R-:W2:Y:S01]  /*c8e0*/  LDG.E.U16 R106, desc[UR14][R106.64] ;  /* 0x0000000e6a6a7981 */ /* 0x000ea2000c1e1500 */
[----:B------:R-:W-:-:S03]  /*c8f0*/  F2FP.F16.F32.PACK_AB R4, R109, R108 ;  /* 0x0000006c6d04723e */ /* 0x000fc600000000ff */
[----:B------:R0:W2:Y:S02]  /*c900*/  LDG.E.U16 R107, desc[UR14][R12.64] ;  /* 0x0000000e0c6b7981 */ /* 0x0000a4000c1e1500 */
[----:B0-----:R-:W-:-:S05]  /*c910*/  IMAD.WIDE R12, R3, 0x2, R204 ;  /* 0x00000002030c7825 */ /* 0x001fca00078e02cc */
[----:B------:R0:W2:Y:S01]  /*c920*/  LDG.E.U16 R109, desc[UR14][R12.64] ;  /* 0x0000000e0c6d7981 */ /* 0x0000a2000c1e1500 */
[----:B------:R-:W-:-:S06]  /*c930*/  IMAD.WIDE R110, R3, 0x2, R188 ;  /* 0x00000002036e7825 */ /* 0x000fcc00078e02bc */
[----:B------:R-:W2:Y:S01]  /*c940*/  LDG.E.U16 R110, desc[UR14][R110.64] ;  /* 0x0000000e6e6e7981 */ /* 0x000ea2000c1e1500 */
[----:B0-----:R-:W-:-:S05]  /*c950*/  IMAD.WIDE R12, R3, 0x2, R196 ;  /* 0x00000002030c7825 */ /* 0x001fca00078e02c4 */
[----:B------:R0:W2:Y:S02]  /*c960*/  LDG.E.U16 R108, desc[UR14][R12.64] ;  /* 0x0000000e0c6c7981 */ /* 0x0000a4000c1e1500 */
[----:B0-----:R-:W-:-:S05]  /*c970*/  IMAD.WIDE R12, R3, 0x2, R180 ;  /* 0x00000002030c7825 */ /* 0x001fca00078e02b4 */
        /* <DEDUP_REMOVED lines=24> */
[----:B------:R0:W2:Y:S01]  /*cb00*/  LDG.E.U16 R126, desc[UR14][R12.64] ;  /* 0x0000000e0c7e7981 */ /* 0x0000a2000c1e1500 */
[----:B------:R-:W-:Y:S01]  /*cb10*/  FFMA R127, R36, UR73, -R132 ;  /* 0x00000049247f7c23 */ /* 0x000fe20008000884 */
        /* <DEDUP_REMOVED lines=17> */
[----:B------:R-:W-:Y:S01]  /*cc30*/  FMUL R6, R6, 1.4426950216293334961 ;  /* 0x3fb8aa3b06067820 */ /* 0x000fe20000400000 */
[----:B------:R-:W-:Y:S01]  /*cc40*/  MUFU.EX2 R7, R7 ;  /* 0x0000000700077308 */ /* 0x000fe20000000800 */
[----:B------:R-:W-:-:S07]  /*cc50*/  FMUL R9, R9, 1.4426950216293334961 ;  /* 0x3fb8aa3b09097820 */ /* 0x000fce0000400000 */
[----:B------:R-:W1:Y:S01]  /*cc60*/  MUFU.EX2 R6, R6 ;  /* 0x0000000600067308 */ /* 0x000e620000000800 */
[----:B------:R-:W-:-:S07]  /*cc70*/  FFMA R14, R14, UR73, -R132 ;  /* 0x000000490e0e7c23 */ /* 0x000fce0008000884 */
[----:B------:R-:W0:Y:S01]  /*cc80*/  MUFU.EX2 R8, R8 ;  /* 0x0000000800087308 */ /* 0x000e220000000800 */
[----:B------:R-:W-:Y:S01]  /*cc90*/  FMUL R14, R14, 1.4426950216293334961 ;  /* 0x3fb8aa3b0e0e7820 */ /* 0x000fe20000400000 */
[----:B------:R-:W-:-:S06]  /*cca0*/  FFMA R15, R15, UR73, -R132 ;  /* 0x000000490f0f7c23 */ /* 0x000fcc0008000884 */
[----:B------:R-:W0:Y:S01]  /*ccb0*/  MUFU.EX2 R9, R9 ;  /* 0x0000000900097308 */ /* 0x000e220000000800 */
[----:B-1----:R-:W-:Y:S01]  /*ccc0*/  FADD R118, R6, R118 ;  /* 0x0000007606767221 */ /* 0x002fe20000000000 */
[----:B------:R-:W-:-:S06]  /*ccd0*/  FMUL R15, R15, 1.4426950216293334961 ;  /* 0x3fb8aa3b0f0f7820 */ /* 0x000fcc0000400000 */
[----:B------:R-:W1:Y:S01]  /*cce0*/  MUFU.EX2 R10, R10 ;  /* 0x0000000a000a7308 */ /* 0x000e620000000800 */
[----:B------:R-:W-:Y:S01]  /*ccf0*/  FADD R118, R7, R118 ;  /* 0x0000007607767221 */ /* 0x000fe20000000000 */
[----:B------:R-:W-:-:S06]  /*cd00*/  FFMA R16, R16, UR73, -R132 ;  /* 0x0000004910107c23 */ /* 0x000fcc0008000884 */
[----:B------:R-:W1:Y:S01]  /*cd10*/  MUFU.EX2 R11, R11 ;  /* 0x0000000b000b7308 */ /* 0x000e620000000800 */
[----:B0-----:R-:W-:Y:S01]  /*cd20*/  FADD R118, R8, R118 ;  /* 0x0000007608767221 */ /* 0x001fe20000000000 */
[----:B------:R-:W-:Y:S01]  /*cd30*/  FMUL R16, R16, 1.4426950216293334961 ;  /* 0x3fb8aa3b10107820 */ /* 0x000fe20000400000 */
[----:B------:R-:W-:-:S05]  /*cd40*/  FFMA R17, R17, UR73, -R132 ;  /* 0x0000004911117c23 */ /* 0x000fca0008000884 */
[----:B------:R-:W0:Y:S01]  /*cd50*/  MUFU.EX2 R14, R14 ;  /* 0x0000000e000e7308 */ /* 0x000e220000000800 */
[----:B------:R-:W-:Y:S01]  /*cd60*/  FADD R118, R9, R118 ;  /* 0x0000007609767221 */ /* 0x000fe20000000000 */
[----:B------:R-:W-:Y:S01]  /*cd70*/  FFMA R18, R18, UR73, -R132 ;  /* 0x0000004912127c23 */ /* 0x000fe20008000884 */
[----:B------:R-:W-:-:S05]  /*cd80*/  FMUL R17, R17, 1.4426950216293334961 ;  /* 0x3fb8aa3b11117820 */ /* 0x000fca0000400000 */
[----:B------:R-:W0:Y:S01]  /*cd90*/  MUFU.EX2 R15, R15 ;  /* 0x0000000f000f7308 */ /* 0x000e220000000800 */
[----:B-1----:R-:W-:Y:S01]  /*cda0*/  FADD R118, R10, R118 ;  /* 0x000000760a767221 */ /* 0x002fe20000000000 */
[----:B------:R-:W-:Y:S01]  /*cdb0*/  FFMA R19, R19, UR73, -R132 ;  /* 0x0000004913137c23 */ /* 0x000fe20008000884 */
[----:B------:R-:W-:-:S05]  /*cdc0*/  FMUL R18, R18, 1.4426950216293334961 ;  /* 0x3fb8aa3b12127820 */ /* 0x000fca0000400000 */
[----:B------:R-:W1:Y:S01]  /*cdd0*/  MUFU.EX2 R16, R16 ;  /* 0x0000001000107308 */ /* 0x000e620000000800 */
[----:B------:R-:W-:Y:S01]  /*cde0*/  FADD R118, R11, R118 ;  /* 0x000000760b767221 */ /* 0x000fe20000000000 */
[----:B------:R-:W-:Y:S01]  /*cdf0*/  FMUL R19, R19, 1.4426950216293334961 ;  /* 0x3fb8aa3b13137820 */ /* 0x000fe20000400000 */
[----:B------:R-:W-:-:S05]  /*ce00*/  FFMA R20, R20, UR73, -R132 ;  /* 0x0000004914147c23 */ /* 0x000fca0008000884 */
[----:B------:R-:W1:Y:S01]  /*ce10*/  MUFU.EX2 R17, R17 ;  /* 0x0000001100117308 */ /* 0x000e620000000800 */
[----:B0-----:R-:W-:Y:S01]  /*ce20*/  FADD R118, R14, R118 ;  /* 0x000000760e767221 */ /* 0x001fe20000000000 */
[----:B------:R-:W-:Y:S01]  /*ce30*/  FFMA R21, R21, UR73, -R132 ;  /* 0x0000004915157c23 */ /* 0x000fe20008000884 */
[----:B------:R-:W-:-:S05]  /*ce40*/  FMUL R20, R20, 1.4426950216293334961 ;  /* 0x3fb8aa3b14147820 */ /* 0x000fca0000400000 */
[----:B------:R-:W0:Y:S01]  /*ce50*/  MUFU.EX2 R18, R18 ;  /* 0x0000001200127308 */ /* 0x000e220000000800 */
[----:B------:R-:W-:Y:S01]  /*ce60*/  FADD R118, R15, R118 ;  /* 0x000000760f767221 */ /* 0x000fe20000000000 */
[----:B------:R-:W-:Y:S01]  /*ce70*/  FFMA R22, R22, UR73, -R132 ;  /* 0x0000004916167c23 */ /* 0x000fe20008000884 */
[----:B------:R-:W-:-:S05]  /*ce80*/  FMUL R21, R21, 1.4426950216293334961 ;  /* 0x3fb8aa3b15157820 */ /* 0x000fca0000400000 */
[----:B------:R-:W0:Y:S01]  /*ce90*/  MUFU.EX2 R19, R19 ;  /* 0x0000001300137308 */ /* 0x000e220000000800 */
[----:B-1----:R-:W-:Y:S01]  /*cea0*/  FADD R118, R16, R118 ;  /* 0x0000007610767221 */ /* 0x002fe20000000000 */
[----:B------:R-:W-:Y:S01]  /*ceb0*/  FMUL R22, R22, 1.4426950216293334961 ;  /* 0x3fb8aa3b16167820 */ /* 0x000fe20000400000 */
[----:B------:R-:W-:-:S05]  /*cec0*/  FFMA R23, R23, UR73, -R132 ;  /* 0x0000004917177c23 */ /* 0x000fca0008000884 */
[----:B------:R-:W1:Y:S01]  /*ced0*/  MUFU.EX2 R20, R20 ;  /* 0x0000001400147308 */ /* 0x000e620000000800 */
[----:B------:R-:W-:Y:S01]  /*cee0*/  FADD R118, R17, R118 ;  /* 0x0000007611767221 */ /* 0x000fe20000000000 */
[----:B------:R-:W-:Y:S01]  /*cef0*/  FFMA R24, R24, UR73, -R132 ;  /* 0x0000004918187c23 */ /* 0x000fe20008000884 */
[----:B------:R-:W-:-:S05]  /*cf00*/  FMUL R23, R23, 1.4426950216293334961 ;  /* 0x3fb8aa3b17177820 */ /* 0x000fca0000400000 */
[----:B------:R-:W1:Y:S01]  /*cf10*/  MUFU.EX2 R21, R21 ;  /* 0x0000001500157308 */ /* 0x000e620000000800 */
[----:B0-----:R-:W-:Y:S01]  /*cf20*/  FADD R118, R18, R118 ;  /* 0x0000007612767221 */ /* 0x001fe20000000000 */
[----:B------:R-:W-:Y:S01]  /*cf30*/  FFMA R25, R25, UR73, -R132 ;  /* 0x0000004919197c23 */ /* 0x000fe20008000884 */
[----:B------:R-:W-:-:S05]  /*cf40*/  FMUL R24, R24, 1.4426950216293334961 ;  /* 0x3fb8aa3b18187820 */ /* 0x000fca0000400000 */
[----:B------:R-:W0:Y:S01]  /*cf50*/  MUFU.EX2 R22, R22 ;  /* 0x0000001600167308 */ /* 0x000e220000000800 */
[----:B------:R-:W-:Y:S01]  /*cf60*/  FADD R118, R19, R118 ;  /* 0x0000007613767221 */ /* 0x000fe20000000000 */
[----:B------:R-:W-:Y:S01]  /*cf70*/  FMUL R25, R25, 1.4426950216293334961 ;  /* 0x3fb8aa3b19197820 */ /* 0x000fe20000400000 */
[----:B------:R-:W-:-:S05]  /*cf80*/  FFMA R26, R26, UR73, -R132 ;  /* 0x000000491a1a7c23 */ /* 0x000fca0008000884 */
[----:B------:R-:W0:Y:S01]  /*cf90*/  MUFU.EX2 R23, R23 ;  /* 0x0000001700177308 */ /* 0x000e220000000800 */
[----:B-1----:R-:W-:Y:S01]  /*cfa0*/  FADD R118, R20, R118 ;  /* 0x0000007614767221 */ /* 0x002fe20000000000 */
[----:B------:R-:W-:Y:S01]  /*cfb0*/  FFMA R27, R27, UR73, -R132 ;  /* 0x000000491b1b7c23 */ /* 0x000fe20008000884 */
[----:B------:R-:W-:-:S05]  /*cfc0*/  FMUL R26, R26, 1.4426950216293334961 ;  /* 0x3fb8aa3b1a1a7820 */ /* 0x000fca0000400000 */
[----:B------:R-:W1:Y:S01]  /*cfd0*/  MUFU.EX2 R24, R24 ;  /* 0x0000001800187308 */ /* 0x000e620000000800 */
[----:B------:R-:W-:Y:S01]  /*cfe0*/  FADD R118, R21, R118 ;  /* 0x0000007615767221 */ /* 0x000fe20000000000 */
[----:B------:R-:W-:Y:S01]  /*cff0*/  FFMA R28, R28, UR73, -R132 ;  /* 0x000000491c1c7c23 */ /* 0x000fe20008000884 */
[----:B------:R-:W-:-:S05]  /*d000*/  FMUL R27, R27, 1.4426950216293334961 ;  /* 0x3fb8aa3b1b1b7820 */ /* 0x000fca0000400000 */
        /* <DEDUP_REMOVED lines=30> */
[----:B------:R-:W-:-:S06]  /*d1f0*/  FMUL R35, R35, 1.4426950216293334961 ;  /* 0x3fb8aa3b23237820 */ /* 0x000fcc0000400000 */
[----:B------:R-:W1:Y:S01]  /*d200*/  MUFU.EX2 R33, R33 ;  /* 0x0000002100217308 */ /* 0x000e620000000800 */
[----:B0-----:R-:W-:Y:S01]  /*d210*/  FADD R118, R30, R118 ;  /* 0x000000761e767221 */ /* 0x001fe20000000000 */
[----:B------:R-:W-:-:S06]  /*d220*/  FMUL R127, R127, 1.4426950216293334961 ;  /* 0x3fb8aa3b7f7f7820 */ /* 0x000fcc0000400000 */
[----:B------:R-:W0:Y:S01]  /*d230*/  MUFU.EX2 R34, R34 ;  /* 0x0000002200227308 */ /* 0x000e220000000800 */
[----:B------:R-:W-:Y:S01]  /*d240*/  FADD R118, R31, R118 ;  /* 0x000000761f767221 */ /* 0x000fe20000000000 */
[----:B------:R-:W-:-:S06]  /*d250*/  FMUL R128, R128, 1.4426950216293334961 ;  /* 0x3fb8aa3b80807820 */ /* 0x000fcc0000400000 */
[----:B------:R-:W0:Y:S01]  /*d260*/  MUFU.EX2 R35, R35 ;  /* 0x0000002300237308 */ /* 0x000e220000000800 */
[----:B-1----:R-:W-:Y:S01]  /*d270*/  FADD R118, R32, R118 ;  /* 0x0000007620767221 */ /* 0x002fe20000000000 */
[----:B------:R-:W-:-:S06]  /*d280*/  FMUL R129, R129, 1.4426950216293334961 ;  /* 0x3fb8aa3b81817820 */ /* 0x000fcc0000400000 */
        /* <DEDUP_REMOVED lines=8> */
[----:B------:R-:W-:Y:S01]  /*d310*/  FMUL R135, R135, 1.4426950216293334961 ;  /* 0x3fb8aa3b87877820 */ /* 0x000fe20000400000 */
[----:B------:R-:W-:-:S05]  /*d320*/  FFMA R12, R42, UR73, -R132 ;  /* 0x000000492a0c7c23 */ /* 0x000fca0008000884 */
[----:B------:R-:W0:Y:S01]  /*d330*/  MUFU.EX2 R130, R130 ;  /* 0x0000008200827308 */ /* 0x000e220000000800 */
[----:B-1----:R-:W-:Y:S01]  /*d340*/  FADD R118, R127, R118 ;  /* 0x000000767f767221 */ /* 0x002fe20000000000 */
[----:B------:R-:W-:Y:S01]  /*d350*/  FMUL R12, R12, 1.4426950216293334961 ;  /* 0x3fb8aa3b0c0c7820 */ /* 0x000fe20000400000 */
[----:B------:R-:W-:-:S05]  /*d360*/  FFMA R13, R43, UR73, -R132 ;  /* 0x000000492b0d7c23 */ /* 0x000fca0008000884 */
[----:B------:R-:W1:Y:S01]  /*d370*/  MUFU.EX2 R131, R131 ;  /* 0x0000008300837308 */ /* 0x000e620000000800 */
[----:B------:R-:W-:Y:S01]  /*d380*/  FADD R118, R128, R118 ;  /* 0x0000007680767221 */ /* 0x000fe20000000000 */
[----:B------:R-:W-:Y:S01]  /*d390*/  F2FP.F16.F32.PACK_AB R6, R7, R6 ;  /* 0x000000060706723e */ /* 0x000fe200000000ff */
[----:B------:R-:W-:Y:S01]  /*d3a0*/  FMUL R13, R13, 1.4426950216293334961 ;  /* 0x3fb8aa3b0d0d7820 */ /* 0x000fe20000400000 */
[----:B------:R-:W-:-:S04]  /*d3b0*/  F2FP.F16.F32.PACK_AB R7, R9, R8 ;  /* 0x000000080907723e */ /* 0x000fc800000000ff */
[----:B------:R-:W1:Y:S01]  /*d3c0*/  MUFU.EX2 R42, R135 ;  /* 0x00000087002a7308 */ /* 0x000e620000000800 */
[----:B------:R-:W-:Y:S01]  /*d3d0*/  FFMA R9, R44, UR73, -R132 ;  /* 0x000000492c097c23 */ /* 0x000fe20008000884 */
[----:B0-----:R-:W-:Y:S01]  /*d3e0*/  FADD R118, R129, R118 ;  /* 0x0000007681767221 */ /* 0x001fe20000000000 */
[----:B------:R-:W-:Y:S01]  /*d3f0*/  F2FP.F16.F32.PACK_AB R8, R11, R10 ;  /* 0x0000000a0b08723e */ /* 0x000fe200000000ff */
[----:B------:R-:W-:-:S04]  /*d400*/  FFMA R10, R45, UR73, -R132 ;  /* 0x000000492d0a7c23 */ /* 0x000fc80008000884 */
[----:B------:R0:W3:Y:S01]  /*d410*/  MUFU.EX2 R43, R12 ;  /* 0x0000000c002b7308 */ /* 0x0000e20000000800 */
[----:B------:R-:W-:Y:S01]  /*d420*/  FMUL R9, R9, 1.4426950216293334961 ;  /* 0x3fb8aa3b09097820 */ /* 0x000fe20000400000 */
[----:B------:R-:W-:Y:S01]  /*d430*/  FADD R118, R130, R118 ;  /* 0x0000007682767221 */ /* 0x000fe20000000000 */
[----:B------:R-:W-:Y:S01]  /*d440*/  FMUL R10, R10, 1.4426950216293334961 ;  /* 0x3fb8aa3b0a0a7820 */ /* 0x000fe20000400000 */
[----:B------:R-:W-:-:S04]  /*d450*/  FFMA R11, R46, UR73, -R132 ;  /* 0x000000492e0b7c23 */ /* 0x000fc80008000884 */
[----:B------:R3:W2:Y:S01]  /*d460*/  MUFU.EX2 R44, R13 ;  /* 0x0000000d002c7308 */ /* 0x0006a20000000800 */
[----:B-1----:R-:W-:Y:S01]  /*d470*/  FADD R118, R131, R118 ;  /* 0x0000007683767221 */ /* 0x002fe20000000000 */
[----:B------:R-:W-:Y:S01]  /*d480*/  FMUL R11, R11, 1.4426950216293334961 ;  /* 0x3fb8aa3b0b0b7820 */ /* 0x000fe20000400000 */
[----:B0-----:R-:W-:-:S05]  /*d490*/  FFMA R12, R47, UR73, -R132 ;  /* 0x000000492f0c7c23 */ /* 0x001fca0008000884 */
[----:B------:R0:W1:Y:S01]  /*d4a0*/  MUFU.EX2 R45, R9 ;  /* 0x00000009002d7308 */ /* 0x0000620000000800 */
[----:B------:R-:W-:Y:S01]  /*d4b0*/  FADD R118, R42, R118 ;  /* 0x000000762a767221 */ /* 0x000fe20000000000 */
[----:B------:R-:W-:Y:S01]  /*d4c0*/  FMUL R12, R12, 1.4426950216293334961 ;  /* 0x3fb8aa3b0c0c7820 */ /* 0x000fe20000400000 */
[----:B---3--:R-:W-:-:S05]  /*d4d0*/  FFMA R13, R48, UR73, -R132 ;  /* 0x00000049300d7c23 */ /* 0x008fca0008000884 */
[----:B------:R3:W1:Y:S01]  /*d4e0*/  MUFU.EX2 R46, R10 ;  /* 0x0000000a002e7308 */ /* 0x0006620000000800 */
[----:B------:R-:W-:Y:S01]  /*d4f0*/  FADD R118, R43, R118 ;  /* 0x000000762b767221 */ /* 0x000fe20000000000 */
[----:B0-----:R-:W-:Y:S01]  /*d500*/  F2FP.F16.F32.PACK_AB R9, R15, R14 ;  /* 0x0000000e0f09723e */ /* 0x001fe200000000ff */
[----:B------:R-:W-:Y:S01]  /*d510*/  FMUL R13, R13, 1.4426950216293334961 ;  /* 0x3fb8aa3b0d0d7820 */ /* 0x000fe20000400000 */
[----:B------:R-:W-:-:S04]  /*d520*/  FFMA R14, R49, UR73, -R132 ;  /* 0x00000049310e7c23 */ /* 0x000fc80008000884 */
[----:B------:R-:W0:Y:S01]  /*d530*/  MUFU.EX2 R47, R11 ;  /* 0x0000000b002f7308 */ /* 0x000e220000000800 */
[----:B--2---:R-:W-:Y:S01]  /*d540*/  FADD R118, R44, R118 ;  /* 0x000000762c767221 */ /* 0x004fe20000000000 */
[----:B------:R-:W-:Y:S01]  /*d550*/  FFMA R15, R50, UR73, -R132 ;  /* 0x00000049320f7c23 */ /* 0x000fe20008000884 */
[----:B---3--:R-:W-:Y:S01]  /*d560*/  F2FP.F16.F32.PACK_AB R10, R17, R16 ;  /* 0x00000010110a723e */ /* 0x008fe200000000ff */
[----:B------:R-:W-:-:S04]  /*d570*/  FMUL R14, R14, 1.4426950216293334961 ;  /* 0x3fb8aa3b0e0e7820 */ /* 0x000fc80000400000 */
[----:B------:R-:W2:Y:S01]  /*d580*/  MUFU.EX2 R48, R12 ;  /* 0x0000000c00307308 */ /* 0x000ea20000000800 */
[----:B------:R-:W-:Y:S01]  /*d590*/  FFMA R16, R51, UR73, -R132 ;  /* 0x0000004933107c23 */ /* 0x000fe20008000884 */
[----:B-1----:R-:W-:Y:S01]  /*d5a0*/  FADD R118, R45, R118 ;  /* 0x000000762d767221 */ /* 0x002fe20000000000 */
[----:B------:R-:W-:-:S05]  /*d5b0*/  FMUL R15, R15, 1.4426950216293334961 ;  /* 0x3fb8aa3b0f0f7820 */ /* 0x000fca0000400000 */
[----:B------:R-:W1:Y:S01]  /*d5c0*/  MUFU.EX2 R49, R13 ;  /* 0x0000000d00317308 */ /* 0x000e620000000800 */
[----:B------:R-:W-:Y:S01]  /*d5d0*/  FMUL R16, R16, 1.4426950216293334961 ;  /* 0x3fb8aa3b10107820 */ /* 0x000fe20000400000 */
[----:B------:R-:W-:Y:S01]  /*d5e0*/  FADD R118, R46, R118 ;  /* 0x000000762e767221 */ /* 0x000fe20000000000 */
[----:B------:R-:W-:-:S05]  /*d5f0*/  FFMA R52, R52, UR73, -R132 ;  /* 0x0000004934347c23 */ /* 0x000fca0008000884 */
[----:B------:R-:W3:Y:S01]  /*d600*/  MUFU.EX2 R50, R14 ;  /* 0x0000000e00327308 */ /* 0x000ee20000000800 */
[----:B0-----:R-:W-:Y:S01]  /*d610*/  FADD R118, R47, R118 ;  /* 0x000000762f767221 */ /* 0x001fe20000000000 */
[----:B------:R-:W-:-:S06]  /*d620*/  FFMA R53, R53, UR73, -R132 ;  /* 0x0000004935357c23 */ /* 0x000fcc0008000884 */
[----:B------:R0:W1:Y:S01]  /*d630*/  MUFU.EX2 R51, R15 ;  /* 0x0000000f00337308 */ /* 0x0000620000000800 */
[----:B--2---:R-:W-:Y:S01]  /*d640*/  FADD R118, R48, R118 ;  /* 0x0000007630767221 */ /* 0x004fe20000000000 */
[----:B------:R-:W-:Y:S01]  /*d650*/  FFMA R54, R54, UR73, -R132 ;  /* 0x0000004936367c23 */ /* 0x000fe20008000884 */
[----:B0-----:R-:W-:-:S05]  /*d660*/  F2FP.F16.F32.PACK_AB R15, R27, R26 ;  /* 0x0000001a1b0f723e */ /* 0x001fca00000000ff */
[----:B------:R0:W2:Y:S01]  /*d670*/  MUFU.EX2 R27, R16 ;  /* 0x00000010001b7308 */ /* 0x0000a20000000800 */
[----:B------:R-:W-:Y:S02]  /*d680*/  F2FP.F16.F32.PACK_AB R17, R31, R30 ;  /* 0x0000001e1f11723e */ /* 0x000fe400000000ff */
[----:B0-----:R-:W-:Y:S01]  /*d690*/  F2FP.F16.F32.PACK_AB R16, R29, R28 ;  /* 0x0000001c1d10723e */ /* 0x001fe200000000ff */
[----:B------:R-:W-:Y:S01]  /*d6a0*/  FMUL R28, R52, 1.4426950216293334961 ;  /* 0x3fb8aa3b341c7820 */ /* 0x000fe20000400000 */
[----:B------:R-:W-:Y:S01]  /*d6b0*/  FMUL R29, R53, 1.4426950216293334961 ;  /* 0x3fb8aa3b351d7820 */ /* 0x000fe20000400000 */
[----:B-1----:R-:W-:Y:S01]  /*d6c0*/  FADD R118, R49, R118 ;  /* 0x0000007631767221 */ /* 0x002fe20000000000 */
[----:B------:R-:W-:Y:S01]  /*d6d0*/  FMUL R30, R54, 1.4426950216293334961 ;  /* 0x3fb8aa3b361e7820 */ /* 0x000fe20000400000 */
[----:B------:R-:W-:Y:S02]  /*d6e0*/  FFMA R55, R55, UR73, -R132 ;  /* 0x0000004937377c23 */ /* 0x000fe40008000884 */
[----:B------:R-:W0:Y:S01]  /*d6f0*/  MUFU.EX2 R28, R28 ;  /* 0x0000001c001c7308 */ /* 0x000e220000000800 */
[----:B---3--:R-:W-:Y:S01]  /*d700*/  FADD R118, R50, R118 ;  /* 0x0000007632767221 */ /* 0x008fe20000000000 */
[----:B------:R-:W-:Y:S01]  /*d710*/  FMUL R31, R55, 1.4426950216293334961 ;  /* 0x3fb8aa3b371f7820 */ /* 0x000fe20000400000 */
[----:B------:R-:W-:Y:S01]  /*d720*/  FFMA R56, R56, UR73, -R132 ;  /* 0x0000004938387c23 */ /* 0x000fe20008000884 */
[----:B------:R-:W-:-:S04]  /*d730*/  F2FP.F16.F32.PACK_AB R11, R19, R18 ;  /* 0x00000012130b723e */ /* 0x000fc800000000ff */
[----:B------:R-:W1:Y:S01]  /*d740*/  MUFU.EX2 R29, R29 ;  /* 0x0000001d001d7308 */ /* 0x000e620000000800 */
[----:B------:R-:W-:Y:S01]  /*d750*/  F2FP.F16.F32.PACK_AB R18, R33, R32 ;  /* 0x000000202112723e */ /* 0x000fe200000000ff */
[----:B------:R-:W-:Y:S01]  /*d760*/  FADD R118, R51, R118 ;  /* 0x0000007633767221 */ /* 0x000fe20000000000 */
[----:B------:R-:W-:Y:S01]  /*d770*/  FMUL R32, R56, 1.4426950216293334961 ;  /* 0x3fb8aa3b38207820 */ /* 0x000fe20000400000 */
[----:B------:R-:W-:-:S04]  /*d780*/  FFMA R57, R57, UR73, -R132 ;  /* 0x0000004939397c23 */ /* 0x000fc80008000884 */
[----:B------:R-:W3:Y:S01]  /*d790*/  MUFU.EX2 R30, R30 ;  /* 0x0000001e001e7308 */ /* 0x000ee20000000800 */
[----:B--2---:R-:W-:Y:S01]  /*d7a0*/  FADD R118, R27, R118 ;  /* 0x000000761b767221 */ /* 0x004fe20000000000 */
[----:B------:R-:W-:Y:S01]  /*d7b0*/  FMUL R33, R57, 1.4426950216293334961 ;  /* 0x3fb8aa3b39217820 */ /* 0x000fe20000400000 */
[----:B------:R-:W-:-:S05]  /*d7c0*/  FFMA R58, R58, UR73, -R132 ;  /* 0x000000493a3a7c23 */ /* 0x000fca0008000884 */
[----:B------:R-:W2:Y:S01]  /*d7d0*/  MUFU.EX2 R31, R31 ;  /* 0x0000001f001f7308 */ /* 0x000ea20000000800 */
[----:B------:R-:W-:Y:S01]  /*d7e0*/  F2FP.F16.F32.PACK_AB R19, R35, R34 ;  /* 0x000000222313723e */ /* 0x000fe200000000ff */
[----:B0-----:R-:W-:Y:S01]  /*d7f0*/  FADD R118, R28, R118 ;  /* 0x000000761c767221 */ /* 0x001fe20000000000 */
[----:B------:R-:W-:Y:S01]  /*d800*/  FMUL R34, R58, 1.4426950216293334961 ;  /* 0x3fb8aa3b3a227820 */ /* 0x000fe20000400000 */
[----:B------:R-:W-:-:S04]  /*d810*/  FFMA R59, R59, UR73, -R132 ;  /* 0x000000493b3b7c23 */ /* 0x000fc80008000884 */
[----:B------:R-:W0:Y:S01]  /*d820*/  MUFU.EX2 R32, R32 ;  /* 0x0000002000207308 */ /* 0x000e220000000800 */
[----:B-1----:R-:W-:Y:S01]  /*d830*/  FADD R118, R29, R118 ;  /* 0x000000761d767221 */ /* 0x002fe20000000000 */
[----:B------:R-:W-:Y:S01]  /*d840*/  FMUL R35, R59, 1.4426950216293334961 ;  /* 0x3fb8aa3b3b237820 */ /* 0x000fe20000400000 */
[----:B------:R-:W-:Y:S01]  /*d850*/  FFMA R60, R60, UR73, -R132 ;  /* 0x000000493c3c7c23 */ /* 0x000fe20008000884 */
[----:B------:R-:W-:-:S04]  /*d860*/  F2FP.F16.F32.PACK_AB R13, R23, R22 ;  /* 0x00000016170d723e */ /* 0x000fc800000000ff */
[----:B------:R-:W1:Y:S01]  /*d870*/  MUFU.EX2 R33, R33 ;  /* 0x0000002100217308 */ /* 0x000e620000000800 */
[----:B------:R-:W-:Y:S01]  /*d880*/  F2FP.F16.F32.PACK_AB R22, R42, R131 ;  /* 0x000000832a16723e */ /* 0x000fe200000000ff */
[----:B---3--:R-:W-:Y:S01]  /*d890*/  FADD R118, R30, R118 ;  /* 0x000000761e767221 */ /* 0x008fe20000000000 */
[----:B------:R-:W-:Y:S01]  /*d8a0*/  FMUL R42, R60, 1.4426950216293334961 ;  /* 0x3fb8aa3b3c2a7820 */ /* 0x000fe20000400000 */
[----:B------:R-:W-:-:S04]  /*d8b0*/  FFMA R61, R61, UR73, -R132 ;  /* 0x000000493d3d7c23 */ /* 0x000fc80008000884 */
[----:B------:R-:W3:Y:S01]  /*d8c0*/  MUFU.EX2 R34, R34 ;  /* 0x0000002200227308 */ /* 0x000ee20000000800 */
[----:B------:R-:W-:Y:S01]  /*d8d0*/  F2FP.F16.F32.PACK_AB R28, R29, R28 ;  /* 0x0000001c1d1c723e */ /* 0x000fe200000000ff */
[----:B--2---:R-:W-:Y:S01]  /*d8e0*/  FADD R29, R31, R118 ;  /* 0x000000761f1d7221 */ /* 0x004fe20000000000 */
[----:B------:R-:W-:Y:S01]  /*d8f0*/  F2FP.F16.F32.PACK_AB R23, R44, R43 ;  /* 0x0000002b2c17723e */ /* 0x000fe200000000ff */
[----:B------:R-:W-:Y:S01]  /*d900*/  FMUL R43, R61, 1.4426950216293334961 ;  /* 0x3fb8aa3b3d2b7820 */ /* 0x000fe20000400000 */
[----:B------:R-:W-:-:S03]  /*d910*/  FFMA R62, R62, UR73, -R132 ;  /* 0x000000493e3e7c23 */ /* 0x000fc60008000884 */
[----:B------:R-:W2:Y:S01]  /*d920*/  MUFU.EX2 R35, R35 ;  /* 0x0000002300237308 */ /* 0x000ea20000000800 */
[----:B0-----:R-:W-:Y:S01]  /*d930*/  FADD R29, R32, R29 ;  /* 0x0000001d201d7221 */ /* 0x001fe20000000000 */
[----:B------:R-:W-:Y:S01]  /*d940*/  FMUL R44, R62, 1.4426950216293334961 ;  /* 0x3fb8aa3b3e2c7820 */ /* 0x000fe20000400000 */
[----:B------:R-:W-:Y:S01]  /*d950*/  FFMA R63, R63, UR73, -R132 ;  /* 0x000000493f3f7c23 */ /* 0x000fe20008000884 */
[----:B------:R-:W-:-:S04]  /*d960*/  F2FP.F16.F32.PACK_AB R14, R25, R24 ;  /* 0x00000018190e723e */ /* 0x000fc800000000ff */
[----:B------:R-:W0:Y:S01]  /*d970*/  MUFU.EX2 R42, R42 ;  /* 0x0000002a002a7308 */ /* 0x000e220000000800 */
[----:B------:R-:W-:Y:S01]  /*d980*/  F2FP.F16.F32.PACK_AB R24, R46, R45 ;  /* 0x0000002d2e18723e */ /* 0x000fe200000000ff */
[----:B-1----:R-:W-:Y:S01]  /*d990*/  FADD R29, R33, R29 ;  /* 0x0000001d211d7221 */ /* 0x002fe20000000000 */
[----:B------:R-:W-:Y:S01]  /*d9a0*/  FMUL R45, R63, 1.4426950216293334961 ;  /* 0x3fb8aa3b3f2d7820 */ /* 0x000fe20000400000 */
[----:B------:R-:W-:Y:S01]  /*d9b0*/  FFMA R64, R64, UR73, -R132 ;  /* 0x0000004940407c23 */ /* 0x000fe20008000884 */
[----:B------:R-:W-:-:S03]  /*d9c0*/  LOP3.LUT R53, R133, 0x20, RZ, 0x3c, !PT ;  /* 0x0000002085357812 */ /* 0x000fc600078e3cff */
[----:B------:R-:W1:Y:S01]  /*d9d0*/  MUFU.EX2 R43, R43 ;  /* 0x0000002b002b7308 */ /* 0x000e620000000800 */
[----:B------:R-:W-:Y:S01]  /*d9e0*/  F2FP.F16.F32.PACK_AB R25, R48, R47 ;  /* 0x0000002f3019723e */ /* 0x000fe200000000ff */
[----:B---3--:R-:W-:Y:S01]  /*d9f0*/  FADD R29, R34, R29 ;  /* 0x0000001d221d7221 */ /* 0x008fe20000000000 */
[----:B------:R-:W-:Y:S01]  /*da00*/  FMUL R47, R64, 1.4426950216293334961 ;  /* 0x3fb8aa3b402f7820 */ /* 0x000fe20000400000 */
[--C-:B------:R-:W-:Y:S01]  /*da10*/  FFMA R65, R65, UR73, -R132.reuse ;  /* 0x0000004941417c23 */ /* 0x100fe20008000884 */
[----:B------:R3:W-:Y:S03]  /*da20*/  STS.U16 [R133+UR8+0x10000], R0 ;  /* 0x0100000085007988 */ /* 0x0007e60008000408 */
[----:B------:R-:W0:Y:S01]  /*da30*/  MUFU.EX2 R44, R44 ;  /* 0x0000002c002c7308 */ /* 0x000e220000000800 */
[----:B------:R-:W-:Y:S01]  /*da40*/  STS.U16 [R133+UR8+0x10400], R80 ;  /* 0x0104005085007988 */ /* 0x000fe20008000408 */
[----:B------:R-:W-:Y:S01]  /*da50*/  FFMA R66, R66, UR73, -R132 ;  /* 0x0000004942427c23 */ /* 0x000fe20008000884 */
[----:B--2---:R-:W-:-:S02]  /*da60*/  FADD R29, R35, R29 ;  /* 0x0000001d231d7221 */ /* 0x004fc40000000000 */
[----:B------:R-:W-:Y:S01]  /*da70*/  STS.U16 [R133+UR8+0x10800], R79 ;  /* 0x0108004f85007988 */ /* 0x000fe20008000408 */
[----:B------:R-:W-:Y:S02]  /*da80*/  FMUL R46, R65, 1.4426950216293334961 ;  /* 0x3fb8aa3b412e7820 */ /* 0x000fe40000400000 */
[----:B------:R-:W2:Y:S01]  /*da90*/  MUFU.EX2 R45, R45 ;  /* 0x0000002d002d7308 */ /* 0x000ea20000000800 */
        /* <DEDUP_REMOVED lines=10> */
[----:B----4-:R-:W-:Y:S04]  /*db40*/  STS.U16 [R133+UR8+0x13400], R82 ;  /* 0x0134005285007988 */ /* 0x010fe80008000408 */
[----:B------:R-:W-:Y:S04]  /*db50*/  STS.U16 [R133+UR8+0x13800], R81 ;  /* 0x0138005185007988 */ /* 0x000fe80008000408 */
[----:B------:R-:W-:Y:S01]  /*db60*/  STS.U16 [R133+UR8+0x13c00], R85 ;  /* 0x013c005585007988 */ /* 0x000fe20008000408 */
[----:B------:R-:W-:-:S03]  /*db70*/  FFMA R67, R67, UR73, -R132 ;  /* 0x0000004943437c23 */ /* 0x000fc60008000884 */
[----:B------:R-:W-:Y:S01]  /*db80*/  STS.U16 [R53+UR8+0x10100], R84 ;  /* 0x0101005435007988 */ /* 0x000fe20008000408 */
[----:B------:R-:W4:Y:S03]  /*db90*/  MUFU.EX2 R47, R47 ;  /* 0x0000002f002f7308 */ /* 0x000f260000000800 */
[----:B------:R-:W-:Y:S01]  /*dba0*/  STS.U16 [R53+UR8+0x10500], R83 ;  /* 0x0105005335007988 */ /* 0x000fe20008000408 */
[----:B------:R-:W-:-:S03]  /*dbb0*/  FMUL R48, R66, 1.4426950216293334961 ;  /* 0x3fb8aa3b42307820 */ /* 0x000fc60000400000 */
[----:B-----5:R-:W-:Y:S01]  /*dbc0*/  STS.U16 [R53+UR8+0x10900], R88 ;  /* 0x0109005835007988 */ /* 0x020fe20008000408 */
[----:B0-----:R-:W-:-:S03]  /*dbd0*/  FADD R29, R42, R29 ;  /* 0x0000001d2a1d7221 */ /* 0x001fc60000000000 */
[----:B------:R-:W-:Y:S01]  /*dbe0*/  STS.U16 [R53+UR8+0x10d00], R87 ;  /* 0x010d005735007988 */ /* 0x000fe20008000408 */
[----:B------:R-:W-:-:S03]  /*dbf0*/  FMUL R67, R67, 1.4426950216293334961 ;  /* 0x3fb8aa3b43437820 */ /* 0x000fc60000400000 */
[----:B------:R-:W-:Y:S01]  /*dc00*/  STS.U16 [R53+UR8+0x11100], R86 ;  /* 0x0111005635007988 */ /* 0x000fe20008000408 */
[----:B------:R-:W-:-:S03]  /*dc10*/  F2FP.F16.F32.PACK_AB R26, R50, R49 ;  /* 0x00000031321a723e */ /* 0x000fc600000000ff */
[----:B------:R-:W-:Y:S01]  /*dc20*/  STS.U16 [R53+UR8+0x11500], R90 ;  /* 0x0115005a35007988 */ /* 0x000fe20008000408 */
[----:B------:R-:W0:Y:S03]  /*dc30*/  MUFU.EX2 R46, R46 ;  /* 0x0000002e002e7308 */ /* 0x000e260000000800 */
[----:B------:R-:W-:Y:S01]  /*dc40*/  STS.U16 [R53+UR8+0x11900], R89 ;  /* 0x0119005935007988 */ /* 0x000fe20008000408 */
[----:B-1----:R-:W-:-:S03]  /*dc50*/  FADD R49, R43, R29 ;  /* 0x0000001d2b317221 */ /* 0x002fc60000000000 */
[----:B------:R-:W-:Y:S01]  /*dc60*/  STS.U16 [R53+UR8+0x11d00], R92 ;  /* 0x011d005c35007988 */ /* 0x000fe20008000408 */
[----:B------:R-:W1:Y:S03]  /*dc70*/  MUFU.EX2 R48, R48 ;  /* 0x0000003000307308 */ /* 0x000e660000000800 */
[----:B------:R-:W-:Y:S01]  /*dc80*/  STS.U16 [R53+UR8+0x12100], R91 ;  /* 0x0121005b35007988 */ /* 0x000fe20008000408 */
[----:B------:R-:W-:-:S03]  /*dc90*/  LOP3.LUT R52, R133, 0x40, RZ, 0x3c, !PT ;  /* 0x0000004085347812 */ /* 0x000fc600078e3cff */
[----:B------:R-:W-:Y:S01]  /*dca0*/  STS.U16 [R53+UR8+0x12500], R95 ;  /* 0x0125005f35007988 */ /* 0x000fe20008000408 */
[----:B------:R-:W5:Y:S03]  /*dcb0*/  MUFU.EX2 R135, R67 ;  /* 0x0000004300877308 */ /* 0x000f660000000800 */
[----:B------:R-:W-:Y:S01]  /*dcc0*/  STS.U16 [R53+UR8+0x12900], R94 ;  /* 0x0129005e35007988 */ /* 0x000fe20008000408 */
[----:B------:R-:W-:-:S03]  /*dcd0*/  FADD R49, R44, R49 ;  /* 0x000000312c317221 */ /* 0x000fc60000000000 */
[----:B------:R-:W-:Y:S04]  /*dce0*/  STS.U16 [R53+UR8+0x12d00], R93 ;  /* 0x012d005d35007988 */ /* 0x000fe80008000408 */
[----:B------:R-:W-:Y:S04]  /*dcf0*/  STS.U16 [R53+UR8+0x13100], R98 ;  /* 0x0131006235007988 */ /* 0x000fe80008000408 */
[----:B------:R-:W-:Y:S01]  /*dd00*/  STS.U16 [R53+UR8+0x13500], R97 ;  /* 0x0135006135007988 */ /* 0x000fe20008000408 */
[----:B--2---:R-:W-:-:S03]  /*dd10*/  FADD R49, R45, R49 ;  /* 0x000000312d317221 */ /* 0x004fc60000000000 */
[----:B------:R-:W-:Y:S04]  /*dd20*/  STS.U16 [R53+UR8+0x13900], R96 ;  /* 0x0139006035007988 */ /* 0x000fe80008000408 */
[----:B------:R-:W-:Y:S04]  /*dd30*/  STS.U16 [R53+UR8+0x13d00], R100 ;  /* 0x013d006435007988 */ /* 0x000fe80008000408 */
[----:B------:R-:W-:Y:S04]  /*dd40*/  STS.U16 [R52+UR8+0x10200], R99 ;  /* 0x0102006334007988 */ /* 0x000fe80008000408 */
[----:B------:R-:W-:Y:S01]  /*dd50*/  STS.U16 [R52+UR8+0x10600], R102 ;  /* 0x0106006634007988 */ /* 0x000fe20008000408 */
[----:B----4-:R-:W-:-:S03]  /*dd60*/  FADD R49, R47, R49 ;  /* 0x000000312f317221 */ /* 0x010fc60000000000 */
[----:B------:R-:W-:Y:S04]  /*dd70*/  STS.U16 [R52+UR8+0x10a00], R101 ;  /* 0x010a006534007988 */ /* 0x000fe80008000408 */
[----:B------:R-:W-:Y:S04]  /*dd80*/  STS.U16 [R52+UR8+0x10e00], R104 ;  /* 0x010e006834007988 */ /* 0x000fe80008000408 */
[----:B------:R-:W-:Y:S04]  /*dd90*/  STS.U16 [R52+UR8+0x11200], R103 ;  /* 0x0112006734007988 */ /* 0x000fe80008000408 */
[----:B------:R-:W-:Y:S01]  /*dda0*/  STS.U16 [R52+UR8+0x11600], R105 ;  /* 0x0116006934007988 */ /* 0x000fe20008000408 */
[----:B0-----:R-:W-:-:S03]  /*ddb0*/  FADD R49, R46, R49 ;  /* 0x000000312e317221 */ /* 0x001fc60000000000 */
[----:B------:R-:W-:Y:S01]  /*ddc0*/  STS.U16 [R52+UR8+0x11a00], R106 ;  /* 0x011a006a34007988 */ /* 0x000fe20008000408 */
[----:B------:R-:W-:-:S03]  /*ddd0*/  F2FP.F16.F32.PACK_AB R29, R31, R30 ;  /* 0x0000001e1f1d723e */ /* 0x000fc600000000ff */
[----:B------:R-:W-:Y:S01]  /*dde0*/  STS.U16 [R52+UR8+0x11e00], R107 ;  /* 0x011e006b34007988 */ /* 0x000fe20008000408 */
[----:B------:R-:W-:-:S03]  /*ddf0*/  F2FP.F16.F32.PACK_AB R12, R21, R20 ;  /* 0x00000014150c723e */ /* 0x000fc600000000ff */
[----:B------:R-:W-:Y:S01]  /*de00*/  STS.U16 [R52+UR8+0x12200], R109 ;  /* 0x0122006d34007988 */ /* 0x000fe20008000408 */
[----:B------:R-:W-:-:S03]  /*de10*/  F2FP.F16.F32.PACK_AB R30, R33, R32 ;  /* 0x00000020211e723e */ /* 0x000fc600000000ff */
[----:B------:R-:W-:Y:S01]  /*de20*/  STS.U16 [R52+UR8+0x12600], R108 ;  /* 0x0126006c34007988 */ /* 0x000fe20008000408 */
[----:B------:R-:W-:-:S03]  /*de30*/  F2FP.F16.F32.PACK_AB R31, R35, R34 ;  /* 0x00000022231f723e */ /* 0x000fc600000000ff */
[----:B------:R-:W-:Y:S01]  /*de40*/  STS.U16 [R52+UR8+0x12a00], R110 ;  /* 0x012a006e34007988 */ /* 0x000fe20008000408 */
[----:B------:R-:W-:Y:S01]  /*de50*/  F2FP.F16.F32.PACK_AB R20, R128, R127 ;  /* 0x0000007f8014723e */ /* 0x000fe200000000ff */
[----:B-1----:R-:W-:Y:S01]  /*de60*/  FADD R49, R48, R49 ;  /* 0x0000003130317221 */ /* 0x002fe20000000000 */
[----:B------:R-:W-:Y:S01]  /*de70*/  F2FP.F16.F32.PACK_AB R21, R130, R129 ;  /* 0x000000818215723e */ /* 0x000fe200000000ff */
[----:B------:R-:W-:Y:S01]  /*de80*/  STS.U16 [R52+UR8+0x12e00], R111 ;  /* 0x012e006f34007988 */ /* 0x000fe20008000408 */
[----:B------:R-:W-:Y:S02]  /*de90*/  F2FP.F16.F32.PACK_AB R27, R27, R51 ;  /* 0x000000331b1b723e */ /* 0x000fe400000000ff */
[----:B------:R-:W-:Y:S01]  /*dea0*/  F2FP.F16.F32.PACK_AB R32, R43, R42 ;  /* 0x0000002a2b20723e */ /* 0x000fe200000000ff */
[----:B------:R-:W-:Y:S01]  /*deb0*/  STS.U16 [R52+UR8+0x13200], R112 ;  /* 0x0132007034007988 */ /* 0x000fe20008000408 */
[----:B------:R-:W-:Y:S02]  /*dec0*/  F2FP.F16.F32.PACK_AB R33, R45, R44 ;  /* 0x0000002c2d21723e */ /* 0x000fe400000000ff */
[----:B------:R-:W-:Y:S01]  /*ded0*/  F2FP.F16.F32.PACK_AB R34, R46, R47 ;  /* 0x0000002f2e22723e */ /* 0x000fe200000000ff */
[----:B------:R-:W-:Y:S01]  /*dee0*/  STS.U16 [R52+UR8+0x13600], R113 ;  /* 0x0136007134007988 */ /* 0x000fe20008000408 */
[----:B-----5:R-:W-:Y:S01]  /*def0*/  F2FP.F16.F32.PACK_AB R35, R135, R48 ;  /* 0x000000308723723e */ /* 0x020fe200000000ff */
[----:B---3--:R-:W-:-:S02]  /*df00*/  FADD R0, -R132, R68 ;  /* 0x0000004484007221 */ /* 0x008fc40000000100 */
[----:B------:R-:W-:Y:S01]  /*df10*/  STS.U16 [R52+UR8+0x13a00], R114 ;  /* 0x013a007234007988 */ /* 0x000fe20008000408 */
[----:B------:R-:W-:-:S03]  /*df20*/  FADD R135, R135, R49 ;  /* 0x0000003187877221 */ /* 0x000fc60000000000 */
[----:B------:R-:W-:Y:S01]  /*df30*/  STS.U16 [R52+UR8+0x13e00], R115 ;  /* 0x013e007334007988 */ /* 0x000fe20008000408 */
[----:B------:R-:W-:Y:S03]  /*df40*/  STTM.x32 tmem[UR10+0xc0], R4 ;  /* 0x0000c004000079ed */ /* 0x000fe600082c000a */
        /* <DEDUP_REMOVED lines=16> */
[----:B------:R-:W-:Y:S01]  /*e050*/  FMUL R0, R0, 1.4426950216293334961 ;  /* 0x3fb8aa3b00007820 */ /* 0x000fe20000400000 */
[----:B------:R-:W1:Y:S02]  /*e060*/  FENCE.VIEW.ASYNC.T ;  /* 0x00000000000073c6 */ /* 0x000e640000000200 */
[----:B-1----:R-:W-:Y:S06]  /*e070*/  BAR.SYNC.DEFER_BLOCKING 0x0 ;  /* 0x0000000000007b1d */ /* 0x002fec0000010000 */
[----:B0-----:R-:W0:Y:S01]  /*e080*/  LDTM.x128 R4, tmem[UR10] ;  /* 0x0000000a000479ee */ /* 0x001e2200083c0000 */
[----:B------:R-:W0:Y:S01]  /*e090*/  MUFU.EX2 R0, R0 ;  /* 0x0000000000007308 */ /* 0x000e220000000800 */
[----:B------:R-:W-:Y:S01]  /*e0a0*/  NOP ;  /* 0x0000000000007918 */ /* 0x000fe20000000000 */
        /* <DEDUP_REMOVED lines=128> */
[----:B------:R0:W-:Y:S01]  /*e8b0*/  STTM.x128 tmem[UR10], R4 ;  /* 0x00000004000079ed */ /* 0x0001e200083c000a */
[----:B------:R-:W1:Y:S02]  /*e8c0*/  FENCE.VIEW.ASYNC.T ;  /* 0x00000000000073c6 */ /* 0x000e640000000200 */
[----:B-1----:R-:W-:Y:S06]  /*e8d0*/  BAR.SYNC.DEFER_BLOCKING 0x0 ;  /* 0x0000000000007b1d */ /* 0x002fec0000010000 */
[----:B------:R1:W-:Y:S06]  /*e8e0*/  MEMBAR.ALL.CTA ;  /* 0x0000000000007992 */ /* 0x0003ec0000008000 */
[----:B-1----:R-:W1:Y:S01]  /*e8f0*/  FENCE.VIEW.ASYNC.S ;  /* 0x00000000000073c6 */ /* 0x002e620000000000 */
[----:B------:R-:W-:Y:S01]  /*e900*/  ULEA UR12, UR72, UR8, 0x3 ;  /* 0x00000008480c7291 */ /* 0x000fe2000f8e18ff */
[----:B------:R-:W-:-:S03]  /*e910*/  UMOV UR51, UR75 ;  /* 0x0000004b00337c82 */ /* 0x000fc60008000000 */
[----:B------:R-:W-:Y:S01]  /*e920*/  UIADD3 UR12, UPT, UPT, UR12, 0x14000, URZ ;  /* 0x000140000c0c7890 */ /* 0x000fe2000fffe0ff */
[----:B-1----:R-:W-:Y:S06]  /*e930*/  BAR.SYNC.DEFER_BLOCKING 0x0 ;  /* 0x0000000000007b1d */ /* 0x002fec0000010000 */
[----:B------:R-:W-:Y:S05]  /*e940*/  BRA.U UP2, `(.L_x_16) ;  /* 0x0000000102547547 */ /* 0x000fea000b800000 */
[----:B------:R-:W-:Y:S02]  /*e950*/  UIADD3 UR62, UPT, UPT, UR9, 0xc8, URZ ;  /* 0x000000c8093e7890 */ /* 0x000fe4000fffe0ff */
[----:B------:R-:W-:Y:S02]  /*e960*/  UIADD3 UR63, UPT, UPT, UR9, 0xd0, URZ ;  /* 0x000000d0093f7890 */ /* 0x000fe4000fffe0ff */
[----:B------:R-:W-:Y:S01]  /*e970*/  UIADD3 UR64, UPT, UPT, UR9, 0xd8, URZ ;  /* 0x000000d809407890 */ /* 0x000fe2000fffe0ff */
[----:B------:R-:W-:Y:S01]  /*e980*/  UMOV UR58, 0x0 ;  /* 0x00000000003a7882 */ /* 0x000fe20000000000 */
[----:B------:R-:W-:Y:S01]  /*e990*/  UMOV UR59, 0x8200010 ;  /* 0x08200010003b7882 */ /* 0x000fe20000000000 */
        /* <DEDUP_REMOVED lines=16> */
.L_x_16:
[----:B0-----:R-:W0:Y:S01]  /*eaa0*/  LDC R4, c[0x0][0x3c4] ;  /* 0x0000f100ff047b82 */ /* 0x001e220000000800 */
[----:B------:R-:W-:Y:S01]  /*eab0*/  UIADD3 UR72, UPT, UPT, UR72, 0x1, URZ ;  /* 0x0000000148487890 */ /* 0x000fe2000fffe0ff */
[----:B------:R-:W-:Y:S01]  /*eac0*/  FFMA R138, R0, R138, R135 ;  /* 0x0000008a008a7223 */ /* 0x000fe20000000087 */
[----:B------:R-:W-:Y:S01]  /*ead0*/  UIADD3 UR6, UPT, UPT, UR6, 0x40, URZ ;  /* 0x0000004006067890 */ /* 0x000fe2000fffe0ff */
[----:B------:R-:W-:Y:S01]  /*eae0*/  IADD3 R3, PT, PT, R3, UR71, RZ ;  /* 0x0000004703037c10 */ /* 0x000fe2000fffe0ff */
[----:B------:R-:W-:Y:S01]  /*eaf0*/  UISETP.GT.AND UP1, UPT, UR72, 0x1, UPT ;  /* 0x000000014800788c */ /* 0x000fe2000bf24270 */
[----:B------:R-:W-:Y:S02]  /*eb00*/  MOV R0, UR51 ;  /* 0x0000003300007c02 */ /* 0x000fe40008000f00 */
[----:B------:R-:W-:Y:S01]  /*eb10*/  MOV R68, R132 ;  /* 0x0000008400447202 */ /* 0x000fe20000000f00 */
[----:B-1----:R-:W-:Y:S02]  /*eb20*/  USEL UR75, URZ, 0x1, !UP1 ;  /* 0x00000001ff4b7887 */ /* 0x002fe4000c800000 */
[----:B------:R-:W-:-:S02]  /*eb30*/  USEL UR72, UR72, URZ, !UP1 ;  /* 0x000000ff48487287 */ /* 0x000fc4000c800000 */
[----:B------:R-:W-:Y:S02]  /*eb40*/  UISETP.GE.AND UP1, UPT, UR6, UR13, UPT ;  /* 0x0000000d0600728c */ /* 0x000fe4000bf26270 */
[----:B------:R-:W-:Y:S01]  /*eb50*/  ULOP3.LUT UR75, UR51, UR75, URZ, 0x3c, !UPT ;  /* 0x0000004b334b7292 */ /* 0x000fe2000f8e3cff */
[----:B0-----:R-:W-:-:S04]  /*eb60*/  SHF.L.U32 R4, R4, 0x6, RZ ;  /* 0x0000000604047819 */ /* 0x001fc800000006ff */
[----:B------:R-:W-:Y:S02]  /*eb70*/  IADD3 R2, PT, PT, R4, R2, RZ ;  /* 0x0000000204027210 */ /* 0x000fe40007ffe0ff */
[----:B------:R-:W-:Y:S05]  /*eb80*/  BRA.U !UP1, `(.L_x_17) ;  /* 0xffffffbd091c7547 */ /* 0x000fea000b83ffff */
.L_x_12:
[C---:B------:R-:W-:Y:S01]  /*eb90*/  FMUL R0, R138.reuse, 8388608 ;  /* 0x4b0000008a007820 */ /* 0x040fe20000400000 */
[----:B------:R-:W-:Y:S01]  /*eba0*/  FSETP.GEU.AND P3, PT, R138, 1.175494350822287508e-38, PT ;  /* 0x008000008a00780b */ /* 0x000fe20003f6e000 */
[----:B-1----:R-:W-:Y:S01]  /*ebb0*/  HFMA2 R4, -RZ, RZ, 1.443359375, -0.2030029296875 ;  /* 0x3dc6b27fff047431 */ /* 0x002fe200000001ff */
[----:B0-----:R-:W0:Y:S02]  /*ebc0*/  LDCU UR6, c[0x0][0x3f0] ;  /* 0x00007e00ff0677ac */ /* 0x001e240008000800 */
[----:B------:R-:W-:Y:S01]  /*ebd0*/  FSEL R135, R0, R138, !P3 ;  /* 0x0000008a00877208 */ /* 0x000fe20005800000 */
[----:B------:R-:W1:Y:S03]  /*ebe0*/  LDCU.64 UR4, c[0x0][0x3e0] ;  /* 0x00007c00ff0477ac */ /* 0x000e660008000a00 */
[C---:B------:R-:W-:Y:S02]  /*ebf0*/  IADD3 R0, PT, PT, R135.reuse, -0x3f3504f3, RZ ;  /* 0xc0cafb0d87007810 */ /* 0x040fe40007ffe0ff */
[----:B------:R-:W-:-:S02]  /*ec00*/  ISETP.GE.U32.AND P2, PT, R135, 0x7f800000, PT ;  /* 0x7f8000008700780c */ /* 0x000fc40003f46070 */
[----:B------:R-:W-:-:S04]  /*ec10*/  LOP3.LUT R2, R0, 0xff800000, RZ, 0xc0, !PT ;  /* 0xff80000000027812 */ /* 0x000fc800078ec0ff */
[----:B------:R-:W-:Y:S01]  /*ec20*/  IADD3 R0, PT, PT, R135, -R2, RZ ;  /* 0x8000000287007210 */ /* 0x000fe20007ffe0ff */
[----:B0-----:R-:W-:-:S04]  /*ec30*/  UISETP.GE.AND UP0, UPT, UR6, 0x1, UPT ;  /* 0x000000010600788c */ /* 0x001fc8000bf06270 */
[----:B------:R-:W-:-:S04]  /*ec40*/  FADD R133, R0, -1 ;  /* 0xbf80000000857421 */ /* 0x000fc80000000000 */
[----:B------:R-:W-:-:S04]  /*ec50*/  FFMA.FTZ R0, R133, R4, -0.16845393180847167969 ;  /* 0xbe2c7f3085007423 */ /* 0x000fc80000010004 */
[----:B------:R-:W-:-:S04]  /*ec60*/  FFMA.FTZ R0, R133, R0, 0.1716887056827545166 ;  /* 0x3e2fcf2a85007423 */ /* 0x000fc80000010000 */
[----:B------:R-:W-:-:S04]  /*ec70*/  FFMA.FTZ R0, R133, R0, -0.17900948226451873779 ;  /* 0xbe374e4385007423 */ /* 0x000fc80000010000 */
[----:B------:R-:W-:-:S04]  /*ec80*/  FFMA.FTZ R0, R133, R0, 0.20512372255325317383 ;  /* 0x3e520bf485007423 */ /* 0x000fc80000010000 */
[----:B------:R-:W-:-:S04]  /*ec90*/  FFMA.FTZ R0, R133, R0, -0.24046532809734344482 ;  /* 0xbe763c8b85007423 */ /* 0x000fc80000010000 */
[----:B------:R-:W-:-:S04]  /*eca0*/  FFMA.FTZ R0, R133, R0, 0.28857114911079406738 ;  /* 0x3e93bf9985007423 */ /* 0x000fc80000010000 */
[----:B------:R-:W-:-:S04]  /*ecb0*/  FFMA.FTZ R0, R133, R0, -0.36067417263984680176 ;  /* 0xbeb8aa4985007423 */ /* 0x000fc80000010000 */
[----:B------:R-:W-:Y:S01]  /*ecc0*/  FFMA.FTZ R4, R133, R0, 0.48089820146560668945 ;  /* 0x3ef6384a85047423 */ /* 0x000fe20000010000 */
[----:B------:R-:W-:-:S03]  /*ecd0*/  FSEL R0, RZ, -23, P3 ;  /* 0xc1b80000ff007808 */ /* 0x000fc60001800000 */
[----:B------:R-:W-:Y:S01]  /*ece0*/  FFMA.FTZ R4, R133, R4, -0.72134751081466674805 ;  /* 0xbf38aa3b85047423 */ /* 0x000fe20000010004 */
[----:B-1----:R-:W-:Y:S06]  /*ecf0*/  BRA.U !UP0, `(.L_x_18) ;  /* 0x0000000108107547 */ /* 0x002fec000b800000 */
[----:B------:R-:W-:-:S06]  /*ed00*/  USHF.L.U32 UR51, UR51, 0x1f, URZ ;  /* 0x0000001f33337899 */ /* 0x000fcc00080006ff */
[----:B------:R-:W-:-:S04]  /*ed10*/  MOV R3, UR51 ;  /* 0x0000003300037c02 */ /* 0x000fc80008000f00 */
[----:B------:R-:W0:Y:S02]  /*ed20*/  SYNCS.PHASECHK.TRANS64.TRYWAIT P3, [UR12], R3 ;  /* 0x00000003ff0075a7 */ /* 0x000e24000806110c */
[----:B0-----:R-:W-:Y:S05]  /*ed30*/  @!P3 BRA `(.L_x_19) ;  /* 0x00000048007cb947 */ /* 0x001fea0003800000 */
.L_x_18:
[----:B------:R-:W-:Y:S01]  /*ed40*/  BAR.SYNC.DEFER_BLOCKING 0x0 ;  /* 0x0000000000007b1d */ /* 0x000fe20000010000 */
[C---:B------:R-:W-:Y:S01]  /*ed50*/  FSETP.GT.AND P3, PT, |R138|.reuse, 8.50705917302346158658e+37, PT ;  /* 0x7e8000008a00780b */ /* 0x040fe20003f64200 */
[----:B------:R-:W-:Y:S01]  /*ed60*/  UIMAD UR4, UR7, UR4, URZ ;  /* 0x00000004070472a4 */ /* 0x000fe2000f8e02ff */
[----:B------:R-:W-:Y:S01]  /*ed70*/  I2FP.F32.S32 R3, R2 ;  /* 0x0000000200037245 */ /* 0x000fe20000201400 */
[----:B------:R-:W-:Y:S01]  /*ed80*/  FMUL R2, R133, R4 ;  /* 0x0000000485027220 */ /* 0x000fe20000400000 */
[C---:B------:R-:W-:Y:S01]  /*ed90*/  FSETP.GEU.AND P5, PT, |R138|.reuse, 1.175494350822287508e-38, PT ;  /* 0x008000008a00780b */ /* 0x040fe20003fae200 */
[----:B------:R-:W-:Y:S01]  /*eda0*/  USHF.L.U32 UR6, UR4, 0x1, URZ ;  /* 0x0000000104067899 */ /* 0x000fe200080006ff */
[----:B------:R-:W-:Y:S01]  /*edb0*/  FSETP.NEU.AND P4, PT, R135, RZ, PT ;  /* 0x000000ff8700720b */ /* 0x000fe20003f8d000 */
[----:B------:R-:W0:Y:S01]  /*edc0*/  S2R R134, SR_TID.X ;  /* 0x0000000000867919 */ /* 0x000e220000002100 */
[----:B------:R-:W-:Y:S01]  /*edd0*/  FMUL R2, R133, R2 ;  /* 0x0000000285027220 */ /* 0x000fe20000400000 */
[----:B------:R-:W-:Y:S01]  /*ede0*/  FFMA.FTZ R0, R3, 1.1920928955078125e-07, R0 ;  /* 0x3400000003007823 */ /* 0x000fe20000010000 */
[----:B------:R-:W1:Y:S02]  /*edf0*/  S2R R234, SR_CTAID.X ;  /* 0x0000000000ea7919 */ /* 0x000e640000002500 */
[----:B------:R-:W-:Y:S01]  /*ee00*/  FFMA.FTZ R133, R133, 1.4426950216293334961, R2 ;  /* 0x3fb8aa3b85857823 */ /* 0x000fe20000010002 */
[----:B------:R-:W-:Y:S01]  /*ee10*/  @P2 MOV R2, 0x7f800000 ;  /* 0x7f80000000022802 */ /* 0x000fe20000000f00 */
[----:B------:R-:W-:-:S04]  /*ee20*/  @P3 FMUL R138, R138, 0.25 ;  /* 0x3e8000008a8a3820 */ /* 0x000fc80000400000 */
[----:B------:R-:W-:-:S04]  /*ee30*/  @!P5 FMUL R138, R138, 16777216 ;  /* 0x4b8000008a8ad820 */ /* 0x000fc80000400000 */
[----:B------:R-:W2:Y:S01]  /*ee40*/  MUFU.RCP R231, R138 ;  /* 0x0000008a00e77308 */ /* 0x000ea20000001000 */
[----:B------:R-:W3:Y:S02]  /*ee50*/  @!P1 SYNCS.CCTL.IV [UR8+0x14000] ;  /* 0x01400000ff0099b1 */ /* 0x000ee40008000008 */
[----:B---3--:R-:W-:Y:S06]  /*ee60*/  BAR.SYNC.DEFER_BLOCKING 0x0 ;  /* 0x0000000000007b1d */ /* 0x008fec0000010000 */
[----:B------:R-:W3:Y:S01]  /*ee70*/  LDTM.x128 R4, tmem[UR10] ;  /* 0x0000000a000479ee */ /* 0x000ee200083c0000 */
[----:B0-----:R-:W-:Y:S01]  /*ee80*/  LOP3.LUT R136, R134, 0x7f, RZ, 0xc0, !PT ;  /* 0x0000007f86887812 */ /* 0x001fe200078ec0ff */
[----:B------:R-:W-:Y:S01]  /*ee90*/  FADD R134, R0, R133 ;  /* 0x0000008500867221 */ /* 0x000fe20000000000 */
[----:B------:R-:W-:Y:S01]  /*eea0*/  @P2 FFMA.FTZ R134, R135, R2, +INF ;  /* 0x7f80000087862423 */ /* 0x000fe20000010002 */
[----:B------:R-:W0:Y:S01]  /*eeb0*/  LDC R0, c[0x0][0x3e8] ;  /* 0x0000fa00ff007b82 */ /* 0x000e220000000800 */
[----:B-1----:R-:W-:-:S05]  /*eec0*/  LEA R234, R234, R136, 0x7 ;  /* 0x00000088eaea7211 */ /* 0x002fca00078e38ff */
[----:B------:R-:W-:Y:S01]  /*eed0*/  IMAD R133, R234, UR5, RZ ;  /* 0x00000005ea857c24 */ /* 0x000fe2000f8e02ff */
[----:B------:R-:W-:Y:S01]  /*eee0*/  UIMAD.WIDE UR4, UR4, 0x2, URZ ;  /* 0x00000002040478a5 */ /* 0x000fe2000f8e02ff */
[----:B------:R-:W1:Y:S03]  /*eef0*/  LDC.64 R2, c[0x0][0x398] ;  /* 0x0000e600ff027b82 */ /* 0x000e660000000a00 */
[----:B------:R-:W-:Y:S01]  /*ef00*/  SHF.L.U32 R135, R133, 0x1, RZ ;  /* 0x0000000185877819 */ /* 0x000fe200000006ff */
[----:B---3--:R-:W-:Y:S01]  /*ef10*/  @P3 FMUL R25, R25, 0.25 ;  /* 0x3e80000019193820 */ /* 0x008fe20000400000 */
[----:B------:R-:W-:Y:S01]  /*ef20*/  @P3 FMUL R24, R24, 0.25 ;  /* 0x3e80000018183820 */ /* 0x000fe20000400000 */
[----:B------:R-:W-:Y:S01]  /*ef30*/  @P3 FMUL R4, R4, 0.25 ;  /* 0x3e80000004043820 */ /* 0x000fe20000400000 */
[----:B------:R-:W-:Y:S01]  /*ef40*/  @P3 FMUL R5, R5, 0.25 ;  /* 0x3e80000005053820 */ /* 0x000fe20000400000 */
[----:B------:R-:W-:Y:S01]  /*ef50*/  @!P5 FMUL R25, R25, 16777216 ;  /* 0x4b8000001919d820 */ /* 0x000fe20000400000 */
[----:B------:R-:W-:Y:S01]  /*ef60*/  @!P5 FMUL R24, R24, 16777216 ;  /* 0x4b8000001818d820 */ /* 0x000fe20000400000 */
[----:B------:R-:W-:Y:S01]  /*ef70*/  @P3 FMUL R26, R26, 0.25 ;  /* 0x3e8000001a1a3820 */ /* 0x000fe20000400000 */
[----:B------:R-:W-:Y:S01]  /*ef80*/  @!P5 FMUL R4, R4, 16777216 ;  /* 0x4b8000000404d820 */ /* 0x000fe20000400000 */
[----:B------:R-:W-:Y:S01]  /*ef90*/  @!P5 FMUL R5, R5, 16777216 ;  /* 0x4b8000000505d820 */ /* 0x000fe20000400000 */
[----:B--2---:R-:W-:Y:S01]  /*efa0*/  FMUL R137, R231, R25 ;  /* 0x00000019e7897220 */ /* 0x004fe20000400000 */
[----:B------:R-:W-:Y:S01]  /*efb0*/  FSEL R25, R134, -INF , P4 ;  /* 0xff80000086197808 */ /* 0x000fe20002000000 */
[----:B------:R-:W-:Y:S01]  /*efc0*/  @P3 FMUL R6, R6, 0.25 ;  /* 0x3e80000006063820 */ /* 0x000fe20000400000 */
[----:B------:R-:W-:Y:S01]  /*efd0*/  @P3 FMUL R7, R7, 0.25 ;  /* 0x3e80000007073820 */ /* 0x000fe20000400000 */
[----:B------:R-:W-:Y:S01]  /*efe0*/  FMUL R136, R231, R24 ;  /* 0x00000018e7887220 */ /* 0x000fe20000400000 */
[----:B------:R-:W-:Y:S01]  /*eff0*/  @P3 FMUL R8, R8, 0.25 ;  /* 0x3e80000008083820 */ /* 0x000fe20000400000 */
        /* <DEDUP_REMOVED lines=120> */
[----:B------:R-:W-:Y:S01]  /*f780*/  @!P5 FMUL R26, R26, 16777216 ;  /* 0x4b8000001a1ad820 */ /* 0x000fe20000400000 */
[C---:B------:R-:W-:Y:S01]  /*f790*/  FMUL R4, R231.reuse, R4 ;  /* 0x00000004e7047220 */ /* 0x040fe20000400000 */
[----:B------:R-:W-:Y:S01]  /*f7a0*/  FMUL R5, R231, R5 ;  /* 0x00000005e7057220 */ /* 0x000fe20000400000 */
[----:B------:R-:W-:Y:S01]  /*f7b0*/  IMAD.HI R24, R133, 0x2, RZ ;  /* 0x0000000285187827 */ /* 0x000fe200078e02ff */
[----:B-1----:R-:W-:-:S03]  /*f7c0*/  IADD3 R2, P2, P3, R135, UR6, R2 ;  /* 0x0000000687027c10 */ /* 0x002fc6000fb5e002 */
[----:B------:R-:W-:Y:S01]  /*f7d0*/  FFMA R232, R25, 0.69314718246459960938, R132 ;  /* 0x3f31721819e87823 */ /* 0x000fe20000000084 */
[----:B------:R-:W-:Y:S01]  /*f7e0*/  @!P5 FMUL R6, R6, 16777216 ;  /* 0x4b8000000606d820 */ /* 0x000fe20000400000 */
[----:B------:R-:W-:Y:S01]  /*f7f0*/  @!P5 FMUL R7, R7, 16777216 ;  /* 0x4b8000000707d820 */ /* 0x000fe20000400000 */
[----:B0-----:R-:W-:Y:S01]  /*f800*/  SHF.L.U32 R25, R0, 0x1, RZ ;  /* 0x0000000100197819 */ /* 0x001fe200000006ff */
[----:B------:R-:W-:Y:S01]  /*f810*/  FMUL R138, R231, R26 ;  /* 0x0000001ae78a7220 */ /* 0x000fe20000400000 */
[----:B------:R-:W-:Y:S01]  /*f820*/  @!P5 FMUL R37, R37, 16777216 ;  /* 0x4b8000002525d820 */ /* 0x000fe20000400000 */
[----:B------:R-:W-:Y:S01]  /*f830*/  IADD3.X R3, PT, PT, R24, UR5, R3, P2, P3 ;  /* 0x0000000518037c10 */ /* 0x000fe200097e6403 */
[----:B------:R-:W-:Y:S01]  /*f840*/  @!P5 FMUL R30, R30, 16777216 ;  /* 0x4b8000001e1ed820 */ /* 0x000fe20000400000 */
[----:B------:R-:W-:Y:S01]  /*f850*/  F2FP.F16.F32.PACK_AB R26, R5, R4 ;  /* 0x00000004051a723e */ /* 0x000fe200000000ff */
[----:B------:R-:W-:Y:S01]  /*f860*/  @!P5 FMUL R51, R51, 16777216 ;  /* 0x4b8000003333d820 */ /* 0x000fe20000400000 */
[----:B------:R-:W-:Y:S01]  /*f870*/  LEA R4, P3, R0, R2, 0x2 ;  /* 0x0000000200047211 */ /* 0x000fe200078610ff */
[----:B------:R-:W-:Y:S01]  /*f880*/  @!P5 FMUL R47, R47, 16777216 ;  /* 0x4b8000002f2fd820 */ /* 0x000fe20000400000 */
[C---:B------:R-:W-:Y:S01]  /*f890*/  FMUL R6, R231.reuse, R6 ;  /* 0x00000006e7067220 */ /* 0x040fe20000400000 */
[----:B------:R-:W-:Y:S01]  /*f8a0*/  FMUL R7, R231, R7 ;  /* 0x00000007e7077220 */ /* 0x000fe20000400000 */
[----:B------:R-:W-:Y:S01]  /*f8b0*/  IADD3 R24, P2, PT, R25, R2, RZ ;  /* 0x0000000219187210 */ /* 0x000fe20007f5e0ff */
[----:B------:R-:W-:Y:S01]  /*f8c0*/  @!P5 FMUL R39, R39, 16777216 ;  /* 0x4b8000002727d820 */ /* 0x000fe20000400000 */
[----:B------:R-:W-:Y:S01]  /*f8d0*/  @!P5 FMUL R8, R8, 16777216 ;  /* 0x4b8000000808d820 */ /* 0x000fe20000400000 */
[----:B------:R-:W-:Y:S01]  /*f8e0*/  @!P5 FMUL R9, R9, 16777216 ;  /* 0x4b8000000909d820 */ /* 0x000fe20000400000 */
[C---:B------:R-:W-:Y:S01]  /*f8f0*/  FMUL R145, R231.reuse, R37 ;  /* 0x00000025e7917220 */ /* 0x040fe20000400000 */
[C---:B------:R-:W-:Y:S01]  /*f900*/  FMUL R140, R231.reuse, R30 ;  /* 0x0000001ee78c7220 */ /* 0x040fe20000400000 */
[----:B------:R-:W-:Y:S01]  /*f910*/  FMUL R37, R231, R51 ;  /* 0x00000033e7257220 */ /* 0x000fe20000400000 */
[----:B------:R-:W-:Y:S01]  /*f920*/  LEA.HI.X.SX32 R5, R25, R3, 0x1, P3 ;  /* 0x0000000319057211 */ /* 0x000fe200018f0eff */
[----:B------:R-:W-:Y:S01]  /*f930*/  FMUL R30, R231, R47 ;  /* 0x0000002fe71e7220 */ /* 0x000fe20000400000 */
[----:B------:R-:W-:Y:S01]  /*f940*/  LEA.HI.X.SX32 R25, R0, R3, 0x1, P2 ;  /* 0x0000000300197211 */ /* 0x000fe200010f0eff */
[----:B------:R-:W-:Y:S01]  /*f950*/  @!P5 FMUL R43, R43, 16777216 ;  /* 0x4b8000002b2bd820 */ /* 0x000fe20000400000 */
[----:B------:R-:W-:Y:S01]  /*f960*/  PRMT R51, R26, 0x7632, R51 ;  /* 0x000076321a337816 */ /* 0x000fe20000000033 */
[----:B------:R-:W-:Y:S01]  /*f970*/  FMUL R147, R231, R39 ;  /* 0x00000027e7937220 */ /* 0x000fe20000400000 */
[----:B------:R-:W-:Y:S01]  /*f980*/  F2FP.F16.F32.PACK_AB R47, R7, R6 ;  /* 0x00000006072f723e */ /* 0x000fe200000000ff */
[C---:B------:R-:W-:Y:S01]  /*f990*/  FMUL R8, R231.reuse, R8 ;  /* 0x00000008e7087220 */ /* 0x040fe20000400000 */
[C---:B------:R-:W-:Y:S01]  /*f9a0*/  FMUL R9, R231.reuse, R9 ;  /* 0x00000009e7097220 */ /* 0x040fe20000400000 */
[----:B------:R-:W0:Y:S01]  /*f9b0*/  @!P1 SYNCS.CCTL.IV [UR8+0x14008] ;  /* 0x01400800ff0099b1 */ /* 0x000e220008000008 */
[C---:B------:R-:W-:Y:S01]  /*f9c0*/  IMAD R39, R0.reuse, 0x6, RZ ;  /* 0x0000000600277824 */ /* 0x040fe200078e02ff */
[----:B------:R-:W-:Y:S01]  /*f9d0*/  NOP ;  /* 0x0000000000007918 */ /* 0x000fe20000000000 */
[----:B------:R1:W-:Y:S01]  /*f9e0*/  STG.E.U16 desc[UR14][R2.64], R26 ;  /* 0x0000001a02007986 */ /* 0x0003e2000c10150e */
[----:B------:R-:W-:Y:S01]  /*f9f0*/  FMUL R143, R231, R43 ;  /* 0x0000002be78f7220 */ /* 0x000fe20000400000 */
[----:B------:R-:W-:Y:S01]  /*fa00*/  @!P5 FMUL R27, R27, 16777216 ;  /* 0x4b8000001b1bd820 */ /* 0x000fe20000400000 */
[C---:B------:R-:W-:Y:S01]  /*fa10*/  IMAD R43, R0.reuse, 0xa, RZ ;  /* 0x0000000a002b7824 */ /* 0x040fe200078e02ff */
[----:B------:R-:W-:Y:S01]  /*fa20*/  STG.E.U16 desc[UR14][R24.64], R51 ;  /* 0x0000003318007986 */ /* 0x000fe2000c10150e */
[----:B------:R-:W-:Y:S01]  /*fa30*/  LEA R7, R0, R0, 0x1 ;  /* 0x0000000000077211 */ /* 0x000fe200078e08ff */
[----:B------:R-:W-:Y:S01]  /*fa40*/  @!P5 FMUL R12, R12, 16777216 ;  /* 0x4b8000000c0cd820 */ /* 0x000fe20000400000 */
[----:B------:R-:W-:Y:S01]  /*fa50*/  IADD3 R6, P1, PT, R39, R2, RZ ;  /* 0x0000000227067210 */ /* 0x000fe20007f3e0ff */
[----:B------:R2:W-:Y:S01]  /*fa60*/  STG.E.U16 desc[UR14][R4.64], R47 ;  /* 0x0000002f04007986 */ /* 0x0005e2000c10150e */
[----:B------:R-:W-:Y:S01]  /*fa70*/  @!P5 FMUL R13, R13, 16777216 ;  /* 0x4b8000000d0dd820 */ /* 0x000fe20000400000 */
[----:B------:R-:W-:Y:S01]  /*fa80*/  @!P5 FMUL R10, R10, 16777216 ;  /* 0x4b8000000a0ad820 */ /* 0x000fe20000400000 */
[----:B------:R-:W-:Y:S01]  /*fa90*/  @!P5 FMUL R11, R11, 16777216 ;  /* 0x4b8000000b0bd820 */ /* 0x000fe20000400000 */
[----:B------:R-:W-:Y:S01]  /*faa0*/  @!P5 FMUL R54, R54, 16777216 ;  /* 0x4b8000003636d820 */ /* 0x000fe20000400000 */
[C---:B------:R-:W-:Y:S01]  /*fab0*/  FMUL R139, R231.reuse, R27 ;  /* 0x0000001be78b7220 */ /* 0x040fe20000400000 */
[C---:B------:R-:W-:Y:S01]  /*fac0*/  LEA R27, R0.reuse, R0, 0x2 ;  /* 0x00000000001b7211 */ /* 0x040fe200078e10ff */
[----:B------:R-:W-:Y:S01]  /*fad0*/  FMUL R12, R231, R12 ;  /* 0x0000000ce70c7220 */ /* 0x000fe20000400000 */
[----:B-1----:R-:W-:Y:S01]  /*fae0*/  IADD3 R26, P3, PT, R43, R2, RZ ;  /* 0x000000022b1a7210 */ /* 0x002fe20007f7e0ff */
[----:B------:R-:W-:Y:S01]  /*faf0*/  FMUL R13, R231, R13 ;  /* 0x0000000de70d7220 */ /* 0x000fe20000400000 */
[----:B------:R-:W-:Y:S01]  /*fb00*/  LEA.HI.X.SX32 R7, R7, R3, 0x1, P1 ;  /* 0x0000000307077211 */ /* 0x000fe200008f0eff */
[----:B------:R-:W-:Y:S01]  /*fb10*/  FMUL R10, R231, R10 ;  /* 0x0000000ae70a7220 */ /* 0x000fe20000400000 */
[----:B--2---:R-:W-:Y:S01]  /*fb20*/  F2FP.F16.F32.PACK_AB R5, R9, R8 ;  /* 0x000000080905723e */ /* 0x004fe200000000ff */
[C---:B------:R-:W-:Y:S01]  /*fb30*/  FMUL R11, R231.reuse, R11 ;  /* 0x0000000be70b7220 */ /* 0x040fe20000400000 */
[C---:B------:R-:W-:Y:S01]  /*fb40*/  SHF.L.U32 R9, R0.reuse, 0x2, RZ ;  /* 0x0000000200097819 */ /* 0x040fe200000006ff */
[C---:B------:R-:W-:Y:S01]  /*fb50*/  IMAD R25, R0.reuse, 0xc, RZ ;  /* 0x0000000c00197824 */ /* 0x040fe200078e02ff */
[C---:B------:R-:W-:Y:S01]  /*fb60*/  LEA R8, P2, R0.reuse, R2, 0x3 ;  /* 0x0000000200087211 */ /* 0x040fe200078418ff */
[----:B------:R-:W-:Y:S01]  /*fb70*/  FMUL R185, R231, R54 ;  /* 0x00000036e7b97220 */ /* 0x000fe20000400000 */
[----:B------:R-:W-:Y:S01]  /*fb80*/  PRMT R51, R47, 0x7632, R51 ;  /* 0x000076322f337816 */ /* 0x000fe20000000033 */
[----:B------:R-:W-:Y:S01]  /*fb90*/  IMAD R47, R0, 0xe, RZ ;  /* 0x0000000e002f7824 */ /* 0x000fe200078e02ff */
[-C--:B------:R-:W-:Y:S01]  /*fba0*/  LEA.HI.X.SX32 R9, R9, R3.reuse, 0x1, P2 ;  /* 0x0000000309097211 */ /* 0x080fe200010f0eff */
[----:B------:R-:W-:Y:S01]  /*fbb0*/  @!P5 FMUL R14, R14, 16777216 ;  /* 0x4b8000000e0ed820 */ /* 0x000fe20000400000 */
[----:B------:R-:W-:Y:S01]  /*fbc0*/  LEA.HI.X.SX32 R27, R27, R3, 0x1, P3 ;  /* 0x000000031b1b7211 */ /* 0x000fe200018f0eff */
[----:B------:R1:W-:Y:S01]  /*fbd0*/  STG.E.U16 desc[UR14][R6.64], R51 ;  /* 0x0000003306007986 */ /* 0x0003e2000c10150e */
[----:B------:R-:W-:Y:S01]  /*fbe0*/  PRMT R54, R5, 0x7632, R54 ;  /* 0x0000763205367816 */ /* 0x000fe20000000036 */
[----:B------:R-:W-:Y:S01]  /*fbf0*/  @!P5 FMUL R15, R15, 16777216 ;  /* 0x4b8000000f0fd820 */ /* 0x000fe20000400000 */
[----:B------:R-:W-:Y:S01]  /*fc00*/  F2FP.F16.F32.PACK_AB R24, R13, R12 ;  /* 0x0000000c0d18723e */ /* 0x000fe200000000ff */
[----:B------:R2:W-:Y:S01]  /*fc10*/  STG.E.U16 desc[UR14][R8.64], R5 ;  /* 0x0000000508007986 */ /* 0x0005e2000c10150e */
[----:B------:R-:W-:Y:S01]  /*fc20*/  IADD3 R4, P1, PT, R25, R2, RZ ;  /* 0x0000000219047210 */ /* 0x000fe20007f3e0ff */
[C---:B------:R-:W-:Y:S01]  /*fc30*/  FMUL R14, R231.reuse, R14 ;  /* 0x0000000ee70e7220 */ /* 0x040fe20000400000 */
[C---:B------:R-:W-:Y:S01]  /*fc40*/  SHF.L.U32 R13, R0.reuse, 0x3, RZ ;  /* 0x00000003000d7819 */ /* 0x040fe200000006ff */
[----:B------:R3:W-:Y:S01]  /*fc50*/  STG.E.U16 desc[UR14][R26.64], R54 ;  /* 0x000000361a007986 */ /* 0x0007e2000c10150e */
[----:B------:R-:W-:Y:S01]  /*fc60*/  FMUL R15, R231, R15 ;  /* 0x0000000fe70f7220 */ /* 0x000fe20000400000 */
[----:B------:R-:W-:Y:S01]  /*fc70*/  @!P5 FMUL R87, R87, 16777216 ;  /* 0x4b8000005757d820 */ /* 0x000fe20000400000 */
[----:B------:R-:W-:Y:S01]  /*fc80*/  @!P5 FMUL R33, R33, 16777216 ;  /* 0x4b8000002121d820 */ /* 0x000fe20000400000 */
[C---:B-1----:R-:W-:Y:S01]  /*fc90*/  LEA R6, P3, R0.reuse, R2, 0x4 ;  /* 0x0000000200067211 */ /* 0x042fe200078620ff */
[----:B------:R-:W-:-:S02]  /*fca0*/  IMAD R51, R0, 0x16, RZ ;  /* 0x0000001600337824 */ /* 0x000fc400078e02ff */
[----:B------:R-:W-:Y:S01]  /*fcb0*/  @!P5 FMUL R46, R46, 16777216 ;  /* 0x4b8000002e2ed820 */ /* 0x000fe20000400000 */
[----:B------:R-:W-:Y:S01]  /*fcc0*/  F2FP.F16.F32.PACK_AB R14, R15, R14 ;  /* 0x0000000e0f0e723e */ /* 0x000fe200000000ff */
[----:B------:R-:W-:Y:S01]  /*fcd0*/  @!P5 FMUL R55, R55, 16777216 ;  /* 0x4b8000003737d820 */ /* 0x000fe20000400000 */
[----:B--2---:R-:W-:Y:S01]  /*fce0*/  F2FP.F16.F32.PACK_AB R9, R11, R10 ;  /* 0x0000000a0b09723e */ /* 0x004fe200000000ff */
[----:B------:R-:W-:Y:S01]  /*fcf0*/  FMUL R187, R231, R87 ;  /* 0x00000057e7bb7220 */ /* 0x000fe20000400000 */
[C---:B------:R-:W-:Y:S01]  /*fd00*/  LEA R11, R0.reuse, -R0, 0x3 ;  /* 0x80000000000b7211 */ /* 0x040fe200078e18ff */
[C---:B---3--:R-:W-:Y:S01]  /*fd10*/  IMAD R27, R0.reuse, 0x12, RZ ;  /* 0x00000012001b7824 */ /* 0x048fe200078e02ff */
[----:B------:R-:W-:Y:S01]  /*fd20*/  IADD3 R10, P2, PT, R47, R2, RZ ;  /* 0x000000022f0a7210 */ /* 0x000fe20007f5e0ff */
[C---:B------:R-:W-:Y:S01]  /*fd30*/  IMAD R15, R0.reuse, 0xb, RZ ;  /* 0x0000000b000f7824 */ /* 0x040fe200078e02ff */
[-C--:B------:R-:W-:Y:S01]  /*fd40*/  LEA.HI.X.SX32 R5, R39, R3.reuse, 0x1, P1 ;  /* 0x0000000327057211 */ /* 0x080fe200008f0eff */
[----:B------:R-:W-:Y:S01]  /*fd50*/  IMAD R39, R0, 0x14, RZ ;  /* 0x0000001400277824 */ /* 0x000fe200078e02ff */
[----:B------:R-:W-:Y:S01]  /*fd60*/  PRMT R26, R9, 0x7610, R26 ;  /* 0x00007610091a7816 */ /* 0x000fe2000000001a */
[----:B------:R-:W-:Y:S01]  /*fd70*/  @!P5 FMUL R16, R16, 16777216 ;  /* 0x4b8000001010d820 */ /* 0x000fe20000400000 */
[-C--:B------:R-:W-:Y:S01]  /*fd80*/  LEA.HI.X.SX32 R7, R13, R3.reuse, 0x1, P3 ;  /* 0x000000030d077211 */ /* 0x080fe200018f0eff */
[----:B------:R-:W-:Y:S01]  /*fd90*/  @!P5 FMUL R17, R17, 16777216 ;  /* 0x4b8000001111d820 */ /* 0x000fe20000400000 */
[----:B------:R-:W-:Y:S01]  /*fda0*/  LEA.HI.X.SX32 R11, R11, R3, 0x1, P2 ;  /* 0x000000030b0b7211 */ /* 0x000fe200010f0eff */
[----:B------:R1:W-:Y:S01]  /*fdb0*/  STG.E.U16 desc[UR14][R4.64], R26 ;  /* 0x0000001a04007986 */ /* 0x0003e2000c10150e */
[----:B------:R-:W-:Y:S01]  /*fdc0*/  PRMT R13, R9, 0x7632, R13 ;  /* 0x00007632090d7816 */ /* 0x000fe2000000000d */
[C---:B------:R-:W-:Y:S01]  /*fdd0*/  IMAD R87, R0.reuse, 0x1c, RZ ;  /* 0x0000001c00577824 */ /* 0x040fe200078e02ff */
[C---:B------:R-:W-:Y:S01]  /*fde0*/  LEA R9, R0.reuse, R0, 0x3 ;  /* 0x0000000000097211 */ /* 0x040fe200078e18ff */
[----:B------:R-:W-:Y:S01]  /*fdf0*/  FMUL R141, R231, R33 ;  /* 0x00000021e78d7220 */ /* 0x000fe20000400000 */
[-C--:B------:R-:W-:Y:S01]  /*fe00*/  IADD3 R12, P1, PT, R27, R2.reuse, RZ ;  /* 0x000000021b0c7210 */ /* 0x080fe20007f3e0ff */
[----:B------:R2:W-:Y:S01]  /*fe10*/  STG.E.U16 desc[UR14][R10.64], R13 ;  /* 0x0000000d0a007986 */ /* 0x0005e2000c10150e */
[----:B------:R-:W-:Y:S01]  /*fe20*/  IADD3 R8, P2, PT, R39, R2, RZ ;  /* 0x0000000227087210 */ /* 0x000fe20007f5e0ff */
[C---:B------:R-:W-:Y:S01]  /*fe30*/  FMUL R33, R231.reuse, R46 ;  /* 0x0000002ee7217220 */ /* 0x040fe20000400000 */
[C---:B------:R-:W-:Y:S01]  /*fe40*/  FMUL R46, R231.reuse, R55 ;  /* 0x00000037e72e7220 */ /* 0x040fe20000400000 */
[----:B------:R3:W-:Y:S01]  /*fe50*/  STG.E.U16 desc[UR14][R6.64], R24 ;  /* 0x0000001806007986 */ /* 0x0007e2000c10150e */
[----:B------:R-:W-:Y:S01]  /*fe60*/  FMUL R16, R231, R16 ;  /* 0x00000010e7107220 */ /* 0x000fe20000400000 */
[----:B-1----:R-:W-:Y:S01]  /*fe70*/  IADD3 R4, P3, PT, R51, R2, RZ ;  /* 0x0000000233047210 */ /* 0x002fe20007f7e0ff */
[----:B------:R-:W-:Y:S01]  /*fe80*/  FMUL R17, R231, R17 ;  /* 0x00000011e7117220 */ /* 0x000fe20000400000 */
[----:B------:R-:W-:-:S02]  /*fe90*/  IMAD R55, R0, 0x1a, RZ ;  /* 0x0000001a00377824 */ /* 0x000fc400078e02ff */
[----:B------:R-:W-:Y:S01]  /*fea0*/  @!P5 FMUL R18, R18, 16777216 ;  /* 0x4b8000001212d820 */ /* 0x000fe20000400000 */
[-C--:B------:R-:W-:Y:S01]  /*feb0*/  LEA.HI.X.SX32 R5, R15, R3.reuse, 0x1, P3 ;  /* 0x000000030f057211 */ /* 0x080fe200018f0eff */
[----:B------:R-:W-:Y:S01]  /*fec0*/  @!P5 FMUL R19, R19, 16777216 ;  /* 0x4b8000001313d820 */ /* 0x000fe20000400000 */
[-C--:B--2---:R-:W-:Y:S01]  /*fed0*/  LEA.HI.X.SX32 R13, R9, R3.reuse, 0x1, P1 ;  /* 0x00000003090d7211 */ /* 0x084fe200008f0eff */
[C---:B------:R-:W-:Y:S01]  /*fee0*/  IMAD R11, R0.reuse, 0xd, RZ ;  /* 0x0000000d000b7824 */ /* 0x040fe200078e02ff */
[----:B------:R-:W-:Y:S01]  /*fef0*/  LEA.HI.X.SX32 R9, R43, R3, 0x1, P2 ;  /* 0x000000032b097211 */ /* 0x000fe200010f0eff */
[----:B------:R-:W-:Y:S01]  /*ff00*/  IMAD R43, R0, 0x18, RZ ;  /* 0x00000018002b7824 */ /* 0x000fe200078e02ff */
[----:B---3--:R-:W-:Y:S01]  /*ff10*/  PRMT R7, R24, 0x7632, R7 ;  /* 0x0000763218077816 */ /* 0x008fe20000000007 */
[----:B------:R-:W-:Y:S01]  /*ff20*/  @!P5 FMUL R89, R89, 16777216 ;  /* 0x4b8000005959d820 */ /* 0x000fe20000400000 */
[----:B------:R-:W-:Y:S01]  /*ff30*/  PRMT R15, R14, 0x7632, R15 ;  /* 0x000076320e0f7816 */ /* 0x000fe2000000000f */
[----:B------:R-:W-:Y:S01]  /*ff40*/  @!P5 FMUL R20, R20, 16777216 ;  /* 0x4b8000001414d820 */ /* 0x000fe20000400000 */
[----:B------:R-:W-:Y:S01]  /*ff50*/  IADD3 R6, P1, PT, R43, R2, RZ ;  /* 0x000000022b067210 */ /* 0x000fe20007f3e0ff */
[----:B------:R1:W-:Y:S01]  /*ff60*/  STG.E.U16 desc[UR14][R12.64], R7 ;  /* 0x000000070c007986 */ /* 0x0003e2000c10150e */
[----:B------:R-:W-:Y:S01]  /*ff70*/  F2FP.F16.F32.PACK_AB R16, R17, R16 ;  /* 0x000000101110723e */ /* 0x000fe200000000ff */
[----:B------:R-:W-:Y:S01]  /*ff80*/  @!P5 FMUL R21, R21, 16777216 ;  /* 0x4b8000001515d820 */ /* 0x000fe20000400000 */
[----:B------:R-:W-:Y:S01]  /*ff90*/  IADD3 R10, P2, PT, R55, R2, RZ ;  /* 0x00000002370a7210 */ /* 0x000fe20007f5e0ff */
[C---:B------:R-:W-:Y:S01]  /*ffa0*/  FMUL R18, R231.reuse, R18 ;  /* 0x00000012e7127220 */ /* 0x040fe20000400000 */
[----:B------:R-:W-:Y:S01]  /*ffb0*/  FMUL R19, R231, R19 ;  /* 0x00000013e7137220 */ /* 0x000fe20000400000 */
[----:B------:R-:W-:Y:S01]  /*ffc0*/  @!P5 FMUL R91, R91, 16777216 ;  /* 0x4b8000005b5bd820 */ /* 0x000fe20000400000 */
[----:B------:R2:W-:Y:S01]  /*ffd0*/  STG.E.U16 desc[UR14][R8.64], R14 ;  /* 0x0000000e08007986 */ /* 0x0005e2000c10150e */
[----:B------:R-:W-:Y:S01]  /*ffe0*/  FMUL R189, R231, R89 ;  /* 0x00000059e7bd7220 */ /* 0x000fe20000400000 */
[----:B------:R-:W-:Y:S01]  /*fff0*/  LEA.HI.X.SX32 R11, R11, R3, 0x1, P2 ;  /* 0x000000030b0b7211 */ /* 0x000fe200010f0eff */
[----:B------:R-:W-:Y:S01]  /*10000*/  @!P5 FMUL R93, R93, 16777216 ;  /* 0x4b8000005d5dd820 */ /* 0x000fe20000400000 */
[----:B------:R-:W-:Y:S01]  /*10010*/  FMUL R20, R231, R20 ;  /* 0x00000014e7147220 */ /* 0x000fe20000400000 */
[----:B-1----:R-:W-:Y:S01]  /*10020*/  IADD3 R12, P3, PT, R87, R2, RZ ;  /* 0x00000002570c7210 */ /* 0x002fe20007f7e0ff */
[----:B------:R-:W-:Y:S01]  /*10030*/  FMUL R21, R231, R21 ;  /* 0x00000015e7157220 */ /* 0x000fe20000400000 */
[-C--:B------:R-:W-:Y:S01]  /*10040*/  LEA.HI.X.SX32 R7, R25, R3.reuse, 0x1, P1 ;  /* 0x0000000319077211 */ /* 0x080fe200008f0eff */
[----:B------:R1:W-:Y:S01]  /*10050*/  STG.E.U16 desc[UR14][R4.64], R15 ;  /* 0x0000000f04007986 */ /* 0x0003e2000c10150e */
[----:B------:R-:W-:Y:S01]  /*10060*/  LEA.HI.X.SX32 R13, R47, R3, 0x1, P3 ;  /* 0x000000032f0d7211 */ /* 0x000fe200018f0eff */
[----:B------:R-:W-:-:S02]  /*10070*/  IMAD R47, R0, 0x1e, RZ ;  /* 0x0000001e002f7824 */ /* 0x000fc400078e02ff */
[----:B------:R-:W-:Y:S01]  /*10080*/  @!P5 FMUL R22, R22, 16777216 ;  /* 0x4b8000001616d820 */ /* 0x000fe20000400000 */
[----:B--2---:R-:W-:Y:S01]  /*10090*/  PRMT R14, R16, 0x7632, R14 ;  /* 0x00007632100e7816 */ /* 0x004fe2000000000e */
[C---:B------:R-:W-:Y:S02]  /*100a0*/  IMAD R89, R0.reuse, 0x22, RZ ;  /* 0x0000002200597824 */ /* 0x040fe400078e02ff */
[----:B------:R-:W-:Y:S01]  /*100b0*/  @!P5 FMUL R23, R23, 16777216 ;  /* 0x4b8000001717d820 */ /* 0x000fe20000400000 */
[----:B------:R-:W-:Y:S01]  /*100c0*/  FMUL R191, R231, R91 ;  /* 0x0000005be7bf7220 */ /* 0x000fe20000400000 */
[----:B------:R-:W-:Y:S01]  /*100d0*/  F2FP.F16.F32.PACK_AB R18, R19, R18 ;  /* 0x000000121312723e */ /* 0x000fe200000000ff */
[----:B------:R-:W-:Y:S01]  /*100e0*/  @!P5 FMUL R95, R95, 16777216 ;  /* 0x4b8000005f5fd820 */ /* 0x000fe20000400000 */
[C---:B------:R-:W-:Y:S01]  /*100f0*/  IMAD R91, R0.reuse, 0x24, RZ ;  /* 0x00000024005b7824 */ /* 0x040fe200078e02ff */
[----:B------:R2:W-:Y:S01]  /*10100*/  STG.E.U16 desc[UR14][R6.64], R16 ;  /* 0x0000001006007986 */ /* 0x0005e2000c10150e */
[C---:B-1----:R-:W-:Y:S01]  /*10110*/  LEA R5, R0.reuse, -R0, 0x4 ;  /* 0x8000000000057211 */ /* 0x042fe200078e20ff */
[----:B------:R-:W-:Y:S01]  /*10120*/  FMUL R193, R231, R93 ;  /* 0x0000005de7c17220 */ /* 0x000fe20000400000 */
[----:B------:R-:W-:Y:S01]  /*10130*/  IADD3 R4, P1, PT, R47, R2, RZ ;  /* 0x000000022f047210 */ /* 0x000fe20007f3e0ff */
[----:B------:R1:W-:Y:S01]  /*10140*/  STG.E.U16 desc[UR14][R10.64], R14 ;  /* 0x0000000e0a007986 */ /* 0x0003e2000c10150e */
[C---:B------:R-:W-:Y:S01]  /*10150*/  SHF.L.U32 R9, R0.reuse, 0x4, RZ ;  /* 0x0000000400097819 */ /* 0x040fe200000006ff */
[C---:B------:R-:W-:Y:S01]  /*10160*/  FMUL R22, R231.reuse, R22 ;  /* 0x00000016e7167220 */ /* 0x040fe20000400000 */
[C---:B------:R-:W-:Y:S01]  /*10170*/  LEA R8, P2, R0.reuse, R2, 0x5 ;  /* 0x0000000200087211 */ /* 0x040fe200078428ff */
[----:B------:R-:W-:Y:S01]  /*10180*/  FMUL R23, R231, R23 ;  /* 0x00000017e7177220 */ /* 0x000fe20000400000 */
[----:B------:R-:W-:Y:S01]  /*10190*/  F2FP.F16.F32.PACK_AB R20, R21, R20 ;  /* 0x000000141514723e */ /* 0x000fe200000000ff */
[C---:B------:R-:W-:Y:S01]  /*101a0*/  IMAD R93, R0.reuse, 0x26, RZ ;  /* 0x00000026005d7824 */ /* 0x040fe200078e02ff */
[----:B------:R-:W-:Y:S01]  /*101b0*/  LEA R15, R0, R0, 0x4 ;  /* 0x00000000000f7211 */ /* 0x000fe200078e20ff */
[----:B------:R-:W-:Y:S01]  /*101c0*/  @!P5 FMUL R99, R99, 16777216 ;  /* 0x4b8000006363d820 */ /* 0x000fe20000400000 */
[-C--:B--2---:R-:W-:Y:S01]  /*101d0*/  IADD3 R6, P3, PT, R89, R2.reuse, RZ ;  /* 0x0000000259067210 */ /* 0x084fe20007f7e0ff */
[----:B------:R-:W-:Y:S01]  /*101e0*/  FMUL R195, R231, R95 ;  /* 0x0000005fe7c37220 */ /* 0x000fe20000400000 */
[-C--:B------:R-:W-:Y:S01]  /*101f0*/  LEA.HI.X.SX32 R5, R5, R3.reuse, 0x1, P1 ;  /* 0x0000000305057211 */ /* 0x080fe200008f0eff */
[----:B------:R-:W-:Y:S01]  /*10200*/  @!P5 FMUL R103, R103, 16777216 ;  /* 0x4b8000006767d820 */ /* 0x000fe20000400000 */
[----:B-1----:R-:W-:Y:S01]  /*10210*/  PRMT R11, R18, 0x7632, R11 ;  /* 0x00007632120b7816 */ /* 0x002fe2000000000b */
[----:B------:R-:W-:Y:S01]  /*10220*/  @!P5 FMUL R107, R107, 16777216 ;  /* 0x4b8000006b6bd820 */ /* 0x000fe20000400000 */
[----:B------:R-:W-:Y:S01]  /*10230*/  IMAD R95, R0, 0x28, RZ ;  /* 0x00000028005f7824 */ /* 0x000fe200078e02ff */
[----:B------:R-:W-:Y:S01]  /*10240*/  IADD3 R10, P1, PT, R91, R2, RZ ;  /* 0x000000025b0a7210 */ /* 0x000fe20007f3e0ff */
[----:B------:R1:W-:Y:S01]  /*10250*/  STG.E.U16 desc[UR14][R12.64], R18 ;  /* 0x000000120c007986 */ /* 0x0003e2000c10150e */
[----:B------:R-:W-:Y:S01]  /*10260*/  LEA.HI.X.SX32 R9, R9, R3, 0x1, P2 ;  /* 0x0000000309097211 */ /* 0x000fe200010f0eff */
[----:B------:R-:W-:Y:S01]  /*10270*/  FMUL R199, R231, R99 ;  /* 0x00000063e7c77220 */ /* 0x000fe20000400000 */
[----:B------:R-:W-:Y:S01]  /*10280*/  LEA.HI.X.SX32 R7, R15, R3, 0x1, P3 ;  /* 0x000000030f077211 */ /* 0x000fe200018f0eff */
[----:B------:R2:W-:Y:S01]  /*10290*/  STG.E.U16 desc[UR14][R4.64], R11 ;  /* 0x0000000b04007986 */ /* 0x0005e2000c10150e */
[----:B------:R-:W-:Y:S01]  /*102a0*/  PRMT R14, R20, 0x7632, R14 ;  /* 0x00007632140e7816 */ /* 0x000fe2000000000e */
[----:B------:R-:W-:Y:S01]  /*102b0*/  FMUL R203, R231, R103 ;  /* 0x00000067e7cb7220 */ /* 0x000fe20000400000 */
[----:B------:R-:W-:Y:S01]  /*102c0*/  F2FP.F16.F32.PACK_AB R22, R23, R22 ;  /* 0x000000161716723e */ /* 0x000fe200000000ff */
[----:B------:R-:W-:Y:S01]  /*102d0*/  FMUL R207, R231, R107 ;  /* 0x0000006be7cf7220 */ /* 0x000fe20000400000 */
[C---:B------:R-:W-:Y:S01]  /*102e0*/  IMAD R99, R0.reuse, 0x2a, RZ ;  /* 0x0000002a00637824 */ /* 0x040fe200078e02ff */
[----:B------:R3:W-:Y:S01]  /*102f0*/  STG.E.U16 desc[UR14][R8.64], R20 ;  /* 0x0000001408007986 */ /* 0x0007e2000c10150e */
[C---:B------:R-:W-:Y:S01]  /*10300*/  IMAD R103, R0.reuse, 0x2c, RZ ;  /* 0x0000002c00677824 */ /* 0x040fe200078e02ff */
[----:B-1----:R-:W-:Y:S01]  /*10310*/  IADD3 R12, P2, PT, R93, R2, RZ ;  /* 0x000000025d0c7210 */ /* 0x002fe20007f5e0ff */
[----:B------:R-:W-:-:S02]  /*10320*/  IMAD R13, R0, 0x13, RZ ;  /* 0x00000013000d7824 */ /* 0x000fc400078e02ff */
[----:B------:R-:W-:Y:S01]  /*10330*/  @!P5 FMUL R111, R111, 16777216 ;  /* 0x4b8000006f6fd820 */ /* 0x000fe20000400000 */
[C---:B------:R-:W-:Y:S01]  /*10340*/  IMAD R107, R0.reuse, 0x2e, RZ ;  /* 0x0000002e006b7824 */ /* 0x040fe200078e02ff */
[-C--:B--2---:R-:W-:Y:S01]  /*10350*/  LEA.HI.X.SX32 R11, R27, R3.reuse, 0x1, P1 ;  /* 0x000000031b0b7211 */ /* 0x084fe200008f0eff */
[----:B------:R1:W-:Y:S01]  /*10360*/  STG.E.U16 desc[UR14][R6.64], R14 ;  /* 0x0000000e06007986 */ /* 0x0003e2000c10150e */
[----:B------:R-:W-:Y:S01]  /*10370*/  IADD3 R4, P3, PT, R95, R2, RZ ;  /* 0x000000025f047210 */ /* 0x000fe20007f7e0ff */
[----:B------:R-:W-:Y:S01]  /*10380*/  IMAD R15, R0, 0x17, RZ ;  /* 0x00000017000f7824 */ /* 0x000fe200078e02ff */
[-C--:B------:R-:W-:Y:S01]  /*10390*/  LEA.HI.X.SX32 R13, R13, R3.reuse, 0x1, P2 ;  /* 0x000000030d0d7211 */ /* 0x080fe200010f0eff */
[----:B------:R2:W-:Y:S01]  /*103a0*/  STG.E.U16 desc[UR14][R10.64], R22 ;  /* 0x000000160a007986 */ /* 0x0005e2000c10150e */
[----:B---3--:R-:W-:Y:S01]  /*103b0*/  PRMT R9, R22, 0x7632, R9 ;  /* 0x0000763216097816 */ /* 0x008fe20000000009 */
[----:B------:R-:W-:Y:S01]  /*103c0*/  @!P5 FMUL R28, R28, 16777216 ;  /* 0x4b8000001c1cd820 */ /* 0x000fe20000400000 */
[----:B------:R-:W-:Y:S01]  /*103d0*/  F2FP.F16.F32.PACK_AB R136, R137, R136 ;  /* 0x000000888988723e */ /* 0x000fe200000000ff */
[----:B------:R-:W-:Y:S01]  /*103e0*/  @!P5 FMUL R29, R29, 16777216 ;  /* 0x4b8000001d1dd820 */ /* 0x000fe20000400000 */
[----:B------:R-:W-:Y:S01]  /*103f0*/  LEA.HI.X.SX32 R5, R39, R3, 0x1, P3 ;  /* 0x0000000327057211 */ /* 0x000fe200018f0eff */
[----:B------:R-:W-:Y:S01]  /*10400*/  FMUL R211, R231, R111 ;  /* 0x0000006fe7d37220 */ /* 0x000fe20000400000 */
[-C--:B------:R-:W-:Y:S01]  /*10410*/  IADD3 R8, P2, PT, R103, R2.reuse, RZ ;  /* 0x0000000267087210 */ /* 0x080fe20007f5e0ff */
[C---:B-1----:R-:W-:Y:S01]  /*10420*/  IMAD R7, R0.reuse, 0x15, RZ ;  /* 0x0000001500077824 */ /* 0x042fe200078e02ff */
[----:B------:R-:W-:Y:S01]  /*10430*/  IADD3 R6, P1, PT, R99, R2, RZ ;  /* 0x0000000263067210 */ /* 0x000fe20007f3e0ff */
[----:B------:R1:W-:Y:S01]  /*10440*/  STG.E.U16 desc[UR14][R12.64], R9 ;  /* 0x000000090c007986 */ /* 0x0003e2000c10150e */
[----:B------:R-:W-:Y:S01]  /*10450*/  F2FP.F16.F32.PACK_AB R138, R139, R138 ;  /* 0x0000008a8b8a723e */ /* 0x000fe200000000ff */
[C---:B------:R-:W-:Y:S01]  /*10460*/  IMAD R111, R0.reuse, 0x30, RZ ;  /* 0x00000030006f7824 */ /* 0x040fe200078e02ff */
[----:B--2---:R-:W-:Y:S01]  /*10470*/  IADD3 R10, P3, PT, R107, R2, RZ ;  /* 0x000000026b0a7210 */ /* 0x004fe20007f7e0ff */
[----:B------:R-:W-:Y:S01]  /*10480*/  FMUL R28, R231, R28 ;  /* 0x0000001ce71c7220 */ /* 0x000fe20000400000 */
[----:B------:R-:W-:Y:S01]  /*10490*/  LEA.HI.X.SX32 R7, R7, R3, 0x1, P1 ;  /* 0x0000000307077211 */ /* 0x000fe200008f0eff */
[----:B------:R-:W-:Y:S01]  /*104a0*/  FMUL R29, R231, R29 ;  /* 0x0000001de71d7220 */ /* 0x000fe20000400000 */
[-C--:B------:R-:W-:Y:S01]  /*104b0*/  LEA.HI.X.SX32 R11, R15, R3.reuse, 0x1, P3 ;  /* 0x000000030f0b7211 */ /* 0x080fe200018f0eff */
[----:B------:R-:W-:Y:S01]  /*104c0*/  IMAD R23, R0, 0x32, RZ ;  /* 0x0000003200177824 */ /* 0x000fe200078e02ff */
[----:B------:R-:W-:Y:S01]  /*104d0*/  PRMT R15, R138, 0x7632, R15 ;  /* 0x000076328a0f7816 */ /* 0x000fe2000000000f */
[----:B------:R2:W-:Y:S01]  /*104e0*/  STG.E.U16 desc[UR14][R4.64], R136 ;  /* 0x0000008804007986 */ /* 0x0005e2000c10150e */
[----:B------:R-:W-:Y:S01]  /*104f0*/  IADD3 R14, P1, PT, R111, R2, RZ ;  /* 0x000000026f0e7210 */ /* 0x000fe20007f3e0ff */
[----:B-1----:R-:W-:Y:S01]  /*10500*/  IMAD R13, R0, 0x34, RZ ;  /* 0x00000034000d7824 */ /* 0x002fe200078e02ff */
[----:B------:R-:W-:Y:S01]  /*10510*/  PRMT R12, R136, 0x7632, R12 ;  /* 0x00007632880c7816 */ /* 0x000fe2000000000c */
[----:B------:R-:W-:Y:S01]  /*10520*/  @!P5 FMUL R31, R31, 16777216 ;  /* 0x4b8000001f1fd820 */ /* 0x000fe20000400000 */
[----:B------:R-:W-:Y:S01]  /*10530*/  LEA.HI.X.SX32 R9, R51, R3, 0x1, P2 ;  /* 0x0000000333097211 */ /* 0x000fe200010f0eff */
[C---:B------:R-:W-:Y:S01]  /*10540*/  IMAD R25, R0.reuse, 0x3a, RZ ;  /* 0x0000003a00197824 */ /* 0x040fe200078e02ff */
[----:B------:R-:W-:Y:S01]  /*10550*/  F2FP.F16.F32.PACK_AB R28, R29, R28 ;  /* 0x0000001c1d1c723e */ /* 0x000fe200000000ff */
[----:B------:R1:W-:Y:S01]  /*10560*/  STG.E.U16 desc[UR14][R6.64], R12 ;  /* 0x0000000c06007986 */ /* 0x0003e2000c10150e */
[----:B------:R-:W-:Y:S01]  /*10570*/  FMUL R31, R231, R31 ;  /* 0x0000001fe71f7220 */ /* 0x000fe20000400000 */
[----:B------:R-:W-:-:S02]  /*10580*/  IMAD R21, R0, 0x38, RZ ;  /* 0x0000003800157824 */ /* 0x000fc400078e02ff */
[----:B------:R-:W-:Y:S01]  /*10590*/  @!P5 FMUL R32, R32, 16777216 ;  /* 0x4b8000002020d820 */ /* 0x000fe20000400000 */
[C---:B--2---:R-:W-:Y:S01]  /*105a0*/  IMAD R5, R0.reuse, 0x19, RZ ;  /* 0x0000001900057824 */ /* 0x044fe200078e02ff */
[----:B------:R2:W-:Y:S01]  /*105b0*/  STG.E.U16 desc[UR14][R8.64], R138 ;  /* 0x0000008a08007986 */ /* 0x0005e2000c10150e */
[----:B------:R-:W-:Y:S01]  /*105c0*/  IADD3 R4, P2, PT, R23, R2, RZ ;  /* 0x0000000217047210 */ /* 0x000fe20007f5e0ff */
[----:B------:R-:W-:Y:S01]  /*105d0*/  IMAD R17, R0, 0x36, RZ ;  /* 0x0000003600117824 */ /* 0x000fe200078e02ff */
[----:B------:R-:W-:Y:S01]  /*105e0*/  F2FP.F16.F32.PACK_AB R31, R31, R140 ;  /* 0x0000008c1f1f723e */ /* 0x000fe200000000ff */
[----:B------:R3:W-:Y:S01]  /*105f0*/  STG.E.U16 desc[UR14][R10.64], R15 ;  /* 0x0000000f0a007986 */ /* 0x0007e2000c10150e */
[-C--:B------:R-:W-:Y:S01]  /*10600*/  LEA.HI.X.SX32 R5, R5, R3.reuse, 0x1, P2 ;  /* 0x0000000305057211 */ /* 0x080fe200010f0eff */
[----:B------:R-:W-:Y:S01]  /*10610*/  @!P5 FMUL R34, R34, 16777216 ;  /* 0x4b8000002222d820 */ /* 0x000fe20000400000 */
[----:B-1----:R-:W-:Y:S01]  /*10620*/  IADD3 R6, P3, PT, R13, R2, RZ ;  /* 0x000000020d067210 */ /* 0x002fe20007f7e0ff */
[----:B------:R-:W-:Y:S01]  /*10630*/  @!P5 FMUL R35, R35, 16777216 ;  /* 0x4b8000002323d820 */ /* 0x000fe20000400000 */
[----:B------:R-:W-:Y:S01]  /*10640*/  FMUL R32, R231, R32 ;  /* 0x00000020e7207220 */ /* 0x000fe20000400000 */
[----:B------:R-:W-:Y:S01]  /*10650*/  IADD3 R18, P2, PT, R21, R2, RZ ;  /* 0x0000000215127210 */ /* 0x000fe20007f5e0ff */
[----:B------:R-:W-:Y:S01]  /*10660*/  FMUL R34, R231, R34 ;  /* 0x00000022e7227220 */ /* 0x000fe20000400000 */
[----:B------:R-:W-:Y:S01]  /*10670*/  LEA.HI.X.SX32 R7, R55, R3, 0x1, P3 ;  /* 0x0000000337077211 */ /* 0x000fe200018f0eff */
[----:B--2---:R-:W-:-:S02]  /*10680*/  IMAD R9, R0, 0x1b, RZ ;  /* 0x0000001b00097824 */ /* 0x004fc400078e02ff */
[----:B------:R-:W-:Y:S01]  /*10690*/  FMUL R35, R231, R35 ;  /* 0x00000023e7237220 */ /* 0x000fe20000400000 */
[-C--:B------:R-:W-:Y:S01]  /*106a0*/  LEA.HI.X.SX32 R19, R87, R3.reuse, 0x1, P2 ;  /* 0x0000000357137211 */ /* 0x080fe200010f0eff */
[----:B---3--:R-:W-:Y:S01]  /*106b0*/  IMAD R11, R0, 0x1d, RZ ;  /* 0x0000001d000b7824 */ /* 0x008fe200078e02ff */
[-C--:B------:R-:W-:Y:S01]  /*106c0*/  LEA.HI.X.SX32 R15, R43, R3.reuse, 0x1, P1 ;  /* 0x000000032b0f7211 */ /* 0x080fe200008f0eff */
[----:B------:R-:W-:Y:S01]  /*106d0*/  @!P5 FMUL R36, R36, 16777216 ;  /* 0x4b8000002424d820 */ /* 0x000fe20000400000 */
[----:B------:R-:W-:Y:S01]  /*106e0*/  PRMT R10, R28, 0x7632, R10 ;  /* 0x000076321c0a7816 */ /* 0x000fe2000000000a */
[----:B------:R-:W-:Y:S01]  /*106f0*/  IMAD R43, R0, 0x46, RZ ;  /* 0x00000046002b7824 */ /* 0x000fe200078e02ff */
[----:B------:R-:W-:Y:S01]  /*10700*/  IADD3 R8, P1, PT, R17, R2, RZ ;  /* 0x0000000211087210 */ /* 0x000fe20007f3e0ff */
[----:B------:R1:W-:Y:S01]  /*10710*/  STG.E.U16 desc[UR14][R14.64], R28 ;  /* 0x0000001c0e007986 */ /* 0x0003e2000c10150e */
[----:B------:R-:W-:Y:S01]  /*10720*/  F2FP.F16.F32.PACK_AB R32, R141, R32 ;  /* 0x000000208d20723e */ /* 0x000fe200000000ff */
[----:B------:R-:W-:Y:S01]  /*10730*/  FMUL R36, R231, R36 ;  /* 0x00000024e7247220 */ /* 0x000fe20000400000 */
[----:B------:R-:W-:Y:S01]  /*10740*/  LEA.HI.X.SX32 R9, R9, R3, 0x1, P1 ;  /* 0x0000000309097211 */ /* 0x000fe200008f0eff */
[----:B------:R2:W-:Y:S01]  /*10750*/  STG.E.U16 desc[UR14][R4.64], R10 ;  /* 0x0000000a04007986 */ /* 0x0005e2000c10150e */
[----:B------:R-:W-:Y:S01]  /*10760*/  F2FP.F16.F32.PACK_AB R34, R35, R34 ;  /* 0x000000222322723e */ /* 0x000fe200000000ff */
[----:B------:R-:W-:Y:S01]  /*10770*/  @!P5 FMUL R38, R38, 16777216 ;  /* 0x4b8000002626d820 */ /* 0x000fe20000400000 */
[----:B------:R-:W-:Y:S01]  /*10780*/  F2FP.F16.F32.PACK_AB R36, R145, R36 ;  /* 0x000000249124723e */ /* 0x000fe200000000ff */
[----:B------:R3:W-:Y:S01]  /*10790*/  STG.E.U16 desc[UR14][R6.64], R31 ;  /* 0x0000001f06007986 */ /* 0x0007e2000c10150e */
[----:B------:R-:W-:-:S02]  /*107a0*/  IMAD R39, R0, 0x44, RZ ;  /* 0x0000004400277824 */ /* 0x000fc400078e02ff */
[----:B------:R-:W-:Y:S01]  /*107b0*/  @!P5 FMUL R40, R40, 16777216 ;  /* 0x4b8000002828d820 */ /* 0x000fe20000400000 */
[----:B------:R-:W-:Y:S01]  /*107c0*/  @!P5 FMUL R41, R41, 16777216 ;  /* 0x4b8000002929d820 */ /* 0x000fe20000400000 */
[----:B-1----:R-:W-:Y:S01]  /*107d0*/  IADD3 R14, P3, PT, R25, R2, RZ ;  /* 0x00000002190e7210 */ /* 0x002fe20007f7e0ff */
[C---:B------:R-:W-:Y:S01]  /*107e0*/  FMUL R38, R231.reuse, R38 ;  /* 0x00000026e7267220 */ /* 0x040fe20000400000 */
[C---:B------:R-:W-:Y:S02]  /*107f0*/  IMAD R55, R0.reuse, 0x4c, RZ ;  /* 0x0000004c00377824 */ /* 0x040fe400078e02ff */
[----:B------:R-:W-:Y:S01]  /*10800*/  FMUL R40, R231, R40 ;  /* 0x00000028e7287220 */ /* 0x000fe20000400000 */
[C---:B--2---:R-:W-:Y:S01]  /*10810*/  IMAD R5, R0.reuse, 0x3e, RZ ;  /* 0x0000003e00057824 */ /* 0x044fe200078e02ff */
[----:B------:R-:W-:Y:S01]  /*10820*/  LEA.HI.X.SX32 R15, R11, R3, 0x1, P3 ;  /* 0x000000030b0f7211 */ /* 0x000fe200018f0eff */
[C---:B------:R-:W-:Y:S01]  /*10830*/  IMAD R11, R0.reuse, 0x3c, RZ ;  /* 0x0000003c000b7824 */ /* 0x040fe200078e02ff */
[----:B------:R-:W-:Y:S01]  /*10840*/  PRMT R4, R31, 0x7632, R4 ;  /* 0x000076321f047816 */ /* 0x000fe20000000004 */
[----:B------:R-:W-:Y:S01]  /*10850*/  FMUL R41, R231, R41 ;  /* 0x00000029e7297220 */ /* 0x000fe20000400000 */
[C---:B---3--:R-:W-:Y:S01]  /*10860*/  LEA R7, R0.reuse, -R0, 0x5 ;  /* 0x8000000000077211 */ /* 0x048fe200078e28ff */
[----:B------:R-:W-:Y:S01]  /*10870*/  IMAD R51, R0, 0x4a, RZ ;  /* 0x0000004a00337824 */ /* 0x000fe200078e02ff */
[-C--:B------:R-:W-:Y:S01]  /*10880*/  IADD3 R28, P2, PT, R5, R2.reuse, RZ ;  /* 0x00000002051c7210 */ /* 0x080fe20007f5e0ff */
[----:B------:R1:W-:Y:S01]  /*10890*/  STG.E.U16 desc[UR14][R8.64], R4 ;  /* 0x0000000408007986 */ /* 0x0003e2000c10150e */
[----:B------:R-:W-:Y:S01]  /*108a0*/  IADD3 R26, P1, PT, R11, R2, RZ ;  /* 0x000000020b1a7210 */ /* 0x000fe20007f3e0ff */
[----:B------:R-:W-:Y:S01]  /*108b0*/  @!P5 FMUL R42, R42, 16777216 ;  /* 0x4b8000002a2ad820 */ /* 0x000fe20000400000 */
[----:B------:R-:W-:Y:S01]  /*108c0*/  PRMT R6, R32, 0x7632, R6 ;  /* 0x0000763220067816 */ /* 0x000fe20000000006 */
[----:B------:R2:W-:Y:S01]  /*108d0*/  STG.E.U16 desc[UR14][R18.64], R32 ;  /* 0x0000002012007986 */ /* 0x0005e2000c10150e */
[-C--:B------:R-:W-:Y:S01]  /*108e0*/  LEA.HI.X.SX32 R29, R7, R3.reuse, 0x1, P2 ;  /* 0x00000003071d7211 */ /* 0x080fe200010f0eff */
[C---:B------:R-:W-:Y:S01]  /*108f0*/  IMAD R7, R0.reuse, 0x42, RZ ;  /* 0x0000004200077824 */ /* 0x040fe200078e02ff */
[-C--:B------:R-:W-:Y:S01]  /*10900*/  LEA.HI.X.SX32 R27, R47, R3.reuse, 0x1, P1 ;  /* 0x000000032f1b7211 */ /* 0x080fe200008f0eff */
[----:B------:R3:W-:Y:S01]  /*10910*/  STG.E.U16 desc[UR14][R14.64], R6 ;  /* 0x000000060e007986 */ /* 0x0007e2000c10150e */
[C---:B------:R-:W-:Y:S01]  /*10920*/  SHF.L.U32 R31, R0.reuse, 0x5, RZ ;  /* 0x00000005001f7819 */ /* 0x040fe200000006ff */
[----:B------:R-:W-:Y:S01]  /*10930*/  IMAD R47, R0, 0x48, RZ ;  /* 0x00000048002f7824 */ /* 0x000fe200078e02ff */
[----:B------:R-:W-:Y:S01]  /*10940*/  F2FP.F16.F32.PACK_AB R38, R147, R38 ;  /* 0x000000269326723e */ /* 0x000fe200000000ff */
[----:B------:R4:W-:Y:S01]  /*10950*/  STG.E.U16 desc[UR14][R26.64], R34 ;  /* 0x000000221a007986 */ /* 0x0009e2000c10150e */
[----:B-1----:R-:W-:Y:S01]  /*10960*/  PRMT R4, R34, 0x7632, R4 ;  /* 0x0000763222047816 */ /* 0x002fe20000000004 */
[----:B------:R-:W-:Y:S01]  /*10970*/  @!P5 FMUL R97, R97, 16777216 ;  /* 0x4b8000006161d820 */ /* 0x000fe20000400000 */
[-C--:B------:R-:W-:Y:S01]  /*10980*/  LEA R8, P3, R0, R2.reuse, 0x6 ;  /* 0x0000000200087211 */ /* 0x080fe200078630ff */
[----:B------:R-:W-:Y:S01]  /*10990*/  @!P5 FMUL R44, R44, 16777216 ;  /* 0x4b8000002c2cd820 */ /* 0x000fe20000400000 */
[----:B--2---:R-:W-:Y:S01]  /*109a0*/  IADD3 R18, P2, PT, R39, R2, RZ ;  /* 0x0000000227127210 */ /* 0x004fe20007f5e0ff */
[----:B------:R1:W-:Y:S01]  /*109b0*/  STG.E.U16 desc[UR14][R28.64], R4 ;  /* 0x000000041c007986 */ /* 0x0003e2000c10150e */
[-C--:B------:R-:W-:Y:S01]  /*109c0*/  LEA.HI.X.SX32 R9, R31, R3.reuse, 0x1, P3 ;  /* 0x000000031f097211 */ /* 0x080fe200018f0eff */
[C---:B------:R-:W-:Y:S01]  /*109d0*/  IMAD R31, R0.reuse, 0x23, RZ ;  /* 0x00000023001f7824 */ /* 0x040fe200078e02ff */
[C---:B---3--:R-:W-:Y:S01]  /*109e0*/  LEA R15, R0.reuse, R0, 0x5 ;  /* 0x00000000000f7211 */ /* 0x048fe200078e28ff */
[----:B------:R-:W-:Y:S01]  /*109f0*/  @!P5 FMUL R45, R45, 16777216 ;  /* 0x4b8000002d2dd820 */ /* 0x000fe20000400000 */
[-C--:B------:R-:W-:Y:S01]  /*10a00*/  IADD3 R14, P1, PT, R7, R2.reuse, RZ ;  /* 0x00000002070e7210 */ /* 0x080fe20007f3e0ff */
[----:B------:R2:W-:Y:S01]  /*10a10*/  STG.E.U16 desc[UR14][R8.64], R36 ;  /* 0x0000002408007986 */ /* 0x0005e2000c10150e */
[----:B----4-:R-:W-:Y:S01]  /*10a20*/  IADD3 R26, P3, PT, R43, R2, RZ ;  /* 0x000000022b1a7210 */ /* 0x010fe20007f7e0ff */
[----:B------:R-:W-:Y:S01]  /*10a30*/  FMUL R42, R231, R42 ;  /* 0x0000002ae72a7220 */ /* 0x000fe20000400000 */
[-C--:B------:R-:W-:Y:S01]  /*10a40*/  LEA.HI.X.SX32 R15, R15, R3.reuse, 0x1, P1 ;  /* 0x000000030f0f7211 */ /* 0x080fe200008f0eff */
[----:B------:R-:W-:Y:S01]  /*10a50*/  @!P5 FMUL R101, R101, 16777216 ;  /* 0x4b8000006565d820 */ /* 0x000fe20000400000 */
[----:B------:R-:W-:Y:S01]  /*10a60*/  LEA.HI.X.SX32 R27, R31, R3, 0x1, P3 ;  /* 0x000000031f1b7211 */ /* 0x000fe200018f0eff */
[----:B-1----:R-:W-:Y:S01]  /*10a70*/  IMAD R29, R0, 0x25, RZ ;  /* 0x00000025001d7824 */ /* 0x002fe200078e02ff */
[----:B------:R-:W-:Y:S01]  /*10a80*/  PRMT R4, R36, 0x7632, R4 ;  /* 0x0000763224047816 */ /* 0x000fe20000000004 */
[----:B------:R-:W-:Y:S01]  /*10a90*/  FMUL R197, R231, R97 ;  /* 0x00000061e7c57220 */ /* 0x000fe20000400000 */
[----:B------:R-:W-:Y:S01]  /*10aa0*/  LEA.HI.X.SX32 R19, R89, R3, 0x1, P2 ;  /* 0x0000000359137211 */ /* 0x000fe200010f0eff */
[----:B------:R-:W-:Y:S01]  /*10ab0*/  IMAD R89, R0, 0x4e, RZ ;  /* 0x0000004e00597824 */ /* 0x000fe200078e02ff */
[----:B------:R-:W-:Y:S01]  /*10ac0*/  F2FP.F16.F32.PACK_AB R40, R41, R40 ;  /* 0x000000282928723e */ /* 0x000fe200000000ff */
[----:B------:R1:W-:Y:S01]  /*10ad0*/  STG.E.U16 desc[UR14][R14.64], R4 ;  /* 0x000000040e007986 */ /* 0x0003e2000c10150e */
[-C--:B--2---:R-:W-:Y:S01]  /*10ae0*/  IADD3 R8, P1, PT, R47, R2.reuse, RZ ;  /* 0x000000022f087210 */ /* 0x084fe20007f3e0ff */
[----:B------:R-:W-:Y:S01]  /*10af0*/  @!P5 FMUL R105, R105, 16777216 ;  /* 0x4b8000006969d820 */ /* 0x000fe20000400000 */
[----:B------:R-:W-:Y:S01]  /*10b00*/  IADD3 R28, P2, PT, R51, R2, RZ ;  /* 0x00000002331c7210 */ /* 0x000fe20007f5e0ff */
[C---:B------:R-:W-:Y:S01]  /*10b10*/  FMUL R44, R231.reuse, R44 ;  /* 0x0000002ce72c7220 */ /* 0x040fe20000400000 */
[----:B------:R-:W-:Y:S01]  /*10b20*/  PRMT R6, R38, 0x7632, R6 ;  /* 0x0000763226067816 */ /* 0x000fe20000000006 */
[----:B------:R-:W-:Y:S01]  /*10b30*/  FMUL R45, R231, R45 ;  /* 0x0000002de72d7220 */ /* 0x000fe20000400000 */
[-C--:B------:R-:W-:Y:S01]  /*10b40*/  LEA.HI.X.SX32 R9, R91, R3.reuse, 0x1, P1 ;  /* 0x000000035b097211 */ /* 0x080fe200008f0eff */
[----:B------:R-:W-:Y:S01]  /*10b50*/  IMAD R97, R0, 0x52, RZ ;  /* 0x0000005200617824 */ /* 0x000fe200078e02ff */
[----:B------:R2:W-:Y:S01]  /*10b60*/  STG.E.U16 desc[UR14][R18.64], R38 ;  /* 0x0000002612007986 */ /* 0x0005e2000c10150e */
[----:B------:R-:W-:Y:S01]  /*10b70*/  LEA.HI.X.SX32 R29, R29, R3, 0x1, P2 ;  /* 0x000000031d1d7211 */ /* 0x000fe200010f0eff */
[----:B------:R-:W-:Y:S01]  /*10b80*/  FMUL R201, R231, R101 ;  /* 0x00000065e7c97220 */ /* 0x000fe20000400000 */
[----:B-1----:R-:W-:Y:S01]  /*10b90*/  IADD3 R14, P3, PT, R55, R2, RZ ;  /* 0x00000002370e7210 */ /* 0x002fe20007f7e0ff */
[----:B------:R1:W-:Y:S01]  /*10ba0*/  STG.E.U16 desc[UR14][R26.64], R6 ;  /* 0x000000061a007986 */ /* 0x0003e2000c10150e */
[----:B------:R-:W-:Y:S01]  /*10bb0*/  PRMT R4, R40, 0x7632, R4 ;  /* 0x0000763228047816 */ /* 0x000fe20000000004 */
[----:B------:R-:W-:Y:S01]  /*10bc0*/  @!P5 FMUL R109, R109, 16777216 ;  /* 0x4b8000006d6dd820 */ /* 0x000fe20000400000 */
[----:B------:R-:W-:Y:S01]  /*10bd0*/  LEA.HI.X.SX32 R15, R93, R3, 0x1, P3 ;  /* 0x000000035d0f7211 */ /* 0x000fe200018f0eff */
[C---:B------:R-:W-:Y:S01]  /*10be0*/  IMAD R93, R0.reuse, 0x50, RZ ;  /* 0x00000050005d7824 */ /* 0x040fe200078e02ff */
[----:B------:R-:W-:Y:S01]  /*10bf0*/  F2FP.F16.F32.PACK_AB R42, R143, R42 ;  /* 0x0000002a8f2a723e */ /* 0x000fe200000000ff */
[----:B------:R-:W-:Y:S01]  /*10c00*/  FMUL R205, R231, R105 ;  /* 0x00000069e7cd7220 */ /* 0x000fe20000400000 */
[----:B------:R3:W-:Y:S01]  /*10c10*/  STG.E.U16 desc[UR14][R8.64], R40 ;  /* 0x0000002808007986 */ /* 0x0007e2000c10150e */
[C---:B--2---:R-:W-:Y:S01]  /*10c20*/  IMAD R19, R0.reuse, 0x27, RZ ;  /* 0x0000002700137824 */ /* 0x044fe200078e02ff */
[----:B------:R-:W-:Y:S01]  /*10c30*/  IADD3 R18, P1, PT, R89, R2, RZ ;  /* 0x0000000259127210 */ /* 0x000fe20007f3e0ff */
[C---:B------:R-:W-:Y:S01]  /*10c40*/  IMAD R31, R0.reuse, 0x29, RZ ;  /* 0x00000029001f7824 */ /* 0x040fe200078e02ff */
[----:B------:R-:W-:Y:S01]  /*10c50*/  F2FP.F16.F32.PACK_AB R44, R45, R44 ;  /* 0x0000002c2d2c723e */ /* 0x000fe200000000ff */
[C---:B------:R-:W-:Y:S01]  /*10c60*/  IMAD R101, R0.reuse, 0x54, RZ ;  /* 0x0000005400657824 */ /* 0x040fe200078e02ff */
[----:B-1----:R-:W-:Y:S01]  /*10c70*/  IADD3 R26, P2, PT, R93, R2, RZ ;  /* 0x000000025d1a7210 */ /* 0x002fe20007f5e0ff */
[----:B------:R-:W-:-:S02]  /*10c80*/  IMAD R105, R0, 0x56, RZ ;  /* 0x0000005600697824 */ /* 0x000fc400078e02ff */
[----:B------:R-:W-:Y:S01]  /*10c90*/  @!P5 FMUL R113, R113, 16777216 ;  /* 0x4b8000007171d820 */ /* 0x000fe20000400000 */
[----:B------:R1:W-:Y:S01]  /*10ca0*/  STG.E.U16 desc[UR14][R28.64], R4 ;  /* 0x000000041c007986 */ /* 0x0003e2000c10150e */
[----:B------:R-:W-:Y:S01]  /*10cb0*/  @!P5 FMUL R48, R48, 16777216 ;  /* 0x4b8000003030d820 */ /* 0x000fe20000400000 */
[----:B------:R-:W-:Y:S01]  /*10cc0*/  @!P5 FMUL R49, R49, 16777216 ;  /* 0x4b8000003131d820 */ /* 0x000fe20000400000 */
[----:B---3--:R-:W-:Y:S01]  /*10cd0*/  IADD3 R8, P3, PT, R97, R2, RZ ;  /* 0x0000000261087210 */ /* 0x008fe20007f7e0ff */
[----:B------:R-:W-:Y:S01]  /*10ce0*/  @!P5 FMUL R117, R117, 16777216 ;  /* 0x4b8000007575d820 */ /* 0x000fe20000400000 */
[----:B------:R-:W-:Y:S01]  /*10cf0*/  LEA.HI.X.SX32 R19, R19, R3, 0x1, P1 ;  /* 0x0000000313137211 */ /* 0x000fe200008f0eff */
[----:B------:R-:W-:Y:S01]  /*10d00*/  FMUL R209, R231, R109 ;  /* 0x0000006de7d17220 */ /* 0x000fe20000400000 */
[----:B------:R2:W-:Y:S01]  /*10d10*/  STG.E.U16 desc[UR14][R14.64], R42 ;  /* 0x0000002a0e007986 */ /* 0x0005e2000c10150e */
[-C--:B------:R-:W-:Y:S01]  /*10d20*/  LEA.HI.X.SX32 R27, R95, R3.reuse, 0x1, P2 ;  /* 0x000000035f1b7211 */ /* 0x080fe200010f0eff */
[----:B------:R-:W-:Y:S01]  /*10d30*/  @!P5 FMUL R121, R121, 16777216 ;  /* 0x4b8000007979d820 */ /* 0x000fe20000400000 */
[----:B------:R-:W-:Y:S01]  /*10d40*/  LEA.HI.X.SX32 R9, R31, R3, 0x1, P3 ;  /* 0x000000031f097211 */ /* 0x000fe200018f0eff */
[----:B------:R-:W-:Y:S01]  /*10d50*/  IMAD R109, R0, 0x58, RZ ;  /* 0x00000058006d7824 */ /* 0x000fe200078e02ff */
[----:B-1----:R-:W-:Y:S01]  /*10d60*/  PRMT R4, R42, 0x7632, R4 ;  /* 0x000076322a047816 */ /* 0x002fe20000000004 */
[----:B------:R-:W-:Y:S01]  /*10d70*/  IMAD R29, R0, 0x2b, RZ ;  /* 0x0000002b001d7824 */ /* 0x000fe200078e02ff */
[----:B------:R-:W-:Y:S01]  /*10d80*/  PRMT R6, R44, 0x7632, R6 ;  /* 0x000076322c067816 */ /* 0x000fe20000000006 */
[----:B------:R-:W-:Y:S01]  /*10d90*/  @!P5 FMUL R50, R50, 16777216 ;  /* 0x4b8000003232d820 */ /* 0x000fe20000400000 */
[C---:B------:R-:W-:Y:S01]  /*10da0*/  FMUL R213, R231.reuse, R113 ;  /* 0x00000071e7d57220 */ /* 0x040fe20000400000 */
[----:B------:R-:W-:Y:S01]  /*10db0*/  F2FP.F16.F32.PACK_AB R30, R30, R33 ;  /* 0x000000211e1e723e */ /* 0x000fe200000000ff */
[----:B------:R-:W-:Y:S01]  /*10dc0*/  FMUL R48, R231, R48 ;  /* 0x00000030e7307220 */ /* 0x000fe20000400000 */
[-C--:B--2---:R-:W-:Y:S01]  /*10dd0*/  IADD3 R14, P1, PT, R101, R2.reuse, RZ ;  /* 0x00000002650e7210 */ /* 0x084fe20007f3e0ff */
[----:B------:R-:W-:Y:S01]  /*10de0*/  FMUL R49, R231, R49 ;  /* 0x00000031e7317220 */ /* 0x000fe20000400000 */
[----:B------:R-:W-:Y:S01]  /*10df0*/  IADD3 R28, P2, PT, R105, R2, RZ ;  /* 0x00000002691c7210 */ /* 0x000fe20007f5e0ff */
[----:B------:R-:W-:-:S02]  /*10e00*/  IMAD R113, R0, 0x5a, RZ ;  /* 0x0000005a00717824 */ /* 0x000fc400078e02ff */
[C---:B------:R-:W-:Y:S01]  /*10e10*/  FMUL R217, R231.reuse, R117 ;  /* 0x00000075e7d97220 */ /* 0x040fe20000400000 */
[----:B------:R1:W-:Y:S01]  /*10e20*/  STG.E.U16 desc[UR14][R18.64], R4 ;  /* 0x0000000412007986 */ /* 0x0003e2000c10150e */
[----:B------:R-:W-:Y:S01]  /*10e30*/  FMUL R221, R231, R121 ;  /* 0x00000079e7dd7220 */ /* 0x000fe20000400000 */
[-C--:B------:R-:W-:Y:S01]  /*10e40*/  LEA.HI.X.SX32 R15, R99, R3.reuse, 0x1, P1 ;  /* 0x00000003630f7211 */ /* 0x080fe200008f0eff */
[C---:B------:R-:W-:Y:S01]  /*10e50*/  IMAD R117, R0.reuse, 0x5c, RZ ;  /* 0x0000005c00757824 */ /* 0x040fe200078e02ff */
[----:B------:R-:W-:Y:S01]  /*10e60*/  STG.E.U16 desc[UR14][R26.64], R44 ;  /* 0x0000002c1a007986 */ /* 0x000fe2000c10150e */
[----:B------:R-:W-:Y:S01]  /*10e70*/  @!P5 FMUL R125, R125, 16777216 ;  /* 0x4b8000007d7dd820 */ /* 0x000fe20000400000 */
[----:B------:R-:W-:Y:S01]  /*10e80*/  FMUL R50, R231, R50 ;  /* 0x00000032e7327220 */ /* 0x000fe20000400000 */
[----:B------:R-:W-:Y:S01]  /*10e90*/  LEA.HI.X.SX32 R29, R29, R3, 0x1, P2 ;  /* 0x000000031d1d7211 */ /* 0x000fe200010f0eff */
[----:B------:R2:W-:Y:S01]  /*10ea0*/  STG.E.U16 desc[UR14][R8.64], R6 ;  /* 0x0000000608007986 */ /* 0x0005e2000c10150e */
[----:B------:R-:W-:-:S02]  /*10eb0*/  IMAD R121, R0, 0x5e, RZ ;  /* 0x0000005e00797824 */ /* 0x000fc400078e02ff */
[----:B------:R-:W-:Y:S01]  /*10ec0*/  @!P5 FMUL R129, R129, 16777216 ;  /* 0x4b8000008181d820 */ /* 0x000fe20000400000 */
[----:B------:R-:W-:Y:S01]  /*10ed0*/  @!P5 FMUL R52, R52, 16777216 ;  /* 0x4b8000003434d820 */ /* 0x000fe20000400000 */
[----:B-1----:R-:W-:Y:S01]  /*10ee0*/  IADD3 R18, P3, PT, R109, R2, RZ ;  /* 0x000000026d127210 */ /* 0x002fe20007f7e0ff */
[----:B------:R-:W-:Y:S01]  /*10ef0*/  @!P5 FMUL R53, R53, 16777216 ;  /* 0x4b8000003535d820 */ /* 0x000fe20000400000 */
[----:B------:R-:W-:Y:S01]  /*10f00*/  PRMT R4, R30, 0x7632, R4 ;  /* 0x000076321e047816 */ /* 0x000fe20000000004 */
[----:B------:R-:W-:Y:S01]  /*10f10*/  FMUL R225, R231, R125 ;  /* 0x0000007de7e17220 */ /* 0x000fe20000400000 */
[----:B------:R-:W-:Y:S01]  /*10f20*/  F2FP.F16.F32.PACK_AB R48, R49, R48 ;  /* 0x000000303130723e */ /* 0x000fe200000000ff */
[----:B------:R1:W-:Y:S01]  /*10f30*/  STG.E.U16 desc[UR14][R14.64], R30 ;  /* 0x0000001e0e007986 */ /* 0x0003e2000c10150e */
[----:B------:R-:W-:Y:S01]  /*10f40*/  LEA.HI.X.SX32 R19, R103, R3, 0x1, P3 ;  /* 0x0000000367137211 */ /* 0x000fe200018f0eff */
[C---:B------:R-:W-:Y:S01]  /*10f50*/  IMAD R31, R0.reuse, 0x2f, RZ ;  /* 0x0000002f001f7824 */ /* 0x040fe200078e02ff */
[-C--:B--2---:R-:W-:Y:S01]  /*10f60*/  IADD3 R8, P1, PT, R113, R2.reuse, RZ ;  /* 0x0000000271087210 */ /* 0x084fe20007f3e0ff */
[C---:B------:R-:W-:Y:S01]  /*10f70*/  IMAD R9, R0.reuse, 0x2d, RZ ;  /* 0x0000002d00097824 */ /* 0x040fe200078e02ff */
[----:B------:R-:W-:Y:S01]  /*10f80*/  IADD3 R26, P2, PT, R117, R2, RZ ;  /* 0x00000002751a7210 */ /* 0x000fe20007f5e0ff */
[----:B------:R-:W-:Y:S01]  /*10f90*/  FMUL R229, R231, R129 ;  /* 0x00000081e7e57220 */ /* 0x000fe20000400000 */
[----:B------:R2:W-:Y:S01]  /*10fa0*/  STG.E.U16 desc[UR14][R28.64], R4 ;  /* 0x000000041c007986 */ /* 0x0005e2000c10150e */
[----:B------:R-:W-:Y:S01]  /*10fb0*/  F2FP.F16.F32.PACK_AB R37, R37, R50 ;  /* 0x000000322525723e */ /* 0x000fe200000000ff */
[----:B------:R-:W-:-:S02]  /*10fc0*/  IMAD R125, R0, 0x60, RZ ;  /* 0x00000060007d7824 */ /* 0x000fc400078e02ff */
[C---:B------:R-:W-:Y:S01]  /*10fd0*/  FMUL R52, R231.reuse, R52 ;  /* 0x00000034e7347220 */ /* 0x040fe20000400000 */
[----:B------:R-:W-:Y:S01]  /*10fe0*/  FMUL R53, R231, R53 ;  /* 0x00000035e7357220 */ /* 0x000fe20000400000 */
[----:B-1----:R-:W-:Y:S01]  /*10ff0*/  IADD3 R14, P3, PT, R121, R2, RZ ;  /* 0x00000002790e7210 */ /* 0x002fe20007f7e0ff */
[C---:B------:R-:W-:Y:S01]  /*11000*/  IMAD R129, R0.reuse, 0x62, RZ ;  /* 0x0000006200817824 */ /* 0x040fe200078e02ff */
[-C--:B------:R-:W-:Y:S01]  /*11010*/  LEA.HI.X.SX32 R9, R9, R3.reuse, 0x1, P1 ;  /* 0x0000000309097211 */ /* 0x080fe200008f0eff */
[C---:B------:R-:W-:Y:S01]  /*11020*/  IMAD R133, R0.reuse, 0x64, RZ ;  /* 0x0000006400857824 */ /* 0x040fe200078e02ff */
[-C--:B------:R-:W-:Y:S01]  /*11030*/  LEA.HI.X.SX32 R27, R107, R3.reuse, 0x1, P2 ;  /* 0x000000036b1b7211 */ /* 0x080fe200010f0eff */
[----:B------:R1:W-:Y:S01]  /*11040*/  STG.E.U16 desc[UR14][R18.64], R48 ;  /* 0x0000003012007986 */ /* 0x0003e2000c10150e */
[----:B------:R-:W-:Y:S01]  /*11050*/  LEA.HI.X.SX32 R15, R31, R3, 0x1, P3 ;  /* 0x000000031f0f7211 */ /* 0x000fe200018f0eff */
[----:B--2---:R-:W-:Y:S01]  /*11060*/  IMAD R29, R0, 0x31, RZ ;  /* 0x00000031001d7824 */ /* 0x004fe200078e02ff */
[----:B------:R-:W-:Y:S01]  /*11070*/  PRMT R4, R48, 0x7632, R4 ;  /* 0x0000763230047816 */ /* 0x000fe20000000004 */
[C---:B------:R-:W-:Y:S01]  /*11080*/  IMAD R137, R0.reuse, 0x66, RZ ;  /* 0x0000006600897824 */ /* 0x040fe200078e02ff */
[----:B------:R-:W-:Y:S01]  /*11090*/  PRMT R6, R37, 0x7632, R6 ;  /* 0x0000763225067816 */ /* 0x000fe20000000006 */
[----:B------:R-:W-:Y:S01]  /*110a0*/  IMAD R141, R0, 0x68, RZ ;  /* 0x00000068008d7824 */ /* 0x000fe200078e02ff */
[----:B------:R-:W-:Y:S01]  /*110b0*/  F2FP.F16.F32.PACK_AB R52, R53, R52 ;  /* 0x000000343534723e */ /* 0x000fe200000000ff */
[----:B------:R2:W-:Y:S01]  /*110c0*/  STG.E.U16 desc[UR14][R8.64], R4 ;  /* 0x0000000408007986 */ /* 0x0005e2000c10150e */
[-C--:B------:R-:W-:Y:S01]  /*110d0*/  IADD3 R28, P2, PT, R129, R2.reuse, RZ ;  /* 0x00000002811c7210 */ /* 0x080fe20007f5e0ff */
[----:B------:R-:W-:Y:S01]  /*110e0*/  @!P5 FMUL R56, R56, 16777216 ;  /* 0x4b8000003838d820 */ /* 0x000fe20000400000 */
[----:B------:R-:W-:Y:S01]  /*110f0*/  F2FP.F16.F32.PACK_AB R185, R46, R185 ;  /* 0x000000b92eb9723e */ /* 0x000fe200000000ff */
[----:B------:R-:W-:Y:S01]  /*11100*/  STG.E.U16 desc[UR14][R26.64], R37 ;  /* 0x000000251a007986 */ /* 0x000fe2000c10150e */
[-C--:B-1----:R-:W-:Y:S01]  /*11110*/  IADD3 R18, P1, PT, R125, R2.reuse, RZ ;  /* 0x000000027d127210 */ /* 0x082fe20007f3e0ff */
[----:B------:R-:W-:Y:S01]  /*11120*/  @!P5 FMUL R57, R57, 16777216 ;  /* 0x4b8000003939d820 */ /* 0x000fe20000400000 */
[-C--:B------:R-:W-:Y:S01]  /*11130*/  LEA.HI.X.SX32 R29, R29, R3.reuse, 0x1, P2 ;  /* 0x000000031d1d7211 */ /* 0x080fe200010f0eff */
[----:B------:R1:W-:Y:S01]  /*11140*/  STG.E.U16 desc[UR14][R14.64], R6 ;  /* 0x000000060e007986 */ /* 0x0003e2000c10150e */
[-C--:B------:R-:W-:Y:S01]  /*11150*/  LEA.HI.X.SX32 R19, R111, R3.reuse, 0x1, P1 ;  /* 0x000000036f137211 */ /* 0x080fe200008f0eff */
[----:B------:R-:W-:Y:S01]  /*11160*/  @!P5 FMUL R58, R58, 16777216 ;  /* 0x4b8000003a3ad820 */ /* 0x000fe20000400000 */
[----:B------:R-:W-:Y:S01]  /*11170*/  @!P5 FMUL R59, R59, 16777216 ;  /* 0x4b8000003b3bd820 */ /* 0x000fe20000400000 */
[----:B--2---:R-:W-:Y:S01]  /*11180*/  IADD3 R8, P3, PT, R133, R2, RZ ;  /* 0x0000000285087210 */ /* 0x004fe20007f7e0ff */
[----:B------:R-:W-:Y:S01]  /*11190*/  @!P5 FMUL R60, R60, 16777216 ;  /* 0x4b8000003c3cd820 */ /* 0x000fe20000400000 */
[----:B------:R-:W-:Y:S01]  /*111a0*/  STG.E.U16 desc[UR14][R18.64], R52 ;  /* 0x0000003412007986 */ /* 0x000fe2000c10150e */
[----:B------:R-:W-:Y:S01]  /*111b0*/  @!P5 FMUL R61, R61, 16777216 ;  /* 0x4b8000003d3dd820 */ /* 0x000fe20000400000 */
[----:B------:R-:W-:Y:S01]  /*111c0*/  LEA.HI.X.SX32 R9, R23, R3, 0x1, P3 ;  /* 0x0000000317097211 */ /* 0x000fe200018f0eff */
[----:B------:R-:W-:Y:S01]  /*111d0*/  @!P5 FMUL R62, R62, 16777216 ;  /* 0x4b8000003e3ed820 */ /* 0x000fe20000400000 */
[----:B------:R-:W-:Y:S01]  /*111e0*/  @!P5 FMUL R63, R63, 16777216 ;  /* 0x4b8000003f3fd820 */ /* 0x000fe20000400000 */
[----:B------:R-:W-:Y:S01]  /*111f0*/  @!P5 FMUL R64, R64, 16777216 ;  /* 0x4b8000004040d820 */ /* 0x000fe20000400000 */
[----:B-1----:R-:W-:Y:S01]  /*11200*/  PRMT R14, R52, 0x7632, R14 ;  /* 0x00007632340e7816 */ /* 0x002fe2000000000e */
[----:B------:R-:W-:Y:S01]  /*11210*/  @!P5 FMUL R65, R65, 16777216 ;  /* 0x4b8000004141d820 */ /* 0x000fe20000400000 */
[----:B------:R-:W-:Y:S01]  /*11220*/  @!P5 FMUL R66, R66, 16777216 ;  /* 0x4b8000004242d820 */ /* 0x000fe20000400000 */
[----:B------:R-:W-:Y:S01]  /*11230*/  @!P5 FMUL R67, R67, 16777216 ;  /* 0x4b8000004343d820 */ /* 0x000fe20000400000 */
[----:B------:R-:W-:Y:S01]  /*11240*/  @!P5 FMUL R68, R68, 16777216 ;  /* 0x4b8000004444d820 */ /* 0x000fe20000400000 */
[----:B------:R-:W-:Y:S01]  /*11250*/  STG.E.U16 desc[UR14][R28.64], R14 ;  /* 0x0000000e1c007986 */ /* 0x000fe2000c10150e */
[----:B------:R-:W-:Y:S01]  /*11260*/  @!P5 FMUL R69, R69, 16777216 ;  /* 0x4b8000004545d820 */ /* 0x000fe20000400000 */
[----:B------:R-:W-:Y:S01]  /*11270*/  @!P5 FMUL R70, R70, 16777216 ;  /* 0x4b8000004646d820 */ /* 0x000fe20000400000 */
[----:B------:R-:W-:Y:S01]  /*11280*/  @!P5 FMUL R71, R71, 16777216 ;  /* 0x4b8000004747d820 */ /* 0x000fe20000400000 */
[----:B------:R1:W-:Y:S01]  /*11290*/  STG.E.U16 desc[UR14][R8.64], R185 ;  /* 0x000000b908007986 */ /* 0x0003e2000c10150e */
[----:B------:R-:W-:Y:S01]  /*112a0*/  @!P5 FMUL R72, R72, 16777216 ;  /* 0x4b8000004848d820 */ /* 0x000fe20000400000 */
        /* <DEDUP_REMOVED lines=10> */
[----:B-1----:R-:W-:-:S02]  /*11350*/  IMAD R9, R0, 0x82, RZ ;  /* 0x0000008200097824 */ /* 0x002fc400078e02ff */
        /* <DEDUP_REMOVED lines=31> */
[C---:B------:R-:W-:Y:S01]  /*11550*/  IMAD R15, R0.reuse, 0x33, RZ ;  /* 0x00000033000f7824 */ /* 0x040fe200078e02ff */
[-C--:B------:R-:W-:Y:S01]  /*11560*/  IADD3 R8, P5, PT, R137, R2.reuse, RZ ;  /* 0x0000000289087210 */ /* 0x080fe20007fbe0ff */
[C---:B------:R-:W-:Y:S01]  /*11570*/  IMAD R145, R0.reuse, 0x6a, RZ ;  /* 0x0000006a00917824 */ /* 0x040fe200078e02ff */
[-C--:B------:R-:W-:Y:S01]  /*11580*/  IADD3 R12, P4, PT, R141, R2.reuse, RZ ;  /* 0x000000028d0c7210 */ /* 0x080fe20007f9e0ff */
[C---:B------:R-:W-:Y:S01]  /*11590*/  IMAD R149, R0.reuse, 0x6c, RZ ;  /* 0x0000006c00957824 */ /* 0x040fe200078e02ff */
[-C--:B------:R-:W-:Y:S01]  /*115a0*/  IADD3 R4, P3, PT, R9, R2.reuse, RZ ;  /* 0x0000000209047210 */ /* 0x080fe20007f7e0ff */
[C---:B------:R-:W-:Y:S01]  /*115b0*/  IMAD R153, R0.reuse, 0x6e, RZ ;  /* 0x0000006e00997824 */ /* 0x040fe200078e02ff */
[-C--:B------:R-:W-:Y:S01]  /*115c0*/  IADD3 R14, P6, PT, R145, R2.reuse, RZ ;  /* 0x00000002910e7210 */ /* 0x080fe20007fde0ff */
[C---:B------:R-:W-:Y:S01]  /*115d0*/  IMAD R23, R0.reuse, 0x35, RZ ;  /* 0x0000003500177824 */ /* 0x040fe200078e02ff */
[-C--:B------:R-:W-:Y:S01]  /*115e0*/  LEA.HI.X.SX32 R9, R15, R3.reuse, 0x1, P5 ;  /* 0x000000030f097211 */ /* 0x080fe200028f0eff */
[C---:B------:R-:W-:Y:S01]  /*115f0*/  IMAD R19, R0.reuse, 0x84, RZ ;  /* 0x0000008400137824 */ /* 0x040fe200078e02ff */
[-C--:B------:R-:W-:Y:S01]  /*11600*/  LEA.HI.X.SX32 R13, R13, R3.reuse, 0x1, P4 ;  /* 0x000000030d0d7211 */ /* 0x080fe200020f0eff */
        /* <DEDUP_REMOVED lines=33> */
[----:B------:R-:W-:Y:S01]  /*11820*/  IADD3 R32, P6, PT, R181, R2, RZ ;  /* 0x00000002b5207210 */ /* 0x000fe20007fde0ff */
[C---:B------:R-:W-:Y:S01]  /*11830*/  IMAD R168, R0.reuse, 0x8e, RZ ;  /* 0x0000008e00a87824 */ /* 0x040fe200078e02ff */
[-C--:B------:R-:W-:Y:S01]  /*11840*/  LEA.HI.X.SX32 R29, R11, R3.reuse, 0x1, P5 ;  /* 0x000000030b1d7211 */ /* 0x080fe200028f0eff */
[C---:B------:R-:W-:Y:S01]  /*11850*/  IMAD R46, R0.reuse, 0x90, RZ ;  /* 0x00000090002e7824 */ /* 0x040fe200078e02ff */
[-C--:B------:R-:W-:Y:S01]  /*11860*/  LEA.HI.X.SX32 R31, R33, R3.reuse, 0x1, P4 ;  /* 0x00000003211f7211 */ /* 0x080fe200020f0eff */
[C---:B------:R-:W-:Y:S01]  /*11870*/  IMAD R166, R0.reuse, 0x92, RZ ;  /* 0x0000009200a67824 */ /* 0x040fe200078e02ff */
[C---:B------:R-:W-:Y:S01]  /*11880*/  LEA R35, R0.reuse, -R0, 0x6 ;  /* 0x8000000000237211 */ /* 0x040fe200078e30ff */
[C---:B------:R-:W-:Y:S01]  /*11890*/  FMUL R186, R231.reuse, R86 ;  /* 0x00000056e7ba7220 */ /* 0x040fe20000400000 */
[C---:B------:R-:W-:Y:S01]  /*118a0*/  SHF.L.U32 R37, R0.reuse, 0x6, RZ ;  /* 0x0000000600257819 */ /* 0x040fe200000006ff */
[----:B------:R-:W-:Y:S01]  /*118b0*/  FMUL R188, R231, R88 ;  /* 0x00000058e7bc7220 */ /* 0x000fe20000400000 */
[C---:B------:R-:W-:Y:S01]  /*118c0*/  LEA R44, R0.reuse, R0, 0x6 ;  /* 0x00000000002c7211 */ /* 0x040fe200078e30ff */
[C---:B------:R-:W-:Y:S01]  /*118d0*/  IMAD R41, R0.reuse, 0x45, RZ ;  /* 0x0000004500297824 */ /* 0x040fe200078e02ff */
[-C--:B------:R-:W-:Y:S01]  /*118e0*/  IADD3 R34, P5, PT, R233, R2.reuse, RZ ;  /* 0x00000002e9227210 */ /* 0x080fe20007fbe0ff */
[C---:B------:R-:W-:Y:S01]  /*118f0*/  IMAD R45, R0.reuse, 0x47, RZ ;  /* 0x00000047002d7824 */ /* 0x040fe200078e02ff */
[----:B------:R-:W-:Y:S01]  /*11900*/  LEA R36, P4, R0, R2, 0x7 ;  /* 0x0000000200247211 */ /* 0x000fe200078838ff */
[----:B------:R-:W-:Y:S01]  /*11910*/  FMUL R190, R231, R90 ;  /* 0x0000005ae7be7220 */ /* 0x000fe20000400000 */
[-C--:B------:R-:W-:Y:S01]  /*11920*/  IADD3 R10, P1, PT, R10, R2.reuse, RZ ;  /* 0x000000020a0a7210 */ /* 0x080fe20007f3e0ff */
[C---:B------:R-:W-:Y:S01]  /*11930*/  IMAD R49, R0.reuse, 0x49, RZ ;  /* 0x0000004900317824 */ /* 0x040fe200078e02ff */
[-C--:B------:R-:W-:Y:S01]  /*11940*/  LEA.HI.X.SX32 R33, R5, R3.reuse, 0x1, P6 ;  /* 0x0000000305217211 */ /* 0x080fe200030f0eff */
[C---:B------:R-:W-:Y:S01]  /*11950*/  IMAD R50, R0.reuse, 0x94, RZ ;  /* 0x0000009400327824 */ /* 0x040fe200078e02ff */
[-C--:B------:R-:W-:Y:S01]  /*11960*/  LEA.HI.X.SX32 R35, R35, R3.reuse, 0x1, P5 ;  /* 0x0000000323237211 */ /* 0x080fe200028f0eff */
[C---:B------:R-:W-:Y:S01]  /*11970*/  IMAD R52, R0.reuse, 0x96, RZ ;  /* 0x0000009600347824 */ /* 0x040fe200078e02ff */
[-C--:B------:R-:W-:Y:S01]  /*11980*/  LEA.HI.X.SX32 R37, R37, R3.reuse, 0x1, P4 ;  /* 0x0000000325257211 */ /* 0x080fe200020f0eff */
[----:B------:R-:W-:Y:S01]  /*11990*/  IMAD R54, R0, 0x98, RZ ;  /* 0x0000009800367824 */ /* 0x000fe200078e02ff */
[-C--:B------:R-:W-:Y:S01]  /*119a0*/  LEA.HI.X.SX32 R5, R44, R3.reuse, 0x1, P3 ;  /* 0x000000032c057211 */ /* 0x080fe200018f0eff */
[C---:B------:R-:W-:Y:S01]  /*119b0*/  IMAD R86, R0.reuse, 0x9a, RZ ;  /* 0x0000009a00567824 */ /* 0x040fe200078e02ff */
[-C--:B------:R-:W-:Y:S01]  /*119c0*/  LEA.HI.X.SX32 R7, R7, R3.reuse, 0x1, P2 ;  /* 0x0000000307077211 */ /* 0x080fe200010f0eff */
[----:B------:R-:W-:Y:S01]  /*119d0*/  IMAD R88, R0, 0x9c, RZ ;  /* 0x0000009c00587824 */ /* 0x000fe200078e02ff */
[-C--:B------:R-:W-:Y:S01]  /*119e0*/  IADD3 R38, P6, PT, R38, R2.reuse, RZ ;  /* 0x0000000226267210 */ /* 0x080fe20007fde0ff */
[----:B------:R-:W-:Y:S01]  /*119f0*/  IMAD R90, R0, 0x9e, RZ ;  /* 0x0000009e005a7824 */ /* 0x000fe200078e02ff */
[----:B------:R-:W-:Y:S01]  /*11a00*/  IADD3 R40, P5, PT, R40, R2, RZ ;  /* 0x0000000228287210 */ /* 0x000fe20007fbe0ff */
[C---:B------:R-:W-:Y:S01]  /*11a10*/  FMUL R192, R231.reuse, R92 ;  /* 0x0000005ce7c07220 */ /* 0x040fe20000400000 */
[----:B------:R-:W-:Y:S01]  /*11a20*/  IADD3 R42, P4, PT, R42, R2, RZ ;  /* 0x000000022a2a7210 */ /* 0x000fe20007f9e0ff */
[C---:B------:R-:W-:Y:S01]  /*11a30*/  FMUL R194, R231.reuse, R94 ;  /* 0x0000005ee7c27220 */ /* 0x040fe20000400000 */
[----:B------:R-:W-:Y:S01]  /*11a40*/  IADD3 R44, P3, PT, R168, R2, RZ ;  /* 0x00000002a82c7210 */ /* 0x000fe20007f7e0ff */
[C---:B------:R-:W-:Y:S01]  /*11a50*/  FMUL R196, R231.reuse, R96 ;  /* 0x00000060e7c47220 */ /* 0x040fe20000400000 */
[----:B------:R-:W-:Y:S01]  /*11a60*/  IADD3 R46, P2, PT, R46, R2, RZ ;  /* 0x000000022e2e7210 */ /* 0x000fe20007f5e0ff */
[C---:B------:R-:W-:Y:S01]  /*11a70*/  FMUL R198, R231.reuse, R98 ;  /* 0x00000062e7c67220 */ /* 0x040fe20000400000 */
[-C--:B------:R-:W-:Y:S01]  /*11a80*/  LEA.HI.X.SX32 R11, R48, R3.reuse, 0x1, P1 ;  /* 0x00000003300b7211 */ /* 0x080fe200008f0eff */
[----:B------:R-:W-:Y:S01]  /*11a90*/  FMUL R200, R231, R100 ;  /* 0x00000064e7c87220 */ /* 0x000fe20000400000 */
[----:B------:R-:W-:Y:S01]  /*11aa0*/  IADD3 R48, P1, PT, R166, R2, RZ ;  /* 0x00000002a6307210 */ /* 0x000fe20007f3e0ff */
[C---:B------:R-:W-:Y:S01]  /*11ab0*/  IMAD R53, R0.reuse, 0x4b, RZ ;  /* 0x0000004b00357824 */ /* 0x040fe200078e02ff */
[-C--:B------:R-:W-:Y:S01]  /*11ac0*/  LEA.HI.X.SX32 R39, R39, R3.reuse, 0x1, P6 ;  /* 0x0000000327277211 */ /* 0x080fe200030f0eff */
[C---:B------:R-:W-:Y:S01]  /*11ad0*/  IMAD R87, R0.reuse, 0x4d, RZ ;  /* 0x0000004d00577824 */ /* 0x040fe200078e02ff */
[-C--:B------:R-:W-:Y:S01]  /*11ae0*/  LEA.HI.X.SX32 R41, R41, R3.reuse, 0x1, P5 ;  /* 0x0000000329297211 */ /* 0x080fe200028f0eff */
[----:B------:R-:W-:Y:S01]  /*11af0*/  FMUL R202, R231, R102 ;  /* 0x00000066e7ca7220 */ /* 0x000fe20000400000 */
[-C--:B------:R-:W-:Y:S01]  /*11b00*/  LEA.HI.X.SX32 R43, R43, R3.reuse, 0x1, P4 ;  /* 0x000000032b2b7211 */ /* 0x080fe200020f0eff */
[C---:B------:R-:W-:Y:S01]  /*11b10*/  IMAD R91, R0.reuse, 0x4f, RZ ;  /* 0x0000004f005b7824 */ /* 0x040fe200078e02ff */
[-C--:B------:R-:W-:Y:S01]  /*11b20*/  LEA.HI.X.SX32 R45, R45, R3.reuse, 0x1, P3 ;  /* 0x000000032d2d7211 */ /* 0x080fe200018f0eff */
[C---:B------:R-:W-:Y:S01]  /*11b30*/  IMAD R92, R0.reuse, 0xa0, RZ ;  /* 0x000000a0005c7824 */ /* 0x040fe200078e02ff */
[-C--:B------:R-:W-:Y:S01]  /*11b40*/  LEA.HI.X.SX32 R47, R47, R3.reuse, 0x1, P2 ;  /* 0x000000032f2f7211 */ /* 0x080fe200010f0eff */
[----:B------:R-:W-:Y:S01]  /*11b50*/  IMAD R94, R0, 0xa2, RZ ;  /* 0x000000a2005e7824 */ /* 0x000fe200078e02ff */
[-C--:B------:R-:W-:Y:S01]  /*11b60*/  IADD3 R50, P6, PT, R50, R2.reuse, RZ ;  /* 0x0000000232327210 */ /* 0x080fe20007fde0ff */
[----:B------:R-:W-:Y:S01]  /*11b70*/  IMAD R96, R0, 0xa4, RZ ;  /* 0x000000a400607824 */ /* 0x000fe200078e02ff */
[-C--:B------:R-:W-:Y:S01]  /*11b80*/  IADD3 R52, P5, PT, R52, R2.reuse, RZ ;  /* 0x0000000234347210 */ /* 0x080fe20007fbe0ff */
[----:B------:R-:W-:Y:S01]  /*11b90*/  IMAD R98, R0, 0xa6, RZ ;  /* 0x000000a600627824 */ /* 0x000fe200078e02ff */
[-C--:B------:R-:W-:Y:S01]  /*11ba0*/  IADD3 R54, P4, PT, R54, R2.reuse, RZ ;  /* 0x0000000236367210 */ /* 0x080fe20007f9e0ff */
[----:B------:R-:W-:Y:S01]  /*11bb0*/  IMAD R100, R0, 0xa8, RZ ;  /* 0x000000a800647824 */ /* 0x000fe200078e02ff */
[-C--:B------:R-:W-:Y:S01]  /*11bc0*/  IADD3 R86, P3, PT, R86, R2.reuse, RZ ;  /* 0x0000000256567210 */ /* 0x080fe20007f7e0ff */
[----:B------:R-:W-:Y:S01]  /*11bd0*/  IMAD R102, R0, 0xaa, RZ ;  /* 0x000000aa00667824 */ /* 0x000fe200078e02ff */
[----:B------:R-:W-:Y:S01]  /*11be0*/  IADD3 R88, P2, PT, R88, R2, RZ ;  /* 0x0000000258587210 */ /* 0x000fe20007f5e0ff */
[----:B------:R-:W-:Y:S01]  /*11bf0*/  FMUL R204, R231, R104 ;  /* 0x00000068e7cc7220 */ /* 0x000fe20000400000 */
[-C--:B------:R-:W-:Y:S01]  /*11c00*/  LEA.HI.X.SX32 R49, R49, R3.reuse, 0x1, P1 ;  /* 0x0000000331317211 */ /* 0x080fe200008f0eff */
[C---:B------:R-:W-:Y:S01]  /*11c10*/  FMUL R206, R231.reuse, R106 ;  /* 0x0000006ae7ce7220 */ /* 0x040fe20000400000 */
[----:B------:R-:W-:Y:S01]  /*11c20*/  IADD3 R90, P1, PT, R90, R2, RZ ;  /* 0x000000025a5a7210 */ /* 0x000fe20007f3e0ff */
[C---:B------:R-:W-:Y:S01]  /*11c30*/  FMUL R208, R231.reuse, R108 ;  /* 0x0000006ce7d07220 */ /* 0x040fe20000400000 */
[C---:B------:R-:W-:Y:S01]  /*11c40*/  FMUL R210, R231.reuse, R110 ;  /* 0x0000006ee7d27220 */ /* 0x040fe20000400000 */
[----:B------:R-:W-:Y:S01]  /*11c50*/  FMUL R212, R231, R112 ;  /* 0x00000070e7d47220 */ /* 0x000fe20000400000 */
        /* <DEDUP_REMOVED lines=9> */
[----:B------:R-:W-:Y:S01]  /*11cf0*/  LEA.HI.X.SX32 R89, R89, R3, 0x1, P2 ;  /* 0x0000000359597211 */ /* 0x000fe200010f0eff */
        /* <DEDUP_REMOVED lines=38> */
[----:B------:R-:W-:Y:S01]  /*11f60*/  FMUL R219, R231, R119 ;  /* 0x00000077e7db7220 */ /* 0x000fe20000400000 */
[----:B------:R-:W-:Y:S01]  /*11f70*/  LEA.HI.X.SX32 R103, R103, R3, 0x1, P1 ;  /* 0x0000000367677211 */ /* 0x000fe200008f0eff */
        /* <DEDUP_REMOVED lines=9> */
[C---:B------:R-:W-:Y:S01]  /*12010*/  IMAD R127, R0.reuse, 0x61, RZ ;  /* 0x00000061007f7824 */ /* 0x040fe200078e02ff */
        /* <DEDUP_REMOVED lines=13> */
[C---:B------:R-:W-:Y:S01]  /*120f0*/  FMUL R56, R231.reuse, R56 ;  /* 0x00000038e7387220 */ /* 0x040fe20000400000 */
[----:B------:R-:W-:Y:S01]  /*12100*/  IADD3 R124, P2, PT, R124, R2, RZ ;  /* 0x000000027c7c7210 */ /* 0x000fe20007f5e0ff */
[----:B------:R-:W-:Y:S01]  /*12110*/  FMUL R57, R231, R57 ;  /* 0x00000039e7397220 */ /* 0x000fe20000400000 */
[----:B------:R-:W-:Y:S01]  /*12120*/  LEA.HI.X.SX32 R115, R115, R3, 0x1, P1 ;  /* 0x0000000373737211 */ /* 0x000fe200008f0eff */
[C---:B------:R-:W-:Y:S01]  /*12130*/  FMUL R58, R231.reuse, R58 ;  /* 0x0000003ae73a7220 */ /* 0x040fe20000400000 */
[----:B------:R-:W-:Y:S01]  /*12140*/  IADD3 R126, P1, PT, R126, R2, RZ ;  /* 0x000000027e7e7210 */ /* 0x000fe20007f3e0ff */
        /* <DEDUP_REMOVED lines=48> */
[C---:B------:R-:W-:Y:S01]  /*12450*/  IMAD R147, R0.reuse, 0x6b, RZ ;  /* 0x0000006b00937824 */ /* 0x040fe200078e02ff */
[-C--:B------:R-:W-:Y:S01]  /*12460*/  LEA.HI.X.SX32 R127, R127, R3.reuse, 0x1, P1 ;  /* 0x000000037f7f7211 */ /* 0x080fe200008f0eff */
[----:B------:R-:W-:Y:S01]  /*12470*/  IMAD R151, R0, 0x6d, RZ ;  /* 0x0000006d00977824 */ /* 0x000fe200078e02ff */
[-C--:B------:R-:W-:Y:S01]  /*12480*/  IADD3 R138, P1, PT, R138, R2.reuse, RZ ;  /* 0x000000028a8a7210 */ /* 0x080fe20007f3e0ff */
        /* <DEDUP_REMOVED lines=47> */
[----:B------:R-:W-:Y:S01]  /*12780*/  IADD3 R162, P1, PT, R162, R2, RZ ;  /* 0x00000002a2a27210 */ /* 0x000fe20007f3e0ff */
[----:B------:R-:W1:Y:S01]  /*12790*/  LDCU UR4, c[0x0][0x3ec] ;  /* 0x00007d80ff0477ac */ /* 0x000e620008000800 */
[----:B------:R-:W-:-:S02]  /*127a0*/  LEA.HI.X.SX32 R153, R153, R3, 0x1, P6 ;  /* 0x0000000399997211 */ /* 0x000fc400030f0eff */
[-C--:B------:R-:W-:Y:S02]  /*127b0*/  LEA.HI.X.SX32 R155, R155, R3.reuse, 0x1, P5 ;  /* 0x000000039b9b7211 */ /* 0x080fe400028f0eff */
[-C--:B------:R-:W-:Y:S02]  /*127c0*/  LEA.HI.X.SX32 R157, R157, R3.reuse, 0x1, P4 ;  /* 0x000000039d9d7211 */ /* 0x080fe400020f0eff */
[-C--:B------:R-:W-:Y:S02]  /*127d0*/  LEA.HI.X.SX32 R159, R159, R3.reuse, 0x1, P3 ;  /* 0x000000039f9f7211 */ /* 0x080fe400018f0eff */
[----:B------:R-:W-:Y:S02]  /*127e0*/  LEA.HI.X.SX32 R161, R161, R3, 0x1, P2 ;  /* 0x00000003a1a17211 */ /* 0x000fe400010f0eff */
[-C--:B------:R-:W-:Y:S02]  /*127f0*/  IADD3 R164, P6, PT, R164, R2.reuse, RZ ;  /* 0x00000002a4a47210 */ /* 0x080fe40007fde0ff */
[----:B------:R-:W-:-:S02]  /*12800*/  IADD3 R166, P5, PT, R251, R2, RZ ;  /* 0x00000002fba67210 */ /* 0x000fc40007fbe0ff */
[-C--:B------:R-:W-:Y:S02]  /*12810*/  IADD3 R168, P4, PT, R249, R2.reuse, RZ ;  /* 0x00000002f9a87210 */ /* 0x080fe40007f9e0ff */
[-C--:B------:R-:W-:Y:S01]  /*12820*/  IADD3 R170, P3, PT, R247, R2.reuse, RZ ;  /* 0x00000002f7aa7210 */ /* 0x080fe20007f7e0ff */
[----:B-1----:R-:W-:Y:S01]  /*12830*/  UIMAD UR4, UR7, UR4, URZ ;  /* 0x00000004070472a4 */ /* 0x002fe2000f8e02ff */
[-C--:B------:R-:W-:Y:S02]  /*12840*/  IADD3 R172, P2, PT, R245, R2.reuse, RZ ;  /* 0x00000002f5ac7210 */ /* 0x080fe40007f5e0ff */
[-C--:B------:R-:W-:Y:S01]  /*12850*/  LEA.HI.X.SX32 R163, R163, R3.reuse, 0x1, P1 ;  /* 0x00000003a3a37211 */ /* 0x080fe200008f0eff */
[----:B------:R-:W-:Y:S01]  /*12860*/  USHF.L.U32 UR6, UR4, 0x2, URZ ;  /* 0x0000000204067899 */ /* 0x000fe200080006ff */
[----:B------:R-:W-:Y:S01]  /*12870*/  IADD3 R174, P1, PT, R243, R2, RZ ;  /* 0x00000002f3ae7210 */ /* 0x000fe20007f3e0ff */
[----:B------:R-:W-:Y:S01]  /*12880*/  UIMAD.WIDE UR4, UR4, 0x4, URZ ;  /* 0x00000004040478a5 */ /* 0x000fe2000f8e02ff */
        /* <DEDUP_REMOVED lines=8> */
[-C--:B------:R-:W-:Y:S02]  /*12910*/  IADD3 R182, P3, PT, R235, R2.reuse, RZ ;  /* 0x00000002ebb67210 */ /* 0x080fe40007f7e0ff */
[-C--:B------:R-:W-:Y:S02]  /*12920*/  IADD3 R184, P2, PT, R183, R2.reuse, RZ ;  /* 0x00000002b7b87210 */ /* 0x080fe40007f5e0ff */
[----:B------:R-:W-:Y:S02]  /*12930*/  LEA.HI.X.SX32 R175, R175, R3, 0x1, P1 ;  /* 0x00000003afaf7211 */ /* 0x000fe400008f0eff */
[----:B------:R-:W-:Y:S01]  /*12940*/  IADD3 R2, P1, PT, R179, R2, RZ ;  /* 0x00000002b3027210 */ /* 0x000fe20007f3e0ff */
[C---:B------:R-:W-:Y:S01]  /*12950*/  IMAD R179, R0.reuse, 0x7b, RZ ;  /* 0x0000007b00b37824 */ /* 0x040fe200078e02ff */
[----:B------:R-:W-:Y:S01]  /*12960*/  F2FP.F16.F32.PACK_AB R56, R57, R56 ;  /* 0x000000383938723e */ /* 0x000fe200000000ff */
[C---:B------:R-:W-:Y:S01]  /*12970*/  IMAD R57, R0.reuse, 0x7d, RZ ;  /* 0x0000007d00397824 */ /* 0x040fe200078e02ff */
[----:B------:R-:W-:-:S02]  /*12980*/  LEA R235, R0, -R0, 0x7 ;  /* 0x8000000000eb7211 */ /* 0x000fc400078e38ff */
[----:B------:R-:W-:Y:S02]  /*12990*/  PRMT R0, R185, 0x7632, R0 ;  /* 0x00007632b9007816 */ /* 0x000fe40000000000 */
[----:B------:R-:W-:Y:S02]  /*129a0*/  F2FP.F16.F32.PACK_AB R58, R59, R58 ;  /* 0x0000003a3b3a723e */ /* 0x000fe400000000ff */
[----:B------:R-:W-:Y:S01]  /*129b0*/  F2FP.F16.F32.PACK_AB R60, R61, R60 ;  /* 0x0000003c3d3c723e */ /* 0x000fe200000000ff */
[----:B------:R1:W-:Y:S01]  /*129c0*/  STG.E.U16 desc[UR14][R8.64], R0 ;  /* 0x0000000008007986 */ /* 0x0003e2000c10150e */
[----:B------:R-:W-:Y:S02]  /*129d0*/  F2FP.F16.F32.PACK_AB R62, R63, R62 ;  /* 0x0000003e3f3e723e */ /* 0x000fe400000000ff */
[----:B------:R-:W-:Y:S01]  /*129e0*/  F2FP.F16.F32.PACK_AB R64, R65, R64 ;  /* 0x000000404140723e */ /* 0x000fe200000000ff */
[----:B------:R2:W-:Y:S01]  /*129f0*/  STG.E.U16 desc[UR14][R12.64], R56 ;  /* 0x000000380c007986 */ /* 0x0005e2000c10150e */
[----:B------:R-:W-:-:S02]  /*12a00*/  F2FP.F16.F32.PACK_AB R66, R67, R66 ;  /* 0x000000424342723e */ /* 0x000fc400000000ff */
[----:B------:R-:W-:Y:S02]  /*12a10*/  F2FP.F16.F32.PACK_AB R68, R69, R68 ;  /* 0x000000444544723e */ /* 0x000fe400000000ff */
[----:B------:R-:W-:Y:S02]  /*12a20*/  F2FP.F16.F32.PACK_AB R70, R71, R70 ;  /* 0x000000464746723e */ /* 0x000fe400000000ff */
[----:B------:R-:W-:Y:S02]  /*12a30*/  F2FP.F16.F32.PACK_AB R72, R73, R72 ;  /* 0x000000484948723e */ /* 0x000fe400000000ff */
[----:B-1----:R-:W-:Y:S02]  /*12a40*/  PRMT R9, R56, 0x7632, R9 ;  /* 0x0000763238097816 */ /* 0x002fe40000000009 */
[----:B------:R-:W-:Y:S02]  /*12a50*/  PRMT R0, R60, 0x7632, R0 ;  /* 0x000076323c007816 */ /* 0x000fe40000000000 */
[----:B--2---:R-:W-:Y:S01]  /*12a60*/  PRMT R13, R58, 0x7632, R13 ;  /* 0x000076323a0d7816 */ /* 0x004fe2000000000d */
[----:B------:R1:W-:Y:S01]  /*12a70*/  STG.E.U16 desc[UR14][R14.64], R9 ;  /* 0x000000090e007986 */ /* 0x0003e2000c10150e */
[----:B------:R-:W-:-:S02]  /*12a80*/  PRMT R8, R62, 0x7632, R8 ;  /* 0x000076323e087816 */ /* 0x000fc40000000008 */
[----:B------:R-:W-:Y:S01]  /*12a90*/  F2FP.F16.F32.PACK_AB R74, R75, R74 ;  /* 0x0000004a4b4a723e */ /* 0x000fe200000000ff */
[----:B------:R2:W-:Y:S01]  /*12aa0*/  STG.E.U16 desc[UR14][R16.64], R58 ;  /* 0x0000003a10007986 */ /* 0x0005e2000c10150e */
[----:B------:R-:W-:Y:S02]  /*12ab0*/  F2FP.F16.F32.PACK_AB R76, R77, R76 ;  /* 0x0000004c4d4c723e */ /* 0x000fe400000000ff */
[----:B------:R-:W-:Y:S01]  /*12ac0*/  F2FP.F16.F32.PACK_AB R78, R79, R78 ;  /* 0x0000004e4f4e723e */ /* 0x000fe200000000ff */
[----:B------:R-:W-:Y:S01]  /*12ad0*/  STG.E.U16 desc[UR14][R18.64], R13 ;  /* 0x0000000d12007986 */ /* 0x000fe2000c10150e */
[----:B------:R-:W-:Y:S02]  /*12ae0*/  F2FP.F16.F32.PACK_AB R80, R81, R80 ;  /* 0x000000505150723e */ /* 0x000fe400000000ff */
[----:B------:R-:W-:Y:S01]  /*12af0*/  F2FP.F16.F32.PACK_AB R82, R83, R82 ;  /* 0x000000525352723e */ /* 0x000fe200000000ff */
[----:B------:R3:W-:Y:S01]  /*12b00*/  STG.E.U16 desc[UR14][R20.64], R60 ;  /* 0x0000003c14007986 */ /* 0x0007e2000c10150e */
[----:B-1----:R-:W-:-:S02]  /*12b10*/  PRMT R15, R64, 0x7632, R15 ;  /* 0x00007632400f7816 */ /* 0x002fc4000000000f */
[----:B------:R-:W-:Y:S01]  /*12b20*/  F2FP.F16.F32.PACK_AB R84, R85, R84 ;  /* 0x000000545554723e */ /* 0x000fe200000000ff */
[----:B------:R1:W-:Y:S01]  /*12b30*/  STG.E.U16 desc[UR14][R22.64], R0 ;  /* 0x0000000016007986 */ /* 0x0003e2000c10150e */
[----:B--2---:R-:W-:Y:S02]  /*12b40*/  PRMT R17, R66, 0x7632, R17 ;  /* 0x0000763242117816 */ /* 0x004fe40000000011 */
[----:B------:R-:W-:Y:S01]  /*12b50*/  F2FP.F16.F32.PACK_AB R186, R187, R186 ;  /* 0x000000babbba723e */ /* 0x000fe200000000ff */
[----:B------:R2:W-:Y:S01]  /*12b60*/  STG.E.U16 desc[UR14][R24.64], R62 ;  /* 0x0000003e18007986 */ /* 0x0005e2000c10150e */
[----:B------:R-:W-:Y:S02]  /*12b70*/  F2FP.F16.F32.PACK_AB R188, R189, R188 ;  /* 0x000000bcbdbc723e */ /* 0x000fe400000000ff */
[----:B------:R-:W-:Y:S01]  /*12b80*/  F2FP.F16.F32.PACK_AB R190, R191, R190 ;  /* 0x000000bebfbe723e */ /* 0x000fe200000000ff */
[----:B------:R4:W-:Y:S01]  /*12b90*/  STG.E.U16 desc[UR14][R26.64], R8 ;  /* 0x000000081a007986 */ /* 0x0009e2000c10150e */
[----:B---3--:R-:W-:-:S02]  /*12ba0*/  PRMT R20, R72, 0x7632, R20 ;  /* 0x0000763248147816 */ /* 0x008fc40000000014 */
[----:B------:R-:W-:Y:S01]  /*12bb0*/  F2FP.F16.F32.PACK_AB R192, R193, R192 ;  /* 0x000000c0c1c0723e */ /* 0x000fe200000000ff */
[----:B------:R-:W-:Y:S01]  /*12bc0*/  STG.E.U16 desc[UR14][R28.64], R64 ;  /* 0x000000401c007986 */ /* 0x000fe2000c10150e */
[----:B-1----:R-:W-:Y:S02]  /*12bd0*/  PRMT R0, R68, 0x7632, R0 ;  /* 0x0000763244007816 */ /* 0x002fe40000000000 */
[----:B------:R-:W-:Y:S01]  /*12be0*/  PRMT R22, R74, 0x7632, R22 ;  /* 0x000076324a167816 */ /* 0x000fe20000000016 */
[----:B------:R-:W-:Y:S01]  /*12bf0*/  STG.E.U16 desc[UR14][R30.64], R15 ;  /* 0x0000000f1e007986 */ /* 0x000fe2000c10150e */
[----:B--2---:R-:W-:Y:S02]  /*12c00*/  PRMT R24, R76, 0x7632, R24 ;  /* 0x000076324c187816 */ /* 0x004fe40000000018 */
[----:B------:R-:W-:Y:S01]  /*12c10*/  F2FP.F16.F32.PACK_AB R194, R195, R194 ;  /* 0x000000c2c3c2723e */ /* 0x000fe200000000ff */
[----:B------:R-:W-:Y:S01]  /*12c20*/  STG.E.U16 desc[UR14][R32.64], R66 ;  /* 0x0000004220007986 */ /* 0x000fe2000c10150e */
[----:B----4-:R-:W-:-:S02]  /*12c30*/  PRMT R26, R78, 0x7632, R26 ;  /* 0x000076324e1a7816 */ /* 0x010fc4000000001a */
[----:B------:R-:W-:Y:S01]  /*12c40*/  F2FP.F16.F32.PACK_AB R196, R197, R196 ;  /* 0x000000c4c5c4723e */ /* 0x000fe200000000ff */
[----:B------:R-:W-:Y:S01]  /*12c50*/  STG.E.U16 desc[UR14][R34.64], R17 ;  /* 0x0000001122007986 */ /* 0x000fe2000c10150e */
[----:B------:R-:W-:Y:S02]  /*12c60*/  LEA.HI.X.SX32 R183, R57, R3, 0x1, P3 ;  /* 0x0000000339b77211 */ /* 0x000fe400018f0eff */
[----:B------:R-:W-:Y:S01]  /*12c70*/  PRMT R57, R194, 0x7632, R57 ;  /* 0x00007632c2397816 */ /* 0x000fe20000000039 */
[----:B------:R-:W-:Y:S01]  /*12c80*/  STG.E.U16 desc[UR14][R36.64], R68 ;  /* 0x0000004424007986 */ /* 0x000fe2000c10150e */
[----:B------:R-:W-:Y:S02]  /*12c90*/  F2FP.F16.F32.PACK_AB R198, R199, R198 ;  /* 0x000000c6c7c6723e */ /* 0x000fe400000000ff */
[----:B------:R-:W-:Y:S01]  /*12ca0*/  PRMT R59, R196, 0x7632, R59 ;  /* 0x00007632c43b7816 */ /* 0x000fe2000000003b */
[----:B------:R1:W-:Y:S01]  /*12cb0*/  STG.E.U16 desc[UR14][R4.64], R0 ;  /* 0x0000000004007986 */ /* 0x0003e2000c10150e */
[----:B------:R-:W-:-:S02]  /*12cc0*/  F2FP.F16.F32.PACK_AB R200, R201, R200 ;  /* 0x000000c8c9c8723e */ /* 0x000fc400000000ff */
[----:B------:R-:W-:Y:S01]  /*12cd0*/  PRMT R61, R198, 0x7632, R61 ;  /* 0x00007632c63d7816 */ /* 0x000fe2000000003d */
[----:B------:R2:W-:Y:S01]  /*12ce0*/  STG.E.U16 desc[UR14][R6.64], R70 ;  /* 0x0000004606007986 */ /* 0x0005e2000c10150e */
[----:B------:R-:W-:Y:S02]  /*12cf0*/  F2FP.F16.F32.PACK_AB R202, R203, R202 ;  /* 0x000000cacbca723e */ /* 0x000fe400000000ff */
[----:B------:R-:W-:Y:S02]  /*12d00*/  PRMT R63, R200, 0x7632, R63 ;  /* 0x00007632c83f7816 */ /* 0x000fe4000000003f */
[----:B------:R-:W-:Y:S02]  /*12d10*/  F2FP.F16.F32.PACK_AB R204, R205, R204 ;  /* 0x000000cccdcc723e */ /* 0x000fe400000000ff */
[----:B------:R-:W-:Y:S01]  /*12d20*/  PRMT R65, R202, 0x7632, R65 ;  /* 0x00007632ca417816 */ /* 0x000fe20000000041 */
[----:B-1----:R-:W-:Y:S01]  /*12d30*/  IMAD.HI R0, R234, 0x4, RZ ;  /* 0x00000004ea007827 */ /* 0x002fe200078e02ff */
[----:B------:R-:W-:-:S02]  /*12d40*/  PRMT R5, R70, 0x7632, R5 ;  /* 0x0000763246057816 */ /* 0x000fc40000000005 */
[----:B------:R-:W-:Y:S01]  /*12d50*/  F2FP.F16.F32.PACK_AB R206, R207, R206 ;  /* 0x000000cecfce723e */ /* 0x000fe200000000ff */
[----:B--2---:R-:W1:Y:S01]  /*12d60*/  LDC.64 R6, c[0x0][0x3a0] ;  /* 0x0000e800ff067b82 */ /* 0x004e620000000a00 */
[----:B------:R-:W-:Y:S01]  /*12d70*/  PRMT R67, R204, 0x7632, R67 ;  /* 0x00007632cc437816 */ /* 0x000fe20000000043 */
[----:B------:R-:W-:Y:S01]  /*12d80*/  STG.E.U16 desc[UR14][R10.64], R5 ;  /* 0x000000050a007986 */ /* 0x000fe2000c10150e */
[----:B------:R-:W-:Y:S02]  /*12d90*/  F2FP.F16.F32.PACK_AB R208, R209, R208 ;  /* 0x000000d0d1d0723e */ /* 0x000fe400000000ff */
[----:B------:R-:W-:Y:S01]  /*12da0*/  PRMT R69, R206, 0x7632, R69 ;  /* 0x00007632ce457816 */ /* 0x000fe20000000045 */
[----:B------:R-:W-:Y:S01]  /*12db0*/  STG.E.U16 desc[UR14][R38.64], R72 ;  /* 0x0000004826007986 */ /* 0x000fe2000c10150e */
[----:B------:R-:W-:Y:S02]  /*12dc0*/  F2FP.F16.F32.PACK_AB R210, R211, R210 ;  /* 0x000000d2d3d2723e */ /* 0x000fe400000000ff */
[----:B------:R-:W-:Y:S01]  /*12dd0*/  PRMT R71, R208, 0x7632, R71 ;  /* 0x00007632d0477816 */ /* 0x000fe20000000047 */
[----:B------:R-:W-:Y:S01]  /*12de0*/  STG.E.U16 desc[UR14][R40.64], R20 ;  /* 0x0000001428007986 */ /* 0x000fe2000c10150e */
[----:B------:R-:W-:-:S02]  /*12df0*/  F2FP.F16.F32.PACK_AB R212, R213, R212 ;  /* 0x000000d4d5d4723e */ /* 0x000fc400000000ff */
[----:B------:R-:W-:Y:S01]  /*12e00*/  PRMT R73, R210, 0x7632, R73 ;  /* 0x00007632d2497816 */ /* 0x000fe20000000049 */
[----:B------:R2:W-:Y:S01]  /*12e10*/  STG.E.U16 desc[UR14][R42.64], R74 ;  /* 0x0000004a2a007986 */ /* 0x0005e2000c10150e */
[----:B------:R-:W-:Y:S02]  /*12e20*/  F2FP.F16.F32.PACK_AB R214, R215, R214 ;  /* 0x000000d6d7d6723e */ /* 0x000fe400000000ff */
[----:B------:R-:W-:Y:S01]  /*12e30*/  PRMT R75, R212, 0x7632, R75 ;  /* 0x00007632d44b7816 */ /* 0x000fe2000000004b */
[----:B------:R3:W-:Y:S01]  /*12e40*/  STG.E.U16 desc[UR14][R44.64], R22 ;  /* 0x000000162c007986 */ /* 0x0007e2000c10150e */
[----:B------:R-:W-:Y:S02]  /*12e50*/  F2FP.F16.F32.PACK_AB R216, R217, R216 ;  /* 0x000000d8d9d8723e */ /* 0x000fe400000000ff */
[----:B------:R-:W-:Y:S01]  /*12e60*/  PRMT R77, R214, 0x7632, R77 ;  /* 0x00007632d64d7816 */ /* 0x000fe2000000004d */
[----:B------:R4:W-:Y:S01]  /*12e70*/  STG.E.U16 desc[UR14][R46.64], R76 ;  /* 0x0000004c2e007986 */ /* 0x0009e2000c10150e */
[----:B------:R-:W-:-:S02]  /*12e80*/  F2FP.F16.F32.PACK_AB R218, R219, R218 ;  /* 0x000000dadbda723e */ /* 0x000fc400000000ff */
[----:B------:R-:W-:Y:S01]  /*12e90*/  PRMT R79, R216, 0x7632, R79 ;  /* 0x00007632d84f7816 */ /* 0x000fe2000000004f */
[----:B------:R5:W-:Y:S01]  /*12ea0*/  STG.E.U16 desc[UR14][R48.64], R24 ;  /* 0x0000001830007986 */ /* 0x000be2000c10150e */
[----:B--2---:R-:W-:Y:S02]  /*12eb0*/  PRMT R43, R80, 0x7632, R43 ;  /* 0x00007632502b7816 */ /* 0x004fe4000000002b */
[----:B------:R-:W-:Y:S01]  /*12ec0*/  F2FP.F16.F32.PACK_AB R220, R221, R220 ;  /* 0x000000dcdddc723e */ /* 0x000fe200000000ff */
[----:B------:R2:W-:Y:S01]  /*12ed0*/  STG.E.U16 desc[UR14][R50.64], R78 ;  /* 0x0000004e32007986 */ /* 0x0005e2000c10150e */
[----:B---3--:R-:W-:Y:S02]  /*12ee0*/  PRMT R45, R82, 0x7632, R45 ;  /* 0x00007632522d7816 */ /* 0x008fe4000000002d */
[----:B------:R-:W-:Y:S01]  /*12ef0*/  PRMT R81, R218, 0x7632, R81 ;  /* 0x00007632da517816 */ /* 0x000fe20000000051 */
[----:B------:R3:W-:Y:S01]  /*12f00*/  STG.E.U16 desc[UR14][R52.64], R26 ;  /* 0x0000001a34007986 */ /* 0x0007e2000c10150e */
[----:B----4-:R-:W-:-:S02]  /*12f10*/  PRMT R47, R84, 0x7632, R47 ;  /* 0x00007632542f7816 */ /* 0x010fc4000000002f */
[----:B------:R-:W-:Y:S01]  /*12f20*/  F2FP.F16.F32.PACK_AB R222, R223, R222 ;  /* 0x000000dedfde723e */ /* 0x000fe200000000ff */
[----:B------:R4:W-:Y:S01]  /*12f30*/  STG.E.U16 desc[UR14][R54.64], R80 ;  /* 0x0000005036007986 */ /* 0x0009e2000c10150e */
[----:B-----5:R-:W-:Y:S02]  /*12f40*/  PRMT R49, R186, 0x7632, R49 ;  /* 0x00007632ba317816 */ /* 0x020fe40000000031 */
[----:B------:R-:W-:Y:S01]  /*12f50*/  PRMT R83, R220, 0x7632, R83 ;  /* 0x00007632dc537816 */ /* 0x000fe20000000053 */
[----:B------:R5:W-:Y:S01]  /*12f60*/  STG.E.U16 desc[UR14][R86.64], R43 ;  /* 0x0000002b56007986 */ /* 0x000be2000c10150e */
[----:B--2---:R-:W-:Y:S02]  /*12f70*/  PRMT R51, R188, 0x7632, R51 ;  /* 0x00007632bc337816 */ /* 0x004fe40000000033 */
[----:B------:R-:W-:Y:S01]  /*12f80*/  F2FP.F16.F32.PACK_AB R224, R225, R224 ;  /* 0x000000e0e1e0723e */ /* 0x000fe200000000ff */
[----:B------:R2:W-:Y:S01]  /*12f90*/  STG.E.U16 desc[UR14][R88.64], R82 ;  /* 0x0000005258007986 */ /* 0x0005e2000c10150e */
[----:B---3--:R-:W-:-:S02]  /*12fa0*/  PRMT R53, R190, 0x7632, R53 ;  /* 0x00007632be357816 */ /* 0x008fc40000000035 */
[----:B------:R-:W-:Y:S01]  /*12fb0*/  SHF.L.U32 R5, R234, 0x2, RZ ;  /* 0x00000002ea057819 */ /* 0x000fe200000006ff */
[----:B------:R3:W-:Y:S01]  /*12fc0*/  STG.E.U16 desc[UR14][R90.64], R45 ;  /* 0x0000002d5a007986 */ /* 0x0007e2000c10150e */
[----:B----4-:R-:W-:Y:S02]  /*12fd0*/  PRMT R55, R192, 0x7632, R55 ;  /* 0x00007632c0377816 */ /* 0x010fe40000000037 */
[----:B------:R-:W-:Y:S01]  /*12fe0*/  PRMT R85, R222, 0x7632, R85 ;  /* 0x00007632de557816 */ /* 0x000fe20000000055 */
[----:B------:R4:W-:Y:S01]  /*12ff0*/  STG.E.U16 desc[UR14][R92.64], R84 ;  /* 0x000000545c007986 */ /* 0x0009e2000c10150e */
[----:B------:R-:W-:Y:S02]  /*13000*/  F2FP.F16.F32.PACK_AB R226, R227, R226 ;  /* 0x000000e2e3e2723e */ /* 0x000fe400000000ff */
[-C--:B------:R-:W-:Y:S01]  /*13010*/  LEA.HI.X.SX32 R177, R177, R3.reuse, 0x1, P6 ;  /* 0x00000003b1b17211 */ /* 0x080fe200030f0eff */
[----:B------:R4:W-:Y:S01]  /*13020*/  STG.E.U16 desc[UR14][R94.64], R47 ;  /* 0x0000002f5e007986 */ /* 0x0009e2000c10150e */
[----:B------:R-:W-:-:S02]  /*13030*/  LEA.HI.X.SX32 R179, R179, R3, 0x1, P5 ;  /* 0x00000003b3b37211 */ /* 0x000fc400028f0eff */
[-C--:B------:R-:W-:Y:S01]  /*13040*/  LEA.HI.X.SX32 R181, R181, R3.reuse, 0x1, P4 ;  /* 0x00000003b5b57211 */ /* 0x080fe200020f0eff */
[----:B------:R4:W-:Y:S01]  /*13050*/  STG.E.U16 desc[UR14][R96.64], R186 ;  /* 0x000000ba60007986 */ /* 0x0009e2000c10150e */
[-C--:B------:R-:W-:Y:S02]  /*13060*/  LEA.HI.X.SX32 R185, R233, R3.reuse, 0x1, P2 ;  /* 0x00000003e9b97211 */ /* 0x080fe400010f0eff */
[----:B------:R-:W-:Y:S01]  /*13070*/  LEA.HI.X.SX32 R3, R235, R3, 0x1, P1 ;  /* 0x00000003eb037211 */ /* 0x000fe200008f0eff */
[----:B------:R4:W-:Y:S01]  /*13080*/  STG.E.U16 desc[UR14][R98.64], R49 ;  /* 0x0000003162007986 */ /* 0x0009e2000c10150e */
[----:B-----5:R-:W-:Y:S02]  /*13090*/  PRMT R87, R224, 0x7632, R87 ;  /* 0x00007632e0577816 */ /* 0x020fe40000000057 */
[----:B------:R-:W-:Y:S01]  /*130a0*/  F2FP.F16.F32.PACK_AB R228, R229, R228 ;  /* 0x000000e4e5e4723e */ /* 0x000fe200000000ff */
[----:B------:R4:W-:Y:S01]  /*130b0*/  STG.E.U16 desc[UR14][R100.64], R188 ;  /* 0x000000bc64007986 */ /* 0x0009e2000c10150e */
[----:B-1----:R-:W-:-:S02]  /*130c0*/  IADD3 R4, P1, P2, R5, UR6, R6 ;  /* 0x0000000605047c10 */ /* 0x002fc4000fa3e006 */
[----:B--2---:R-:W-:Y:S01]  /*130d0*/  PRMT R89, R226, 0x7632, R89 ;  /* 0x00007632e2597816 */ /* 0x004fe20000000059 */
[----:B------:R4:W-:Y:S01]  /*130e0*/  STG.E.U16 desc[UR14][R102.64], R51 ;  /* 0x0000003366007986 */ /* 0x0009e2000c10150e */
[----:B------:R-:W-:Y:S02]  /*130f0*/  F2FP.F16.F32.PACK_AB R230, R231, R230 ;  /* 0x000000e6e7e6723e */ /* 0x000fe400000000ff */
[----:B---3--:R-:W-:Y:S01]  /*13100*/  PRMT R91, R228, 0x7632, R91 ;  /* 0x00007632e45b7816 */ /* 0x008fe2000000005b */
[----:B------:R4:W-:Y:S01]  /*13110*/  STG.E.U16 desc[UR14][R104.64], R190 ;  /* 0x000000be68007986 */ /* 0x0009e2000c10150e */
[----:B------:R-:W-:Y:S02]  /*13120*/  IADD3.X R5, PT, PT, R0, UR5, R7, P1, P2 ;  /* 0x0000000500057c10 */ /* 0x000fe40008fe4407 */
[----:B------:R-:W-:Y:S01]  /*13130*/  PRMT R0, R230, 0x7632, R0 ;  /* 0x00007632e6007816 */ /* 0x000fe20000000000 */
[----:B------:R4:W-:Y:S04]  /*13140*/  STG.E.U16 desc[UR14][R106.64], R53 ;  /* 0x000000356a007986 */ /* 0x0009e8000c10150e */
        /* <DEDUP_REMOVED lines=40> */
[----:B------:R4:W-:Y:S01]  /*133d0*/  STG.E desc[UR14][R4.64], R232 ;  /* 0x000000e804007986 */ /* 0x0009e2000c10190e */
[----:B0-----:R-:W-:Y:S06]  /*133e0*/  BAR.SYNC.DEFER_BLOCKING 0x0 ;  /* 0x0000000000007b1d */ /* 0x001fec0000010000 */
[----:B------:R-:W-:Y:S05]  /*133f0*/  @P0 BRA `(.L_x_20) ;  /* 0x0000000000a00947 */ /* 0x000fea0003800000 */
[----:B------:R-:W0:Y:S01]  /*13400*/  S2UR UR5, SR_CgaCtaId ;  /* 0x00000000000579c3 */ /* 0x000e220000008800 */
[----:B------:R-:W-:Y:S01]  /*13410*/  NOP ;  /* 0x0000000000007918 */ /* 0x000fe20000000000 */
[----:B------:R-:W-:Y:S01]  /*13420*/  UMOV UR4, 0x50 ;  /* 0x0000005000047882 */ /* 0x000fe20000000000 */
[----:B----4-:R-:W-:Y:S01]  /*13430*/  MOV R0, UR9 ;  /* 0x0000000900007c02 */ /* 0x010fe20008000f00 */
[----:B------:R-:W-:Y:S01]  /*13440*/  HFMA2 R7, -RZ, RZ, 0, 5.9604644775390625e-08 ;  /* 0x00000001ff077431 */ /* 0x000fe200000001ff */
[----:B------:R-:W-:Y:S02]  /*13450*/  MOV R3, 0xff ;  /* 0x000000ff00037802 */ /* 0x000fe40000000f00 */
[----:B------:R-:W-:-:S04]  /*13460*/  LOP3.LUT R0, R0, 0xffff, RZ, 0xc0, !PT ;  /* 0x0000ffff00007812 */ /* 0x000fc800078ec0ff */
[----:B------:R-:W-:-:S04]  /*13470*/  SHF.R.U32.HI R0, RZ, 0x5, R0 ;  /* 0x00000005ff007819 */ /* 0x000fc80000011600 */
[----:B------:R-:W-:Y:S02]  /*13480*/  IADD3 R2, PT, PT, R0, 0x10, RZ ;  /* 0x0000001000027810 */ /* 0x000fe40007ffe0ff */
[----:B------:R-:W-:Y:S01]  /*13490*/  SHF.L.U32 R0, R3, R0, RZ ;  /* 0x0000000003007219 */ /* 0x000fe200000006ff */
[----:B0-----:R-:W-:Y:S01]  /*134a0*/  ULEA UR6, UR5, UR4, 0x18 ;  /* 0x0000000405067291 */ /* 0x001fe2000f8ec0ff */
[----:B------:R-:W-:-:S04]  /*134b0*/  SHF.L.U32 R3, R7, R2, RZ ;  /* 0x0000000207037219 */ /* 0x000fc800000006ff */
[----:B------:R-:W-:-:S04]  /*134c0*/  LOP3.LUT R0, R3, R0, RZ, 0xfc, !PT ;  /* 0x0000000003007212 */ /* 0x000fc800078efcff */
[----:B------:R-:W0:Y:S01]  /*134d0*/  LDS R5, [UR6] ;  /* 0x00000006ff057984 */ /* 0x000e220008000800 */
[C---:B------:R-:W-:Y:S02]  /*134e0*/  LOP3.LUT R2, R0.reuse, 0xffff, RZ, 0xc0, !PT ;  /* 0x0000ffff00027812 */ /* 0x040fe400078ec0ff */
[----:B0-----:R-:W-:-:S04]  /*134f0*/  LOP3.LUT R3, R0, 0xffff, R5, 0x80, !PT ;  /* 0x0000ffff00037812 */ /* 0x001fc800078e8005 */
[----:B------:R-:W-:-:S13]  /*13500*/  ISETP.NE.AND P0, PT, R3, R2, PT ;  /* 0x000000020300720c */ /* 0x000fda0003f05270 */
[----:B------:R-:W-:Y:S05]  /*13510*/  @P0 BRA `(.L_x_21) ;  /* 0x0000000000500947 */ /* 0x000fea0003800000 */
[----:B------:R-:W-:Y:S02]  /*13520*/  SHF.R.U32.HI R5, RZ, 0x10, R5 ;  /* 0x00000010ff057819 */ /* 0x000fe40000011605 */
[----:B------:R-:W-:-:S04]  /*13530*/  SHF.R.U32.HI R2, RZ, 0x10, R0 ;  /* 0x00000010ff027819 */ /* 0x000fc80000011600 */
[----:B------:R-:W-:-:S04]  /*13540*/  LOP3.LUT R5, R5, R2, RZ, 0xc0, !PT ;  /* 0x0000000205057212 */ /* 0x000fc800078ec0ff */
[----:B------:R-:W-:-:S13]  /*13550*/  ISETP.NE.AND P0, PT, R5, R2, PT ;  /* 0x000000020500720c */ /* 0x000fda0003f05270 */
[----:B------:R-:W-:Y:S05]  /*13560*/  @P0 BRA `(.L_x_22) ;  /* 0x0000000000300947 */ /* 0x000fea0003800000 */
[----:B------:R-:W-:Y:S01]  /*13570*/  R2UR UR4, R0 ;  /* 0x00000000000472ca */ /* 0x000fe200000e0000 */
[----:B------:R-:W-:Y:S01]  /*13580*/  VOTEU.ANY UR5, UPT, PT ;  /* 0x0000000000057886 */ /* 0x000fe200038e0100 */
[----:B------:R-:W0:Y:S01]  /*13590*/  S2R R0, SR_LANEID ;  /* 0x0000000000007919 */ /* 0x000e220000000000 */
[----:B------:R-:W-:-:S10]  /*135a0*/  UFLO.U32 UR5, UR5 ;  /* 0x00000005000572bd */ /* 0x000fd400080e0000 */
[----:B------:R-:W-:-:S06]  /*135b0*/  ULOP3.LUT UR4, URZ, UR4, URZ, 0x33, !UPT ;  /* 0x00000004ff047292 */ /* 0x000fcc000f8e33ff */
[----:B------:R-:W-:-:S04]  /*135c0*/  MOV R2, UR4 ;  /* 0x0000000400027c02 */ /* 0x000fc80008000f00 */
[----:B------:R-:W1:Y:S02]  /*135d0*/  REDUX UR7, R2 ;  /* 0x00000000020773c4 */ /* 0x000e640000000000 */
[----:B------:R2:W-:Y:S01]  /*135e0*/  UTCATOMSWS.AND URZ, UR4 ;  /* 0x0000000400ff79e3 */ /* 0x0005e20008000000 */
[----:B0-----:R-:W-:Y:S02]  /*135f0*/  ISETP.EQ.U32.AND P0, PT, R0, UR5, PT ;  /* 0x0000000500007c0c */ /* 0x001fe4000bf02070 */
[----:B-1----:R-:W-:-:S11]  /*13600*/  MOV R0, UR7 ;  /* 0x0000000700007c02 */ /* 0x002fd60008000f00 */
[----:B------:R2:W-:Y:S01]  /*13610*/  @P0 ATOMS.AND RZ, [UR6], R0 ;  /* 0x00000000ffff098c */ /* 0x0005e2000a800006 */
[----:B------:R-:W-:Y:S05]  /*13620*/  BRA `(.L_x_20) ;  /* 0x0000000000147947 */ /* 0x000fea0003800000 */
.L_x_22:
[----:B------:R-:W-:-:S07]  /*13630*/  MOV R2, 0x13650 ;  /* 0x0001365000027802 */ /* 0x000fce0000000f00 */
[----:B------:R-:W-:Y:S05]  /*13640*/  CALL.REL.NOINC `($__internal_0_$__cuda_sm10x_tcgen05_guardrail_trap_col_being_dealloced_not_returned_by_alloc) ;  /* 0x0000000000447944 */ /* 0x000fea0003c00000 */
[----:B------:R-:W-:Y:S05]  /*13650*/  BRA `(.L_x_20) ;  /* 0x0000000000087947 */ /* 0x000fea0003800000 */
.L_x_21:
[----:B------:R-:W-:-:S07]  /*13660*/  MOV R2, 0x13680 ;  /* 0x0001368000027802 */ /* 0x000fce0000000f00 */
[----:B------:R-:W-:Y:S05]  /*13670*/  CALL.REL.NOINC `($__internal_2_$__cuda_sm10x_tcgen05_guardrail_trap_unallocated_columns_being_dealloced) ;  /* 0x0000000000507944 */ /* 0x000fea0003c00000 */
.L_x_20:
[----:B------:R-:W-:Y:S01]  /*13680*/  NOP ;  /* 0x0000000000007918 */ /* 0x000fe20000000000 */
[----:B--2---:R-:W-:Y:S05]  /*13690*/  EXIT ;  /* 0x000000000000794d */ /* 0x004fea0003800000 */
.L_x_8:
[----:B------:R-:W1:Y:S02]  /*136a0*/  SYNCS.PHASECHK.TRANS64.TRYWAIT P4, [UR8+0xc000], RZ ;  /* 0x00c000ffff0075a7 */ /* 0x000e640008081108 */
[----:B-1----:R-:W-:Y:S05]  /*136b0*/  @!P4 BRA `(.L_x_8) ;  /* 0xfffffffc00f8c947 */ /* 0x002fea000383ffff */
[----:B------:R-:W-:Y:S05]  /*136c0*/  BRA `(.L_x_7) ;  /* 0xffffff2800dc7947 */ /* 0x000fea000383ffff */
.L_x_14:
[----:B------:R-:W1:Y:S02]  /*136d0*/  SYNCS.PHASECHK.TRANS64.TRYWAIT P2, [UR8+0x14010], RZ ;  /* 0x014010ffff0075a7 */ /* 0x000e640008041108 */
[----:B-1----:R-:W-:Y:S05]  /*136e0*/  @!P2 BRA `(.L_x_14) ;  /* 0xfffffffc00f8a947 */ /* 0x002fea000383ffff */
[----:B------:R-:W-:Y:S05]  /*136f0*/  BRA `(.L_x_23) ;  /* 0xffffff8400007947 */ /* 0x000fea000383ffff */
.L_x_15:
[----:B------:R-:W1:Y:S02]  /*13700*/  SYNCS.PHASECHK.TRANS64.TRYWAIT P2, [UR12], R0 ;  /* 0x00000000ff0075a7 */ /* 0x000e64000804110c */
[----:B-1----:R-:W-:Y:S05]  /*13710*/  @!P2 BRA `(.L_x_15) ;  /* 0xfffffffc00f8a947 */ /* 0x002fea000383ffff */
[----:B------:R-:W-:Y:S05]  /*13720*/  BRA `(.L_x_24) ;  /* 0xffffff8800587947 */ /* 0x000fea000383ffff */
.L_x_19:
[----:B------:R-:W0:Y:S02]  /*13730*/  SYNCS.PHASECHK.TRANS64.TRYWAIT P3, [UR12], R3 ;  /* 0x00000003ff0075a7 */ /* 0x000e24000806110c */
[----:B0-----:R-:W-:Y:S05]  /*13740*/  @!P3 BRA `(.L_x_19) ;  /* 0xfffffffc00f8b947 */ /* 0x001fea000383ffff */
[----:B------:R-:W-:Y:S05]  /*13750*/  BRA `(.L_x_18) ;  /* 0xffffffb400787947 */ /* 0x000fea000383ffff */
        .weak           $__internal_0_$__cuda_sm10x_tcgen05_guardrail_trap_col_being_dealloced_not_returned_by_alloc
        .type           $__internal_0_$__cuda_sm10x_tcgen05_guardrail_trap_col_being_dealloced_not_returned_by_alloc,@function
        .size           $__internal_0_$__cuda_sm10x_tcgen05_guardrail_trap_col_being_dealloced_not_returned_by_alloc,($__internal_1_$__cuda_sm10x_tcgen05_guardrail_trap_phase_invalid_during_alloc - $__internal_0_$__cuda_sm10x_tcgen05_guardrail_trap_col_being_dealloced_not_returned_by_alloc)
$__internal_0_$__cuda_sm10x_tcgen05_guardrail_trap_col_being_dealloced_not_returned_by_alloc:
[----:B------:R-:W-:Y:S05]  /*13760*/  BPT.TRAP 0x1 ;  /* 0x000000040000795c */ /* 0x000fea0000300000 */
[----:B------:R-:W-:-:S04]  /*13770*/  MOV R3, 0x0 ;  /* 0x0000000000037802 */ /* 0x000fc80000000f00 */
[----:B------:R-:W-:Y:S05]  /*13780*/  RET.REL.NODEC R2 `(attn_fwd) ;  /* 0xfffffec8021c7950 */ /* 0x000fea0003c3ffff */
        .weak           $__internal_1_$__cuda_sm10x_tcgen05_guardrail_trap_phase_invalid_during_alloc
        .type           $__internal_1_$__cuda_sm10x_tcgen05_guardrail_trap_phase_invalid_during_alloc,@function
        .size           $__internal_1_$__cuda_sm10x_tcgen05_guardrail_trap_phase_invalid_during_alloc,($__internal_2_$__cuda_sm10x_tcgen05_guardrail_trap_unallocated_columns_being_dealloced - $__internal_1_$__cuda_sm10x_tcgen05_guardrail_trap_phase_invalid_during_alloc)
$__internal_1_$__cuda_sm10x_tcgen05_guardrail_trap_phase_invalid_during_alloc:
[----:B------:R-:W-:Y:S05]  /*13790*/  BPT.TRAP 0x1 ;  /* 0x000000040000795c */ /* 0x000fea0000300000 */
[----:B------:R-:W-:-:S04]  /*137a0*/  HFMA2 R3, -RZ, RZ, 0, 0 ;  /* 0x00000000ff037431 */ /* 0x000fc800000001ff */
[----:B------:R-:W-:Y:S05]  /*137b0*/  RET.REL.NODEC R2 `(attn_fwd) ;  /* 0xfffffec802107950 */ /* 0x000fea0003c3ffff */
        .weak           $__internal_2_$__cuda_sm10x_tcgen05_guardrail_trap_unallocated_columns_being_dealloced
        .type           $__internal_2_$__cuda_sm10x_tcgen05_guardrail_trap_unallocated_columns_being_dealloced,@function
        .size           $__internal_2_$__cuda_sm10x_tcgen05_guardrail_trap_unallocated_columns_being_dealloced,(.L_x_28 - $__internal_2_$__cuda_sm10x_tcgen05_guardrail_trap_unallocated_columns_being_dealloced)
$__internal_2_$__cuda_sm10x_tcgen05_guardrail_trap_unallocated_columns_being_dealloced:
[----:B------:R-:W-:Y:S05]  /*137c0*/  BPT.TRAP 0x1 ;  /* 0x000000040000795c */ /* 0x000fea0000300000 */
[----:B------:R-:W-:-:S04]  /*137d0*/  MOV R3, 0x0 ;  /* 0x0000000000037802 */ /* 0x000fc80000000f00 */
[----:B------:R-:W-:Y:S05]  /*137e0*/  RET.REL.NODEC R2 `(attn_fwd) ;  /* 0xfffffec802047950 */ /* 0x000fea0003c3ffff */
.L_x_25:
[----:B------:R-:W-:-:S00]  /*137f0*/  BRA `(.L_x_25) ;  /* 0xfffffffc00fc7947 */ /* 0x000fc0000383ffff */
[----:B------:R-:W-:-:S00]  /*13800*/  NOP ;  /* 0x0000000000007918 */ /* 0x000fc00000000000 */
[----:B------:R-:W-:-:S00]  /*13810*/  NOP ;  /* 0x0000000000007918 */ /* 0x000fc00000000000 */
[----:B------:R-:W-:-:S00]  /*13820*/  NOP ;  /* 0x0000000000007918 */ /* 0x000fc00000000000 */
[----:B------:R-:W-:-:S00]  /*13830*/  NOP ;  /* 0x0000000000007918 */ /* 0x000fc00000000000 */
[----:B------:R-:W-:-:S00]  /*13840*/  NOP ;  /* 0x0000000000007918 */ /* 0x000fc00000000000 */
[----:B------:R-:W-:-:S00]  /*13850*/  NOP ;  /* 0x0000000000007918 */ /* 0x000fc00000000000 */
[----:B------:R-:W-:-:S00]  /*13860*/  NOP ;  /* 0x0000000000007918 */ /* 0x000fc00000000000 */
[----:B------:R-:W-:-:S00]  /*13870*/  NOP ;  /* 0x0000000000007918 */ /* 0x000fc00000000000 */
.L_x_28:


//--------------------- .nv.global.init           --------------------------
	.section	.nv.global.init,"aw",@progbits
.nv.global.init:
	.type		_$_str,@object
	.size		_$_str,(.L_3 - _$_str)
_$_str:
        /*0000*/ 	.byte	0x5f, 0x5f, 0x43, 0x55, 0x44, 0x41, 0x5f, 0x46, 0x54, 0x5a, 0x00
.L_3:


//--------------------- .nv.shared.attn_fwd       --------------------------
	.section	.nv.shared.attn_fwd,"aw",@nobits
	.sectionflags	@""
	.align	16
	.zero		1024


//--------------------- .nv.shared.reserved.0     --------------------------
	.section	.nv.shared.reserved.0,"aw",@nobits
	.align	8
	.weak		__nv_reservedSMEM_offset_0_alias
	.size		__nv_reservedSMEM_offset_0_alias, 0, 64
	.other		__nv_reservedSMEM_offset_0_alias,@"STO_CUDA_RESERVED_SHARED STV_DEFAULT"
__nv_reservedSMEM_offset_0_alias:
	.zero		0
.nv.shared.reserved.0:
	.zero		64
	.weak		__nv_reservedSMEM_allocation_phase
	.type		__nv_reservedSMEM_allocation_phase,@object
	.size		__nv_reservedSMEM_allocation_phase,(.L_0 - __nv_reservedSMEM_allocation_phase)
__nv_reservedSMEM_allocation_phase:
	.zero		1
.L_0:
	.zero		7
	.weak		__nv_reservedSMEM_devtool_atexit_pc
	.type		__nv_reservedSMEM_devtool_atexit_pc,@object
	.size		__nv_reservedSMEM_devtool_atexit_pc,(__nv_reservedSMEM_allocation_mask - __nv_reservedSMEM_devtool_atexit_pc)
__nv_reservedSMEM_devtool_atexit_pc:
	.zero		8
	.weak		__nv_reservedSMEM_allocation_mask
	.type		__nv_reservedSMEM_allocation_mask,@object
	.size		__nv_reservedSMEM_allocation_mask,(.L_2 - __nv_reservedSMEM_allocation_mask)
__nv_reservedSMEM_allocation_mask:
	.zero		4
.L_2:


//--------------------- .nv.constant0.attn_fwd    --------------------------
	.section	.nv.constant0.attn_fwd,"a",@progbits
	.sectionflags	@""
	.align	4
.nv.constant0.attn_fwd:
	.zero		1032


//--------------------- SYMBOLS --------------------------

	.type		.nv.reservedSmem.offset0,@object
	.size		.nv.reservedSmem.offset0,0x4
	.type		.nv.reservedSmem.cap,@object
	.size		.nv.reservedSmem.cap,0x4
